//
// Generated by NVIDIA NVVM Compiler
//
// Compiler Build ID: CL-36424714
// Cuda compilation tools, release 13.0, V13.0.88
// Based on NVVM 20.0.0
//

.version 9.0
.target sm_100
.address_size 64

	// .globl	_Z31matrix_multiplication_kernel_v2PKfS0_Pfiii
// _ZZ31matrix_multiplication_kernel_v2PKfS0_PfiiiE1a has been demoted
// _ZZ31matrix_multiplication_kernel_v2PKfS0_PfiiiE1b has been demoted
// _ZZ31matrix_multiplication_kernel_v3PKfS0_PfiiiE2sa has been demoted
// _ZZ31matrix_multiplication_kernel_v3PKfS0_PfiiiE2sb has been demoted

.visible .entry _Z31matrix_multiplication_kernel_v2PKfS0_Pfiii(
	.param .u64 .ptr .align 1 _Z31matrix_multiplication_kernel_v2PKfS0_Pfiii_param_0,
	.param .u64 .ptr .align 1 _Z31matrix_multiplication_kernel_v2PKfS0_Pfiii_param_1,
	.param .u64 .ptr .align 1 _Z31matrix_multiplication_kernel_v2PKfS0_Pfiii_param_2,
	.param .u32 _Z31matrix_multiplication_kernel_v2PKfS0_Pfiii_param_3,
	.param .u32 _Z31matrix_multiplication_kernel_v2PKfS0_Pfiii_param_4,
	.param .u32 _Z31matrix_multiplication_kernel_v2PKfS0_Pfiii_param_5
)
{
	.reg .pred 	%p<12>;
	.reg .b32 	%r<43>;
	.reg .b32 	%f<111>;
	.reg .b64 	%rd<13>;
	// demoted variable
	.shared .align 4 .b8 _ZZ31matrix_multiplication_kernel_v2PKfS0_PfiiiE1a[4096];
	// demoted variable
	.shared .align 4 .b8 _ZZ31matrix_multiplication_kernel_v2PKfS0_PfiiiE1b[4096];
	ld.param.u64 	%rd3, [_Z31matrix_multiplication_kernel_v2PKfS0_Pfiii_param_0];
	ld.param.u64 	%rd4, [_Z31matrix_multiplication_kernel_v2PKfS0_Pfiii_param_1];
	ld.param.u64 	%rd5, [_Z31matrix_multiplication_kernel_v2PKfS0_Pfiii_param_2];
	ld.param.u32 	%r24, [_Z31matrix_multiplication_kernel_v2PKfS0_Pfiii_param_3];
	ld.param.u32 	%r25, [_Z31matrix_multiplication_kernel_v2PKfS0_Pfiii_param_4];
	ld.param.u32 	%r26, [_Z31matrix_multiplication_kernel_v2PKfS0_Pfiii_param_5];
	mov.u32 	%r38, %tid.x;
	mov.u32 	%r40, %tid.y;
	mov.u32 	%r27, %ctaid.y;
	shl.b32 	%r28, %r27, 5;
	add.s32 	%r3, %r28, %r40;
	mov.u32 	%r29, %ctaid.x;
	shl.b32 	%r4, %r29, 5;
	add.s32 	%r5, %r4, %r38;
	setp.lt.s32 	%p1, %r26, 1;
	mov.f32 	%f110, 0f00000000;
	@%p1 bra 	$L__BB0_7;
	add.s32 	%r30, %r26, 31;
	shr.u32 	%r31, %r30, 5;
	shl.b32 	%r32, %r40, 7;
	mov.u32 	%r33, _ZZ31matrix_multiplication_kernel_v2PKfS0_PfiiiE1a;
	add.s32 	%r6, %r33, %r32;
	shl.b32 	%r34, %r38, 2;
	add.s32 	%r7, %r6, %r34;
	mov.u32 	%r35, _ZZ31matrix_multiplication_kernel_v2PKfS0_PfiiiE1b;
	add.s32 	%r9, %r35, %r34;
	add.s32 	%r8, %r9, %r32;
	neg.s32 	%r42, %r31;
	mad.lo.s32 	%r36, %r40, %r25, %r38;
	add.s32 	%r41, %r36, %r4;
	shl.b32 	%r12, %r25, 5;
	mad.lo.s32 	%r39, %r26, %r3, %r38;
	cvta.to.global.u64 	%rd1, %rd3;
	cvta.to.global.u64 	%rd2, %rd4;
	mov.f32 	%f110, 0f00000000;
$L__BB0_2:
	setp.ge.s32 	%p2, %r3, %r24;
	setp.ge.s32 	%p3, %r38, %r26;
	mov.f32 	%f108, 0f00000000;
	or.pred  	%p4, %p2, %p3;
	@%p4 bra 	$L__BB0_4;
	mul.wide.u32 	%rd6, %r39, 4;
	add.s64 	%rd7, %rd1, %rd6;
	ld.global.f32 	%f108, [%rd7];
$L__BB0_4:
	setp.ge.s32 	%p5, %r5, %r25;
	st.shared.f32 	[%r7], %f108;
	setp.ge.s32 	%p6, %r40, %r26;
	mov.f32 	%f109, 0f00000000;
	or.pred  	%p7, %p5, %p6;
	@%p7 bra 	$L__BB0_6;
	mul.wide.s32 	%rd8, %r41, 4;
	add.s64 	%rd9, %rd2, %rd8;
	ld.global.f32 	%f109, [%rd9];
$L__BB0_6:
	st.shared.f32 	[%r8], %f109;
	bar.sync 	0;
	ld.shared.f32 	%f12, [%r6];
	ld.shared.f32 	%f13, [%r9];
	fma.rn.f32 	%f14, %f12, %f13, %f110;
	ld.shared.f32 	%f15, [%r6+4];
	ld.shared.f32 	%f16, [%r9+128];
	fma.rn.f32 	%f17, %f15, %f16, %f14;
	ld.shared.f32 	%f18, [%r6+8];
	ld.shared.f32 	%f19, [%r9+256];
	fma.rn.f32 	%f20, %f18, %f19, %f17;
	ld.shared.f32 	%f21, [%r6+12];
	ld.shared.f32 	%f22, [%r9+384];
	fma.rn.f32 	%f23, %f21, %f22, %f20;
	ld.shared.f32 	%f24, [%r6+16];
	ld.shared.f32 	%f25, [%r9+512];
	fma.rn.f32 	%f26, %f24, %f25, %f23;
	ld.shared.f32 	%f27, [%r6+20];
	ld.shared.f32 	%f28, [%r9+640];
	fma.rn.f32 	%f29, %f27, %f28, %f26;
	ld.shared.f32 	%f30, [%r6+24];
	ld.shared.f32 	%f31, [%r9+768];
	fma.rn.f32 	%f32, %f30, %f31, %f29;
	ld.shared.f32 	%f33, [%r6+28];
	ld.shared.f32 	%f34, [%r9+896];
	fma.rn.f32 	%f35, %f33, %f34, %f32;
	ld.shared.f32 	%f36, [%r6+32];
	ld.shared.f32 	%f37, [%r9+1024];
	fma.rn.f32 	%f38, %f36, %f37, %f35;
	ld.shared.f32 	%f39, [%r6+36];
	ld.shared.f32 	%f40, [%r9+1152];
	fma.rn.f32 	%f41, %f39, %f40, %f38;
	ld.shared.f32 	%f42, [%r6+40];
	ld.shared.f32 	%f43, [%r9+1280];
	fma.rn.f32 	%f44, %f42, %f43, %f41;
	ld.shared.f32 	%f45, [%r6+44];
	ld.shared.f32 	%f46, [%r9+1408];
	fma.rn.f32 	%f47, %f45, %f46, %f44;
	ld.shared.f32 	%f48, [%r6+48];
	ld.shared.f32 	%f49, [%r9+1536];
	fma.rn.f32 	%f50, %f48, %f49, %f47;
	ld.shared.f32 	%f51, [%r6+52];
	ld.shared.f32 	%f52, [%r9+1664];
	fma.rn.f32 	%f53, %f51, %f52, %f50;
	ld.shared.f32 	%f54, [%r6+56];
	ld.shared.f32 	%f55, [%r9+1792];
	fma.rn.f32 	%f56, %f54, %f55, %f53;
	ld.shared.f32 	%f57, [%r6+60];
	ld.shared.f32 	%f58, [%r9+1920];
	fma.rn.f32 	%f59, %f57, %f58, %f56;
	ld.shared.f32 	%f60, [%r6+64];
	ld.shared.f32 	%f61, [%r9+2048];
	fma.rn.f32 	%f62, %f60, %f61, %f59;
	ld.shared.f32 	%f63, [%r6+68];
	ld.shared.f32 	%f64, [%r9+2176];
	fma.rn.f32 	%f65, %f63, %f64, %f62;
	ld.shared.f32 	%f66, [%r6+72];
	ld.shared.f32 	%f67, [%r9+2304];
	fma.rn.f32 	%f68, %f66, %f67, %f65;
	ld.shared.f32 	%f69, [%r6+76];
	ld.shared.f32 	%f70, [%r9+2432];
	fma.rn.f32 	%f71, %f69, %f70, %f68;
	ld.shared.f32 	%f72, [%r6+80];
	ld.shared.f32 	%f73, [%r9+2560];
	fma.rn.f32 	%f74, %f72, %f73, %f71;
	ld.shared.f32 	%f75, [%r6+84];
	ld.shared.f32 	%f76, [%r9+2688];
	fma.rn.f32 	%f77, %f75, %f76, %f74;
	ld.shared.f32 	%f78, [%r6+88];
	ld.shared.f32 	%f79, [%r9+2816];
	fma.rn.f32 	%f80, %f78, %f79, %f77;
	ld.shared.f32 	%f81, [%r6+92];
	ld.shared.f32 	%f82, [%r9+2944];
	fma.rn.f32 	%f83, %f81, %f82, %f80;
	ld.shared.f32 	%f84, [%r6+96];
	ld.shared.f32 	%f85, [%r9+3072];
	fma.rn.f32 	%f86, %f84, %f85, %f83;
	ld.shared.f32 	%f87, [%r6+100];
	ld.shared.f32 	%f88, [%r9+3200];
	fma.rn.f32 	%f89, %f87, %f88, %f86;
	ld.shared.f32 	%f90, [%r6+104];
	ld.shared.f32 	%f91, [%r9+3328];
	fma.rn.f32 	%f92, %f90, %f91, %f89;
	ld.shared.f32 	%f93, [%r6+108];
	ld.shared.f32 	%f94, [%r9+3456];
	fma.rn.f32 	%f95, %f93, %f94, %f92;
	ld.shared.f32 	%f96, [%r6+112];
	ld.shared.f32 	%f97, [%r9+3584];
	fma.rn.f32 	%f98, %f96, %f97, %f95;
	ld.shared.f32 	%f99, [%r6+116];
	ld.shared.f32 	%f100, [%r9+3712];
	fma.rn.f32 	%f101, %f99, %f100, %f98;
	ld.shared.f32 	%f102, [%r6+120];
	ld.shared.f32 	%f103, [%r9+3840];
	fma.rn.f32 	%f104, %f102, %f103, %f101;
	ld.shared.f32 	%f105, [%r6+124];
	ld.shared.f32 	%f106, [%r9+3968];
	fma.rn.f32 	%f110, %f105, %f106, %f104;
	bar.sync 	0;
	add.s32 	%r42, %r42, 1;
	setp.ne.s32 	%p8, %r42, 0;
	add.s32 	%r41, %r41, %r12;
	add.s32 	%r40, %r40, 32;
	add.s32 	%r39, %r39, 32;
	add.s32 	%r38, %r38, 32;
	@%p8 bra 	$L__BB0_2;
$L__BB0_7:
	setp.ge.s32 	%p9, %r3, %r24;
	setp.ge.s32 	%p10, %r5, %r25;
	or.pred  	%p11, %p9, %p10;
	@%p11 bra 	$L__BB0_9;
	mad.lo.s32 	%r37, %r25, %r3, %r5;
	cvta.to.global.u64 	%rd10, %rd5;
	mul.wide.s32 	%rd11, %r37, 4;
	add.s64 	%rd12, %rd10, %rd11;
	st.global.f32 	[%rd12], %f110;
$L__BB0_9:
	ret;

}
	// .globl	_Z31matrix_multiplication_kernel_v3PKfS0_Pfiii
.visible .entry _Z31matrix_multiplication_kernel_v3PKfS0_Pfiii(
	.param .u64 .ptr .align 1 _Z31matrix_multiplication_kernel_v3PKfS0_Pfiii_param_0,
	.param .u64 .ptr .align 1 _Z31matrix_multiplication_kernel_v3PKfS0_Pfiii_param_1,
	.param .u64 .ptr .align 1 _Z31matrix_multiplication_kernel_v3PKfS0_Pfiii_param_2,
	.param .u32 _Z31matrix_multiplication_kernel_v3PKfS0_Pfiii_param_3,
	.param .u32 _Z31matrix_multiplication_kernel_v3PKfS0_Pfiii_param_4,
	.param .u32 _Z31matrix_multiplication_kernel_v3PKfS0_Pfiii_param_5
)
{
	.reg .pred 	%p<459>;
	.reg .b32 	%r<4775>;
	.reg .b32 	%f<2959>;
	.reg .b64 	%rd<924>;
	// demoted variable
	.shared .align 4 .b8 _ZZ31matrix_multiplication_kernel_v3PKfS0_PfiiiE2sa[4096];
	// demoted variable
	.shared .align 4 .b8 _ZZ31matrix_multiplication_kernel_v3PKfS0_PfiiiE2sb[4096];
	ld.param.u32 	%r23, [_Z31matrix_multiplication_kernel_v3PKfS0_Pfiii_param_5];
	setp.lt.s32 	%p1, %r23, 1;
	mov.f32 	%f2891, 0f00000000;
	mov.f32 	%f2892, %f2891;
	mov.f32 	%f2893, %f2891;
	mov.f32 	%f2894, %f2891;
	mov.f32 	%f2895, %f2891;
	mov.f32 	%f2896, %f2891;
	mov.f32 	%f2897, %f2891;
	mov.f32 	%f2898, %f2891;
	mov.f32 	%f2899, %f2891;
	mov.f32 	%f2900, %f2891;
	mov.f32 	%f2901, %f2891;
	mov.f32 	%f2902, %f2891;
	mov.f32 	%f2903, %f2891;
	mov.f32 	%f2904, %f2891;
	mov.f32 	%f2905, %f2891;
	mov.f32 	%f2906, %f2891;
	mov.f32 	%f2907, %f2891;
	mov.f32 	%f2908, %f2891;
	mov.f32 	%f2909, %f2891;
	mov.f32 	%f2910, %f2891;
	mov.f32 	%f2911, %f2891;
	mov.f32 	%f2912, %f2891;
	mov.f32 	%f2913, %f2891;
	mov.f32 	%f2914, %f2891;
	mov.f32 	%f2915, %f2891;
	mov.f32 	%f2916, %f2891;
	mov.f32 	%f2917, %f2891;
	mov.f32 	%f2918, %f2891;
	mov.f32 	%f2919, %f2891;
	mov.f32 	%f2920, %f2891;
	mov.f32 	%f2921, %f2891;
	mov.f32 	%f2922, %f2891;
	mov.f32 	%f2923, %f2891;
	mov.f32 	%f2924, %f2891;
	mov.f32 	%f2925, %f2891;
	mov.f32 	%f2926, %f2891;
	mov.f32 	%f2927, %f2891;
	mov.f32 	%f2928, %f2891;
	mov.f32 	%f2929, %f2891;
	mov.f32 	%f2930, %f2891;
	mov.f32 	%f2931, %f2891;
	mov.f32 	%f2932, %f2891;
	mov.f32 	%f2933, %f2891;
	mov.f32 	%f2934, %f2891;
	mov.f32 	%f2935, %f2891;
	mov.f32 	%f2936, %f2891;
	mov.f32 	%f2937, %f2891;
	mov.f32 	%f2938, %f2891;
	mov.f32 	%f2939, %f2891;
	mov.f32 	%f2940, %f2891;
	mov.f32 	%f2941, %f2891;
	mov.f32 	%f2942, %f2891;
	mov.f32 	%f2943, %f2891;
	mov.f32 	%f2944, %f2891;
	mov.f32 	%f2945, %f2891;
	mov.f32 	%f2946, %f2891;
	mov.f32 	%f2947, %f2891;
	mov.f32 	%f2948, %f2891;
	mov.f32 	%f2949, %f2891;
	mov.f32 	%f2950, %f2891;
	mov.f32 	%f2951, %f2891;
	mov.f32 	%f2952, %f2891;
	mov.f32 	%f2953, %f2891;
	mov.f32 	%f2954, %f2891;
	@%p1 bra 	$L__BB1_383;
	mov.b32 	%r4774, 0;
	mov.f32 	%f2891, 0f00000000;
	mov.u32 	%r25, %ctaid.y;
	shl.b32 	%r26, %r25, 5;
	mov.u32 	%r27, %tid.y;
	shl.b32 	%r28, %r27, 3;
	mov.u32 	%r29, %tid.x;
	shl.b32 	%r30, %r29, 1;
	add.s32 	%r31, %r28, %r30;
	add.s32 	%r32, %r31, %r26;
	or.b32  	%r53, %r32, 1;
	shl.b32 	%r54, %r31, 7;
	mov.u32 	%r55, _ZZ31matrix_multiplication_kernel_v3PKfS0_PfiiiE2sa;
	add.s32 	%r56, %r55, %r54;
$L__BB1_2:
	ld.param.u32 	%r4581, [_Z31matrix_multiplication_kernel_v3PKfS0_Pfiii_param_5];
	ld.param.u32 	%r4317, [_Z31matrix_multiplication_kernel_v3PKfS0_Pfiii_param_3];
	setp.ge.s32 	%p2, %r32, %r4317;
	shl.b32 	%r33, %r4774, 5;
	setp.ge.s32 	%p3, %r33, %r4581;
	mov.f32 	%f2955, 0f00000000;
	or.pred  	%p4, %p2, %p3;
	@%p4 bra 	$L__BB1_4;
	ld.param.u32 	%r4582, [_Z31matrix_multiplication_kernel_v3PKfS0_Pfiii_param_5];
	ld.param.u64 	%rd793, [_Z31matrix_multiplication_kernel_v3PKfS0_Pfiii_param_0];
	mad.lo.s32 	%r43, %r4582, %r32, %r33;
	cvta.to.global.u64 	%rd13, %rd793;
	mul.wide.u32 	%rd14, %r43, 4;
	add.s64 	%rd15, %rd13, %rd14;
	ld.global.f32 	%f2955, [%rd15];
$L__BB1_4:
	ld.param.u32 	%r4583, [_Z31matrix_multiplication_kernel_v3PKfS0_Pfiii_param_5];
	ld.param.u32 	%r4318, [_Z31matrix_multiplication_kernel_v3PKfS0_Pfiii_param_3];
	setp.ge.s32 	%p5, %r33, %r4583;
	setp.ge.s32 	%p6, %r53, %r4318;
	st.shared.f32 	[%r56], %f2955;
	mov.f32 	%f2956, 0f00000000;
	or.pred  	%p7, %p6, %p5;
	@%p7 bra 	$L__BB1_6;
	ld.param.u32 	%r4584, [_Z31matrix_multiplication_kernel_v3PKfS0_Pfiii_param_5];
	ld.param.u64 	%rd794, [_Z31matrix_multiplication_kernel_v3PKfS0_Pfiii_param_0];
	mad.lo.s32 	%r65, %r4584, %r32, %r4584;
	add.s32 	%r67, %r33, %r65;
	cvta.to.global.u64 	%rd16, %rd794;
	mul.wide.u32 	%rd17, %r67, 4;
	add.s64 	%rd18, %rd16, %rd17;
	ld.global.f32 	%f2956, [%rd18];
$L__BB1_6:
	ld.param.u32 	%r4585, [_Z31matrix_multiplication_kernel_v3PKfS0_Pfiii_param_5];
	ld.param.u32 	%r4319, [_Z31matrix_multiplication_kernel_v3PKfS0_Pfiii_param_3];
	setp.lt.s32 	%p8, %r32, %r4319;
	st.shared.f32 	[%r56+128], %f2956;
	or.b32  	%r79, %r33, 1;
	setp.lt.s32 	%p9, %r79, %r4585;
	and.pred  	%p10, %p8, %p9;
	@%p10 bra 	$L__BB1_8;
	mov.b32 	%r80, 0;
	st.shared.u32 	[%r56+4], %r80;
	bra.uni 	$L__BB1_9;
$L__BB1_8:
	ld.param.u32 	%r4586, [_Z31matrix_multiplication_kernel_v3PKfS0_Pfiii_param_5];
	ld.param.u64 	%rd795, [_Z31matrix_multiplication_kernel_v3PKfS0_Pfiii_param_0];
	cvta.to.global.u64 	%rd19, %rd795;
	cvt.u64.u32 	%rd20, %r33;
	mul.lo.s32 	%r90, %r4586, %r32;
	cvt.u64.u32 	%rd21, %r90;
	add.s64 	%rd22, %rd20, %rd21;
	shl.b64 	%rd23, %rd22, 2;
	add.s64 	%rd24, %rd19, %rd23;
	ld.global.f32 	%f205, [%rd24+4];
	st.shared.f32 	[%r56+4], %f205;
$L__BB1_9:
	ld.param.u32 	%r4587, [_Z31matrix_multiplication_kernel_v3PKfS0_Pfiii_param_5];
	ld.param.u32 	%r4320, [_Z31matrix_multiplication_kernel_v3PKfS0_Pfiii_param_3];
	setp.lt.s32 	%p11, %r79, %r4587;
	setp.lt.s32 	%p12, %r53, %r4320;
	and.pred  	%p13, %p12, %p11;
	@%p13 bra 	$L__BB1_11;
	mov.u32 	%r105, %tid.y;
	shl.b32 	%r106, %r105, 3;
	mov.u32 	%r107, %tid.x;
	shl.b32 	%r108, %r107, 1;
	add.s32 	%r109, %r106, %r108;
	shl.b32 	%r110, %r109, 7;
	mov.u32 	%r111, _ZZ31matrix_multiplication_kernel_v3PKfS0_PfiiiE2sa;
	add.s32 	%r112, %r111, %r110;
	mov.b32 	%r113, 0;
	st.shared.u32 	[%r112+132], %r113;
	bra.uni 	$L__BB1_12;
$L__BB1_11:
	ld.param.u32 	%r4588, [_Z31matrix_multiplication_kernel_v3PKfS0_Pfiii_param_5];
	ld.param.u64 	%rd796, [_Z31matrix_multiplication_kernel_v3PKfS0_Pfiii_param_0];
	cvta.to.global.u64 	%rd25, %rd796;
	cvt.u64.u32 	%rd26, %r33;
	mad.lo.s32 	%r123, %r4588, %r32, %r4588;
	cvt.u64.u32 	%rd27, %r123;
	add.s64 	%rd28, %rd26, %rd27;
	shl.b64 	%rd29, %rd28, 2;
	add.s64 	%rd30, %rd25, %rd29;
	ld.global.f32 	%f206, [%rd30+4];
	st.shared.f32 	[%r56+132], %f206;
$L__BB1_12:
	ld.param.u32 	%r4589, [_Z31matrix_multiplication_kernel_v3PKfS0_Pfiii_param_5];
	ld.param.u32 	%r4321, [_Z31matrix_multiplication_kernel_v3PKfS0_Pfiii_param_3];
	setp.lt.s32 	%p14, %r32, %r4321;
	or.b32  	%r136, %r33, 2;
	setp.lt.s32 	%p15, %r136, %r4589;
	and.pred  	%p16, %p14, %p15;
	@%p16 bra 	$L__BB1_14;
	mov.u32 	%r137, %tid.y;
	shl.b32 	%r138, %r137, 3;
	mov.u32 	%r139, %tid.x;
	shl.b32 	%r140, %r139, 1;
	add.s32 	%r141, %r138, %r140;
	shl.b32 	%r142, %r141, 7;
	mov.u32 	%r143, _ZZ31matrix_multiplication_kernel_v3PKfS0_PfiiiE2sa;
	add.s32 	%r144, %r143, %r142;
	mov.b32 	%r145, 0;
	st.shared.u32 	[%r144+8], %r145;
	bra.uni 	$L__BB1_15;
$L__BB1_14:
	ld.param.u32 	%r4590, [_Z31matrix_multiplication_kernel_v3PKfS0_Pfiii_param_5];
	ld.param.u64 	%rd797, [_Z31matrix_multiplication_kernel_v3PKfS0_Pfiii_param_0];
	cvta.to.global.u64 	%rd31, %rd797;
	cvt.u64.u32 	%rd32, %r33;
	mul.lo.s32 	%r155, %r4590, %r32;
	cvt.u64.u32 	%rd33, %r155;
	add.s64 	%rd34, %rd32, %rd33;
	shl.b64 	%rd35, %rd34, 2;
	add.s64 	%rd36, %rd31, %rd35;
	ld.global.f32 	%f207, [%rd36+8];
	st.shared.f32 	[%r56+8], %f207;
$L__BB1_15:
	ld.param.u32 	%r4591, [_Z31matrix_multiplication_kernel_v3PKfS0_Pfiii_param_5];
	ld.param.u32 	%r4322, [_Z31matrix_multiplication_kernel_v3PKfS0_Pfiii_param_3];
	setp.lt.s32 	%p17, %r136, %r4591;
	setp.lt.s32 	%p18, %r53, %r4322;
	and.pred  	%p19, %p18, %p17;
	@%p19 bra 	$L__BB1_17;
	mov.u32 	%r170, %tid.y;
	shl.b32 	%r171, %r170, 3;
	mov.u32 	%r172, %tid.x;
	shl.b32 	%r173, %r172, 1;
	add.s32 	%r174, %r171, %r173;
	shl.b32 	%r175, %r174, 7;
	mov.u32 	%r176, _ZZ31matrix_multiplication_kernel_v3PKfS0_PfiiiE2sa;
	add.s32 	%r177, %r176, %r175;
	mov.b32 	%r178, 0;
	st.shared.u32 	[%r177+136], %r178;
	bra.uni 	$L__BB1_18;
$L__BB1_17:
	ld.param.u32 	%r4592, [_Z31matrix_multiplication_kernel_v3PKfS0_Pfiii_param_5];
	ld.param.u64 	%rd798, [_Z31matrix_multiplication_kernel_v3PKfS0_Pfiii_param_0];
	cvta.to.global.u64 	%rd37, %rd798;
	cvt.u64.u32 	%rd38, %r33;
	mad.lo.s32 	%r188, %r4592, %r32, %r4592;
	cvt.u64.u32 	%rd39, %r188;
	add.s64 	%rd40, %rd38, %rd39;
	shl.b64 	%rd41, %rd40, 2;
	add.s64 	%rd42, %rd37, %rd41;
	ld.global.f32 	%f208, [%rd42+8];
	st.shared.f32 	[%r56+136], %f208;
$L__BB1_18:
	ld.param.u32 	%r4593, [_Z31matrix_multiplication_kernel_v3PKfS0_Pfiii_param_5];
	ld.param.u32 	%r4323, [_Z31matrix_multiplication_kernel_v3PKfS0_Pfiii_param_3];
	setp.lt.s32 	%p20, %r32, %r4323;
	or.b32  	%r201, %r33, 3;
	setp.lt.s32 	%p21, %r201, %r4593;
	and.pred  	%p22, %p20, %p21;
	@%p22 bra 	$L__BB1_20;
	mov.u32 	%r202, %tid.y;
	shl.b32 	%r203, %r202, 3;
	mov.u32 	%r204, %tid.x;
	shl.b32 	%r205, %r204, 1;
	add.s32 	%r206, %r203, %r205;
	shl.b32 	%r207, %r206, 7;
	mov.u32 	%r208, _ZZ31matrix_multiplication_kernel_v3PKfS0_PfiiiE2sa;
	add.s32 	%r209, %r208, %r207;
	mov.b32 	%r210, 0;
	st.shared.u32 	[%r209+12], %r210;
	bra.uni 	$L__BB1_21;
$L__BB1_20:
	ld.param.u32 	%r4594, [_Z31matrix_multiplication_kernel_v3PKfS0_Pfiii_param_5];
	ld.param.u64 	%rd799, [_Z31matrix_multiplication_kernel_v3PKfS0_Pfiii_param_0];
	cvta.to.global.u64 	%rd43, %rd799;
	cvt.u64.u32 	%rd44, %r33;
	mul.lo.s32 	%r220, %r4594, %r32;
	cvt.u64.u32 	%rd45, %r220;
	add.s64 	%rd46, %rd44, %rd45;
	shl.b64 	%rd47, %rd46, 2;
	add.s64 	%rd48, %rd43, %rd47;
	ld.global.f32 	%f209, [%rd48+12];
	st.shared.f32 	[%r56+12], %f209;
$L__BB1_21:
	ld.param.u32 	%r4595, [_Z31matrix_multiplication_kernel_v3PKfS0_Pfiii_param_5];
	ld.param.u32 	%r4324, [_Z31matrix_multiplication_kernel_v3PKfS0_Pfiii_param_3];
	setp.lt.s32 	%p23, %r201, %r4595;
	setp.lt.s32 	%p24, %r53, %r4324;
	and.pred  	%p25, %p24, %p23;
	@%p25 bra 	$L__BB1_23;
	mov.u32 	%r235, %tid.y;
	shl.b32 	%r236, %r235, 3;
	mov.u32 	%r237, %tid.x;
	shl.b32 	%r238, %r237, 1;
	add.s32 	%r239, %r236, %r238;
	shl.b32 	%r240, %r239, 7;
	mov.u32 	%r241, _ZZ31matrix_multiplication_kernel_v3PKfS0_PfiiiE2sa;
	add.s32 	%r242, %r241, %r240;
	mov.b32 	%r243, 0;
	st.shared.u32 	[%r242+140], %r243;
	bra.uni 	$L__BB1_24;
$L__BB1_23:
	ld.param.u32 	%r4596, [_Z31matrix_multiplication_kernel_v3PKfS0_Pfiii_param_5];
	ld.param.u64 	%rd800, [_Z31matrix_multiplication_kernel_v3PKfS0_Pfiii_param_0];
	cvta.to.global.u64 	%rd49, %rd800;
	cvt.u64.u32 	%rd50, %r33;
	mad.lo.s32 	%r253, %r4596, %r32, %r4596;
	cvt.u64.u32 	%rd51, %r253;
	add.s64 	%rd52, %rd50, %rd51;
	shl.b64 	%rd53, %rd52, 2;
	add.s64 	%rd54, %rd49, %rd53;
	ld.global.f32 	%f210, [%rd54+12];
	st.shared.f32 	[%r56+140], %f210;
$L__BB1_24:
	ld.param.u32 	%r4597, [_Z31matrix_multiplication_kernel_v3PKfS0_Pfiii_param_5];
	ld.param.u32 	%r4325, [_Z31matrix_multiplication_kernel_v3PKfS0_Pfiii_param_3];
	mov.u32 	%r257, %ctaid.y;
	shl.b32 	%r258, %r257, 5;
	mov.u32 	%r259, %tid.y;
	shl.b32 	%r260, %r259, 3;
	mov.u32 	%r261, %tid.x;
	shl.b32 	%r262, %r261, 1;
	add.s32 	%r263, %r260, %r262;
	add.s32 	%r264, %r263, %r258;
	setp.lt.s32 	%p26, %r264, %r4325;
	or.b32  	%r266, %r33, 4;
	setp.lt.s32 	%p27, %r266, %r4597;
	and.pred  	%p28, %p26, %p27;
	@%p28 bra 	$L__BB1_26;
	shl.b32 	%r272, %r263, 7;
	mov.u32 	%r273, _ZZ31matrix_multiplication_kernel_v3PKfS0_PfiiiE2sa;
	add.s32 	%r274, %r273, %r272;
	mov.b32 	%r275, 0;
	st.shared.u32 	[%r274+16], %r275;
	bra.uni 	$L__BB1_27;
$L__BB1_26:
	ld.param.u32 	%r4598, [_Z31matrix_multiplication_kernel_v3PKfS0_Pfiii_param_5];
	ld.param.u64 	%rd801, [_Z31matrix_multiplication_kernel_v3PKfS0_Pfiii_param_0];
	cvta.to.global.u64 	%rd55, %rd801;
	cvt.u64.u32 	%rd56, %r33;
	mov.u32 	%r277, %ctaid.y;
	shl.b32 	%r278, %r277, 5;
	mov.u32 	%r279, %tid.y;
	shl.b32 	%r280, %r279, 3;
	mov.u32 	%r281, %tid.x;
	shl.b32 	%r282, %r281, 1;
	add.s32 	%r283, %r280, %r282;
	add.s32 	%r284, %r283, %r278;
	mul.lo.s32 	%r285, %r4598, %r284;
	cvt.u64.u32 	%rd57, %r285;
	add.s64 	%rd58, %rd56, %rd57;
	shl.b64 	%rd59, %rd58, 2;
	add.s64 	%rd60, %rd55, %rd59;
	ld.global.f32 	%f211, [%rd60+16];
	shl.b32 	%r286, %r283, 7;
	mov.u32 	%r287, _ZZ31matrix_multiplication_kernel_v3PKfS0_PfiiiE2sa;
	add.s32 	%r288, %r287, %r286;
	st.shared.f32 	[%r288+16], %f211;
$L__BB1_27:
	ld.param.u32 	%r4599, [_Z31matrix_multiplication_kernel_v3PKfS0_Pfiii_param_5];
	ld.param.u32 	%r4326, [_Z31matrix_multiplication_kernel_v3PKfS0_Pfiii_param_3];
	setp.lt.s32 	%p29, %r266, %r4599;
	mov.u32 	%r293, %tid.y;
	shl.b32 	%r294, %r293, 3;
	mov.u32 	%r295, %tid.x;
	shl.b32 	%r296, %r295, 1;
	add.s32 	%r297, %r294, %r296;
	add.s32 	%r298, %r297, %r258;
	or.b32  	%r299, %r298, 1;
	setp.lt.s32 	%p30, %r299, %r4326;
	and.pred  	%p31, %p30, %p29;
	@%p31 bra 	$L__BB1_29;
	shl.b32 	%r305, %r297, 7;
	mov.u32 	%r306, _ZZ31matrix_multiplication_kernel_v3PKfS0_PfiiiE2sa;
	add.s32 	%r307, %r306, %r305;
	mov.b32 	%r308, 0;
	st.shared.u32 	[%r307+144], %r308;
	bra.uni 	$L__BB1_30;
$L__BB1_29:
	ld.param.u32 	%r4600, [_Z31matrix_multiplication_kernel_v3PKfS0_Pfiii_param_5];
	ld.param.u64 	%rd802, [_Z31matrix_multiplication_kernel_v3PKfS0_Pfiii_param_0];
	cvta.to.global.u64 	%rd61, %rd802;
	cvt.u64.u32 	%rd62, %r33;
	mov.u32 	%r310, %ctaid.y;
	shl.b32 	%r311, %r310, 5;
	mov.u32 	%r312, %tid.y;
	shl.b32 	%r313, %r312, 3;
	mov.u32 	%r314, %tid.x;
	shl.b32 	%r315, %r314, 1;
	add.s32 	%r316, %r313, %r315;
	add.s32 	%r317, %r316, %r311;
	mad.lo.s32 	%r318, %r4600, %r317, %r4600;
	cvt.u64.u32 	%rd63, %r318;
	add.s64 	%rd64, %rd62, %rd63;
	shl.b64 	%rd65, %rd64, 2;
	add.s64 	%rd66, %rd61, %rd65;
	ld.global.f32 	%f212, [%rd66+16];
	shl.b32 	%r319, %r316, 7;
	mov.u32 	%r320, _ZZ31matrix_multiplication_kernel_v3PKfS0_PfiiiE2sa;
	add.s32 	%r321, %r320, %r319;
	st.shared.f32 	[%r321+144], %f212;
$L__BB1_30:
	ld.param.u32 	%r4601, [_Z31matrix_multiplication_kernel_v3PKfS0_Pfiii_param_5];
	ld.param.u32 	%r4327, [_Z31matrix_multiplication_kernel_v3PKfS0_Pfiii_param_3];
	setp.lt.s32 	%p32, %r298, %r4327;
	shl.b32 	%r330, %r4774, 5;
	or.b32  	%r331, %r330, 5;
	setp.lt.s32 	%p33, %r331, %r4601;
	and.pred  	%p34, %p32, %p33;
	@%p34 bra 	$L__BB1_32;
	shl.b32 	%r337, %r297, 7;
	mov.u32 	%r338, _ZZ31matrix_multiplication_kernel_v3PKfS0_PfiiiE2sa;
	add.s32 	%r339, %r338, %r337;
	mov.b32 	%r340, 0;
	st.shared.u32 	[%r339+20], %r340;
	bra.uni 	$L__BB1_33;
$L__BB1_32:
	ld.param.u32 	%r4602, [_Z31matrix_multiplication_kernel_v3PKfS0_Pfiii_param_5];
	ld.param.u64 	%rd803, [_Z31matrix_multiplication_kernel_v3PKfS0_Pfiii_param_0];
	cvta.to.global.u64 	%rd67, %rd803;
	cvt.u64.u32 	%rd68, %r330;
	mov.u32 	%r342, %ctaid.y;
	shl.b32 	%r343, %r342, 5;
	mov.u32 	%r344, %tid.y;
	shl.b32 	%r345, %r344, 3;
	mov.u32 	%r346, %tid.x;
	shl.b32 	%r347, %r346, 1;
	add.s32 	%r348, %r345, %r347;
	add.s32 	%r349, %r348, %r343;
	mul.lo.s32 	%r350, %r4602, %r349;
	cvt.u64.u32 	%rd69, %r350;
	add.s64 	%rd70, %rd68, %rd69;
	shl.b64 	%rd71, %rd70, 2;
	add.s64 	%rd72, %rd67, %rd71;
	ld.global.f32 	%f213, [%rd72+20];
	shl.b32 	%r351, %r348, 7;
	mov.u32 	%r352, _ZZ31matrix_multiplication_kernel_v3PKfS0_PfiiiE2sa;
	add.s32 	%r353, %r352, %r351;
	st.shared.f32 	[%r353+20], %f213;
$L__BB1_33:
	ld.param.u32 	%r4603, [_Z31matrix_multiplication_kernel_v3PKfS0_Pfiii_param_5];
	ld.param.u32 	%r4328, [_Z31matrix_multiplication_kernel_v3PKfS0_Pfiii_param_3];
	setp.lt.s32 	%p35, %r331, %r4603;
	mov.u32 	%r356, %ctaid.y;
	shl.b32 	%r357, %r356, 5;
	mov.u32 	%r358, %tid.y;
	shl.b32 	%r359, %r358, 3;
	mov.u32 	%r360, %tid.x;
	shl.b32 	%r361, %r360, 1;
	add.s32 	%r362, %r359, %r361;
	add.s32 	%r363, %r362, %r357;
	or.b32  	%r364, %r363, 1;
	setp.lt.s32 	%p36, %r364, %r4328;
	and.pred  	%p37, %p36, %p35;
	@%p37 bra 	$L__BB1_35;
	shl.b32 	%r370, %r362, 7;
	mov.u32 	%r371, _ZZ31matrix_multiplication_kernel_v3PKfS0_PfiiiE2sa;
	add.s32 	%r372, %r371, %r370;
	mov.b32 	%r373, 0;
	st.shared.u32 	[%r372+148], %r373;
	bra.uni 	$L__BB1_36;
$L__BB1_35:
	ld.param.u32 	%r4604, [_Z31matrix_multiplication_kernel_v3PKfS0_Pfiii_param_5];
	ld.param.u64 	%rd804, [_Z31matrix_multiplication_kernel_v3PKfS0_Pfiii_param_0];
	cvta.to.global.u64 	%rd73, %rd804;
	cvt.u64.u32 	%rd74, %r330;
	mov.u32 	%r375, %ctaid.y;
	shl.b32 	%r376, %r375, 5;
	mov.u32 	%r377, %tid.y;
	shl.b32 	%r378, %r377, 3;
	mov.u32 	%r379, %tid.x;
	shl.b32 	%r380, %r379, 1;
	add.s32 	%r381, %r378, %r380;
	add.s32 	%r382, %r381, %r376;
	mad.lo.s32 	%r383, %r4604, %r382, %r4604;
	cvt.u64.u32 	%rd75, %r383;
	add.s64 	%rd76, %rd74, %rd75;
	shl.b64 	%rd77, %rd76, 2;
	add.s64 	%rd78, %rd73, %rd77;
	ld.global.f32 	%f214, [%rd78+20];
	shl.b32 	%r384, %r381, 7;
	mov.u32 	%r385, _ZZ31matrix_multiplication_kernel_v3PKfS0_PfiiiE2sa;
	add.s32 	%r386, %r385, %r384;
	st.shared.f32 	[%r386+148], %f214;
$L__BB1_36:
	ld.param.u32 	%r4605, [_Z31matrix_multiplication_kernel_v3PKfS0_Pfiii_param_5];
	ld.param.u32 	%r4329, [_Z31matrix_multiplication_kernel_v3PKfS0_Pfiii_param_3];
	setp.lt.s32 	%p38, %r363, %r4329;
	shl.b32 	%r395, %r4774, 5;
	or.b32  	%r396, %r395, 6;
	setp.lt.s32 	%p39, %r396, %r4605;
	and.pred  	%p40, %p38, %p39;
	@%p40 bra 	$L__BB1_38;
	shl.b32 	%r402, %r362, 7;
	mov.u32 	%r403, _ZZ31matrix_multiplication_kernel_v3PKfS0_PfiiiE2sa;
	add.s32 	%r404, %r403, %r402;
	mov.b32 	%r405, 0;
	st.shared.u32 	[%r404+24], %r405;
	bra.uni 	$L__BB1_39;
$L__BB1_38:
	ld.param.u32 	%r4606, [_Z31matrix_multiplication_kernel_v3PKfS0_Pfiii_param_5];
	ld.param.u64 	%rd805, [_Z31matrix_multiplication_kernel_v3PKfS0_Pfiii_param_0];
	cvta.to.global.u64 	%rd79, %rd805;
	cvt.u64.u32 	%rd80, %r395;
	mov.u32 	%r407, %ctaid.y;
	shl.b32 	%r408, %r407, 5;
	mov.u32 	%r409, %tid.y;
	shl.b32 	%r410, %r409, 3;
	mov.u32 	%r411, %tid.x;
	shl.b32 	%r412, %r411, 1;
	add.s32 	%r413, %r410, %r412;
	add.s32 	%r414, %r413, %r408;
	mul.lo.s32 	%r415, %r4606, %r414;
	cvt.u64.u32 	%rd81, %r415;
	add.s64 	%rd82, %rd80, %rd81;
	shl.b64 	%rd83, %rd82, 2;
	add.s64 	%rd84, %rd79, %rd83;
	ld.global.f32 	%f215, [%rd84+24];
	shl.b32 	%r416, %r413, 7;
	mov.u32 	%r417, _ZZ31matrix_multiplication_kernel_v3PKfS0_PfiiiE2sa;
	add.s32 	%r418, %r417, %r416;
	st.shared.f32 	[%r418+24], %f215;
$L__BB1_39:
	ld.param.u32 	%r4607, [_Z31matrix_multiplication_kernel_v3PKfS0_Pfiii_param_5];
	ld.param.u32 	%r4330, [_Z31matrix_multiplication_kernel_v3PKfS0_Pfiii_param_3];
	setp.lt.s32 	%p41, %r396, %r4607;
	mov.u32 	%r421, %ctaid.y;
	shl.b32 	%r422, %r421, 5;
	mov.u32 	%r423, %tid.y;
	shl.b32 	%r424, %r423, 3;
	mov.u32 	%r425, %tid.x;
	shl.b32 	%r426, %r425, 1;
	add.s32 	%r427, %r424, %r426;
	add.s32 	%r428, %r427, %r422;
	or.b32  	%r429, %r428, 1;
	setp.lt.s32 	%p42, %r429, %r4330;
	and.pred  	%p43, %p42, %p41;
	@%p43 bra 	$L__BB1_41;
	shl.b32 	%r435, %r427, 7;
	mov.u32 	%r436, _ZZ31matrix_multiplication_kernel_v3PKfS0_PfiiiE2sa;
	add.s32 	%r437, %r436, %r435;
	mov.b32 	%r438, 0;
	st.shared.u32 	[%r437+152], %r438;
	bra.uni 	$L__BB1_42;
$L__BB1_41:
	ld.param.u32 	%r4608, [_Z31matrix_multiplication_kernel_v3PKfS0_Pfiii_param_5];
	ld.param.u64 	%rd806, [_Z31matrix_multiplication_kernel_v3PKfS0_Pfiii_param_0];
	cvta.to.global.u64 	%rd85, %rd806;
	cvt.u64.u32 	%rd86, %r395;
	mov.u32 	%r440, %ctaid.y;
	shl.b32 	%r441, %r440, 5;
	mov.u32 	%r442, %tid.y;
	shl.b32 	%r443, %r442, 3;
	mov.u32 	%r444, %tid.x;
	shl.b32 	%r445, %r444, 1;
	add.s32 	%r446, %r443, %r445;
	add.s32 	%r447, %r446, %r441;
	mad.lo.s32 	%r448, %r4608, %r447, %r4608;
	cvt.u64.u32 	%rd87, %r448;
	add.s64 	%rd88, %rd86, %rd87;
	shl.b64 	%rd89, %rd88, 2;
	add.s64 	%rd90, %rd85, %rd89;
	ld.global.f32 	%f216, [%rd90+24];
	shl.b32 	%r449, %r446, 7;
	mov.u32 	%r450, _ZZ31matrix_multiplication_kernel_v3PKfS0_PfiiiE2sa;
	add.s32 	%r451, %r450, %r449;
	st.shared.f32 	[%r451+152], %f216;
$L__BB1_42:
	ld.param.u32 	%r4609, [_Z31matrix_multiplication_kernel_v3PKfS0_Pfiii_param_5];
	ld.param.u32 	%r4331, [_Z31matrix_multiplication_kernel_v3PKfS0_Pfiii_param_3];
	setp.lt.s32 	%p44, %r428, %r4331;
	shl.b32 	%r460, %r4774, 5;
	or.b32  	%r461, %r460, 7;
	setp.lt.s32 	%p45, %r461, %r4609;
	and.pred  	%p46, %p44, %p45;
	@%p46 bra 	$L__BB1_44;
	shl.b32 	%r467, %r427, 7;
	mov.u32 	%r468, _ZZ31matrix_multiplication_kernel_v3PKfS0_PfiiiE2sa;
	add.s32 	%r469, %r468, %r467;
	mov.b32 	%r470, 0;
	st.shared.u32 	[%r469+28], %r470;
	bra.uni 	$L__BB1_45;
$L__BB1_44:
	ld.param.u32 	%r4610, [_Z31matrix_multiplication_kernel_v3PKfS0_Pfiii_param_5];
	ld.param.u64 	%rd807, [_Z31matrix_multiplication_kernel_v3PKfS0_Pfiii_param_0];
	cvta.to.global.u64 	%rd91, %rd807;
	cvt.u64.u32 	%rd92, %r460;
	mov.u32 	%r472, %ctaid.y;
	shl.b32 	%r473, %r472, 5;
	mov.u32 	%r474, %tid.y;
	shl.b32 	%r475, %r474, 3;
	mov.u32 	%r476, %tid.x;
	shl.b32 	%r477, %r476, 1;
	add.s32 	%r478, %r475, %r477;
	add.s32 	%r479, %r478, %r473;
	mul.lo.s32 	%r480, %r4610, %r479;
	cvt.u64.u32 	%rd93, %r480;
	add.s64 	%rd94, %rd92, %rd93;
	shl.b64 	%rd95, %rd94, 2;
	add.s64 	%rd96, %rd91, %rd95;
	ld.global.f32 	%f217, [%rd96+28];
	shl.b32 	%r481, %r478, 7;
	mov.u32 	%r482, _ZZ31matrix_multiplication_kernel_v3PKfS0_PfiiiE2sa;
	add.s32 	%r483, %r482, %r481;
	st.shared.f32 	[%r483+28], %f217;
$L__BB1_45:
	ld.param.u32 	%r4611, [_Z31matrix_multiplication_kernel_v3PKfS0_Pfiii_param_5];
	ld.param.u32 	%r4332, [_Z31matrix_multiplication_kernel_v3PKfS0_Pfiii_param_3];
	setp.lt.s32 	%p47, %r461, %r4611;
	mov.u32 	%r486, %ctaid.y;
	shl.b32 	%r487, %r486, 5;
	mov.u32 	%r488, %tid.y;
	shl.b32 	%r489, %r488, 3;
	mov.u32 	%r490, %tid.x;
	shl.b32 	%r491, %r490, 1;
	add.s32 	%r492, %r489, %r491;
	add.s32 	%r493, %r492, %r487;
	or.b32  	%r494, %r493, 1;
	setp.lt.s32 	%p48, %r494, %r4332;
	and.pred  	%p49, %p48, %p47;
	@%p49 bra 	$L__BB1_47;
	shl.b32 	%r500, %r492, 7;
	mov.u32 	%r501, _ZZ31matrix_multiplication_kernel_v3PKfS0_PfiiiE2sa;
	add.s32 	%r502, %r501, %r500;
	mov.b32 	%r503, 0;
	st.shared.u32 	[%r502+156], %r503;
	bra.uni 	$L__BB1_48;
$L__BB1_47:
	ld.param.u32 	%r4612, [_Z31matrix_multiplication_kernel_v3PKfS0_Pfiii_param_5];
	ld.param.u64 	%rd808, [_Z31matrix_multiplication_kernel_v3PKfS0_Pfiii_param_0];
	cvta.to.global.u64 	%rd97, %rd808;
	cvt.u64.u32 	%rd98, %r460;
	mov.u32 	%r505, %ctaid.y;
	shl.b32 	%r506, %r505, 5;
	mov.u32 	%r507, %tid.y;
	shl.b32 	%r508, %r507, 3;
	mov.u32 	%r509, %tid.x;
	shl.b32 	%r510, %r509, 1;
	add.s32 	%r511, %r508, %r510;
	add.s32 	%r512, %r511, %r506;
	mad.lo.s32 	%r513, %r4612, %r512, %r4612;
	cvt.u64.u32 	%rd99, %r513;
	add.s64 	%rd100, %rd98, %rd99;
	shl.b64 	%rd101, %rd100, 2;
	add.s64 	%rd102, %rd97, %rd101;
	ld.global.f32 	%f218, [%rd102+28];
	shl.b32 	%r514, %r511, 7;
	mov.u32 	%r515, _ZZ31matrix_multiplication_kernel_v3PKfS0_PfiiiE2sa;
	add.s32 	%r516, %r515, %r514;
	st.shared.f32 	[%r516+156], %f218;
$L__BB1_48:
	ld.param.u32 	%r4613, [_Z31matrix_multiplication_kernel_v3PKfS0_Pfiii_param_5];
	ld.param.u32 	%r4333, [_Z31matrix_multiplication_kernel_v3PKfS0_Pfiii_param_3];
	setp.lt.s32 	%p50, %r493, %r4333;
	shl.b32 	%r525, %r4774, 5;
	or.b32  	%r526, %r525, 8;
	setp.lt.s32 	%p51, %r526, %r4613;
	and.pred  	%p52, %p50, %p51;
	@%p52 bra 	$L__BB1_50;
	shl.b32 	%r532, %r492, 7;
	mov.u32 	%r533, _ZZ31matrix_multiplication_kernel_v3PKfS0_PfiiiE2sa;
	add.s32 	%r534, %r533, %r532;
	mov.b32 	%r535, 0;
	st.shared.u32 	[%r534+32], %r535;
	bra.uni 	$L__BB1_51;
$L__BB1_50:
	ld.param.u32 	%r4614, [_Z31matrix_multiplication_kernel_v3PKfS0_Pfiii_param_5];
	ld.param.u64 	%rd809, [_Z31matrix_multiplication_kernel_v3PKfS0_Pfiii_param_0];
	cvta.to.global.u64 	%rd103, %rd809;
	cvt.u64.u32 	%rd104, %r525;
	mov.u32 	%r537, %ctaid.y;
	shl.b32 	%r538, %r537, 5;
	mov.u32 	%r539, %tid.y;
	shl.b32 	%r540, %r539, 3;
	mov.u32 	%r541, %tid.x;
	shl.b32 	%r542, %r541, 1;
	add.s32 	%r543, %r540, %r542;
	add.s32 	%r544, %r543, %r538;
	mul.lo.s32 	%r545, %r4614, %r544;
	cvt.u64.u32 	%rd105, %r545;
	add.s64 	%rd106, %rd104, %rd105;
	shl.b64 	%rd107, %rd106, 2;
	add.s64 	%rd108, %rd103, %rd107;
	ld.global.f32 	%f219, [%rd108+32];
	shl.b32 	%r546, %r543, 7;
	mov.u32 	%r547, _ZZ31matrix_multiplication_kernel_v3PKfS0_PfiiiE2sa;
	add.s32 	%r548, %r547, %r546;
	st.shared.f32 	[%r548+32], %f219;
$L__BB1_51:
	ld.param.u32 	%r4615, [_Z31matrix_multiplication_kernel_v3PKfS0_Pfiii_param_5];
	ld.param.u32 	%r4334, [_Z31matrix_multiplication_kernel_v3PKfS0_Pfiii_param_3];
	setp.lt.s32 	%p53, %r526, %r4615;
	mov.u32 	%r551, %ctaid.y;
	shl.b32 	%r552, %r551, 5;
	mov.u32 	%r553, %tid.y;
	shl.b32 	%r554, %r553, 3;
	mov.u32 	%r555, %tid.x;
	shl.b32 	%r556, %r555, 1;
	add.s32 	%r557, %r554, %r556;
	add.s32 	%r558, %r557, %r552;
	or.b32  	%r559, %r558, 1;
	setp.lt.s32 	%p54, %r559, %r4334;
	and.pred  	%p55, %p54, %p53;
	@%p55 bra 	$L__BB1_53;
	shl.b32 	%r565, %r557, 7;
	mov.u32 	%r566, _ZZ31matrix_multiplication_kernel_v3PKfS0_PfiiiE2sa;
	add.s32 	%r567, %r566, %r565;
	mov.b32 	%r568, 0;
	st.shared.u32 	[%r567+160], %r568;
	bra.uni 	$L__BB1_54;
$L__BB1_53:
	ld.param.u32 	%r4616, [_Z31matrix_multiplication_kernel_v3PKfS0_Pfiii_param_5];
	ld.param.u64 	%rd810, [_Z31matrix_multiplication_kernel_v3PKfS0_Pfiii_param_0];
	cvta.to.global.u64 	%rd109, %rd810;
	cvt.u64.u32 	%rd110, %r525;
	mov.u32 	%r570, %ctaid.y;
	shl.b32 	%r571, %r570, 5;
	mov.u32 	%r572, %tid.y;
	shl.b32 	%r573, %r572, 3;
	mov.u32 	%r574, %tid.x;
	shl.b32 	%r575, %r574, 1;
	add.s32 	%r576, %r573, %r575;
	add.s32 	%r577, %r576, %r571;
	mad.lo.s32 	%r578, %r4616, %r577, %r4616;
	cvt.u64.u32 	%rd111, %r578;
	add.s64 	%rd112, %rd110, %rd111;
	shl.b64 	%rd113, %rd112, 2;
	add.s64 	%rd114, %rd109, %rd113;
	ld.global.f32 	%f220, [%rd114+32];
	shl.b32 	%r579, %r576, 7;
	mov.u32 	%r580, _ZZ31matrix_multiplication_kernel_v3PKfS0_PfiiiE2sa;
	add.s32 	%r581, %r580, %r579;
	st.shared.f32 	[%r581+160], %f220;
$L__BB1_54:
	ld.param.u32 	%r4617, [_Z31matrix_multiplication_kernel_v3PKfS0_Pfiii_param_5];
	ld.param.u32 	%r4335, [_Z31matrix_multiplication_kernel_v3PKfS0_Pfiii_param_3];
	setp.lt.s32 	%p56, %r558, %r4335;
	shl.b32 	%r590, %r4774, 5;
	or.b32  	%r591, %r590, 9;
	setp.lt.s32 	%p57, %r591, %r4617;
	and.pred  	%p58, %p56, %p57;
	@%p58 bra 	$L__BB1_56;
	shl.b32 	%r597, %r557, 7;
	mov.u32 	%r598, _ZZ31matrix_multiplication_kernel_v3PKfS0_PfiiiE2sa;
	add.s32 	%r599, %r598, %r597;
	mov.b32 	%r600, 0;
	st.shared.u32 	[%r599+36], %r600;
	bra.uni 	$L__BB1_57;
$L__BB1_56:
	ld.param.u32 	%r4618, [_Z31matrix_multiplication_kernel_v3PKfS0_Pfiii_param_5];
	ld.param.u64 	%rd811, [_Z31matrix_multiplication_kernel_v3PKfS0_Pfiii_param_0];
	cvta.to.global.u64 	%rd115, %rd811;
	cvt.u64.u32 	%rd116, %r590;
	mov.u32 	%r602, %ctaid.y;
	shl.b32 	%r603, %r602, 5;
	mov.u32 	%r604, %tid.y;
	shl.b32 	%r605, %r604, 3;
	mov.u32 	%r606, %tid.x;
	shl.b32 	%r607, %r606, 1;
	add.s32 	%r608, %r605, %r607;
	add.s32 	%r609, %r608, %r603;
	mul.lo.s32 	%r610, %r4618, %r609;
	cvt.u64.u32 	%rd117, %r610;
	add.s64 	%rd118, %rd116, %rd117;
	shl.b64 	%rd119, %rd118, 2;
	add.s64 	%rd120, %rd115, %rd119;
	ld.global.f32 	%f221, [%rd120+36];
	shl.b32 	%r611, %r608, 7;
	mov.u32 	%r612, _ZZ31matrix_multiplication_kernel_v3PKfS0_PfiiiE2sa;
	add.s32 	%r613, %r612, %r611;
	st.shared.f32 	[%r613+36], %f221;
$L__BB1_57:
	ld.param.u32 	%r4619, [_Z31matrix_multiplication_kernel_v3PKfS0_Pfiii_param_5];
	ld.param.u32 	%r4336, [_Z31matrix_multiplication_kernel_v3PKfS0_Pfiii_param_3];
	setp.lt.s32 	%p59, %r591, %r4619;
	mov.u32 	%r616, %ctaid.y;
	shl.b32 	%r617, %r616, 5;
	mov.u32 	%r618, %tid.y;
	shl.b32 	%r619, %r618, 3;
	mov.u32 	%r620, %tid.x;
	shl.b32 	%r621, %r620, 1;
	add.s32 	%r622, %r619, %r621;
	add.s32 	%r623, %r622, %r617;
	or.b32  	%r624, %r623, 1;
	setp.lt.s32 	%p60, %r624, %r4336;
	and.pred  	%p61, %p60, %p59;
	@%p61 bra 	$L__BB1_59;
	shl.b32 	%r630, %r622, 7;
	mov.u32 	%r631, _ZZ31matrix_multiplication_kernel_v3PKfS0_PfiiiE2sa;
	add.s32 	%r632, %r631, %r630;
	mov.b32 	%r633, 0;
	st.shared.u32 	[%r632+164], %r633;
	bra.uni 	$L__BB1_60;
$L__BB1_59:
	ld.param.u32 	%r4620, [_Z31matrix_multiplication_kernel_v3PKfS0_Pfiii_param_5];
	ld.param.u64 	%rd812, [_Z31matrix_multiplication_kernel_v3PKfS0_Pfiii_param_0];
	cvta.to.global.u64 	%rd121, %rd812;
	cvt.u64.u32 	%rd122, %r590;
	mov.u32 	%r635, %ctaid.y;
	shl.b32 	%r636, %r635, 5;
	mov.u32 	%r637, %tid.y;
	shl.b32 	%r638, %r637, 3;
	mov.u32 	%r639, %tid.x;
	shl.b32 	%r640, %r639, 1;
	add.s32 	%r641, %r638, %r640;
	add.s32 	%r642, %r641, %r636;
	mad.lo.s32 	%r643, %r4620, %r642, %r4620;
	cvt.u64.u32 	%rd123, %r643;
	add.s64 	%rd124, %rd122, %rd123;
	shl.b64 	%rd125, %rd124, 2;
	add.s64 	%rd126, %rd121, %rd125;
	ld.global.f32 	%f222, [%rd126+36];
	shl.b32 	%r644, %r641, 7;
	mov.u32 	%r645, _ZZ31matrix_multiplication_kernel_v3PKfS0_PfiiiE2sa;
	add.s32 	%r646, %r645, %r644;
	st.shared.f32 	[%r646+164], %f222;
$L__BB1_60:
	ld.param.u32 	%r4621, [_Z31matrix_multiplication_kernel_v3PKfS0_Pfiii_param_5];
	ld.param.u32 	%r4337, [_Z31matrix_multiplication_kernel_v3PKfS0_Pfiii_param_3];
	setp.lt.s32 	%p62, %r623, %r4337;
	shl.b32 	%r655, %r4774, 5;
	or.b32  	%r656, %r655, 10;
	setp.lt.s32 	%p63, %r656, %r4621;
	and.pred  	%p64, %p62, %p63;
	@%p64 bra 	$L__BB1_62;
	shl.b32 	%r662, %r622, 7;
	mov.u32 	%r663, _ZZ31matrix_multiplication_kernel_v3PKfS0_PfiiiE2sa;
	add.s32 	%r664, %r663, %r662;
	mov.b32 	%r665, 0;
	st.shared.u32 	[%r664+40], %r665;
	bra.uni 	$L__BB1_63;
$L__BB1_62:
	ld.param.u32 	%r4622, [_Z31matrix_multiplication_kernel_v3PKfS0_Pfiii_param_5];
	ld.param.u64 	%rd813, [_Z31matrix_multiplication_kernel_v3PKfS0_Pfiii_param_0];
	cvta.to.global.u64 	%rd127, %rd813;
	cvt.u64.u32 	%rd128, %r655;
	mov.u32 	%r667, %ctaid.y;
	shl.b32 	%r668, %r667, 5;
	mov.u32 	%r669, %tid.y;
	shl.b32 	%r670, %r669, 3;
	mov.u32 	%r671, %tid.x;
	shl.b32 	%r672, %r671, 1;
	add.s32 	%r673, %r670, %r672;
	add.s32 	%r674, %r673, %r668;
	mul.lo.s32 	%r675, %r4622, %r674;
	cvt.u64.u32 	%rd129, %r675;
	add.s64 	%rd130, %rd128, %rd129;
	shl.b64 	%rd131, %rd130, 2;
	add.s64 	%rd132, %rd127, %rd131;
	ld.global.f32 	%f223, [%rd132+40];
	shl.b32 	%r676, %r673, 7;
	mov.u32 	%r677, _ZZ31matrix_multiplication_kernel_v3PKfS0_PfiiiE2sa;
	add.s32 	%r678, %r677, %r676;
	st.shared.f32 	[%r678+40], %f223;
$L__BB1_63:
	ld.param.u32 	%r4623, [_Z31matrix_multiplication_kernel_v3PKfS0_Pfiii_param_5];
	ld.param.u32 	%r4338, [_Z31matrix_multiplication_kernel_v3PKfS0_Pfiii_param_3];
	setp.lt.s32 	%p65, %r656, %r4623;
	mov.u32 	%r681, %ctaid.y;
	shl.b32 	%r682, %r681, 5;
	mov.u32 	%r683, %tid.y;
	shl.b32 	%r684, %r683, 3;
	mov.u32 	%r685, %tid.x;
	shl.b32 	%r686, %r685, 1;
	add.s32 	%r687, %r684, %r686;
	add.s32 	%r688, %r687, %r682;
	or.b32  	%r689, %r688, 1;
	setp.lt.s32 	%p66, %r689, %r4338;
	and.pred  	%p67, %p66, %p65;
	@%p67 bra 	$L__BB1_65;
	shl.b32 	%r695, %r687, 7;
	mov.u32 	%r696, _ZZ31matrix_multiplication_kernel_v3PKfS0_PfiiiE2sa;
	add.s32 	%r697, %r696, %r695;
	mov.b32 	%r698, 0;
	st.shared.u32 	[%r697+168], %r698;
	bra.uni 	$L__BB1_66;
$L__BB1_65:
	ld.param.u32 	%r4624, [_Z31matrix_multiplication_kernel_v3PKfS0_Pfiii_param_5];
	ld.param.u64 	%rd814, [_Z31matrix_multiplication_kernel_v3PKfS0_Pfiii_param_0];
	cvta.to.global.u64 	%rd133, %rd814;
	cvt.u64.u32 	%rd134, %r655;
	mov.u32 	%r700, %ctaid.y;
	shl.b32 	%r701, %r700, 5;
	mov.u32 	%r702, %tid.y;
	shl.b32 	%r703, %r702, 3;
	mov.u32 	%r704, %tid.x;
	shl.b32 	%r705, %r704, 1;
	add.s32 	%r706, %r703, %r705;
	add.s32 	%r707, %r706, %r701;
	mad.lo.s32 	%r708, %r4624, %r707, %r4624;
	cvt.u64.u32 	%rd135, %r708;
	add.s64 	%rd136, %rd134, %rd135;
	shl.b64 	%rd137, %rd136, 2;
	add.s64 	%rd138, %rd133, %rd137;
	ld.global.f32 	%f224, [%rd138+40];
	shl.b32 	%r709, %r706, 7;
	mov.u32 	%r710, _ZZ31matrix_multiplication_kernel_v3PKfS0_PfiiiE2sa;
	add.s32 	%r711, %r710, %r709;
	st.shared.f32 	[%r711+168], %f224;
$L__BB1_66:
	ld.param.u32 	%r4625, [_Z31matrix_multiplication_kernel_v3PKfS0_Pfiii_param_5];
	ld.param.u32 	%r4339, [_Z31matrix_multiplication_kernel_v3PKfS0_Pfiii_param_3];
	setp.lt.s32 	%p68, %r688, %r4339;
	shl.b32 	%r720, %r4774, 5;
	or.b32  	%r721, %r720, 11;
	setp.lt.s32 	%p69, %r721, %r4625;
	and.pred  	%p70, %p68, %p69;
	@%p70 bra 	$L__BB1_68;
	shl.b32 	%r727, %r687, 7;
	mov.u32 	%r728, _ZZ31matrix_multiplication_kernel_v3PKfS0_PfiiiE2sa;
	add.s32 	%r729, %r728, %r727;
	mov.b32 	%r730, 0;
	st.shared.u32 	[%r729+44], %r730;
	bra.uni 	$L__BB1_69;
$L__BB1_68:
	ld.param.u32 	%r4626, [_Z31matrix_multiplication_kernel_v3PKfS0_Pfiii_param_5];
	ld.param.u64 	%rd815, [_Z31matrix_multiplication_kernel_v3PKfS0_Pfiii_param_0];
	cvta.to.global.u64 	%rd139, %rd815;
	cvt.u64.u32 	%rd140, %r720;
	mov.u32 	%r732, %ctaid.y;
	shl.b32 	%r733, %r732, 5;
	mov.u32 	%r734, %tid.y;
	shl.b32 	%r735, %r734, 3;
	mov.u32 	%r736, %tid.x;
	shl.b32 	%r737, %r736, 1;
	add.s32 	%r738, %r735, %r737;
	add.s32 	%r739, %r738, %r733;
	mul.lo.s32 	%r740, %r4626, %r739;
	cvt.u64.u32 	%rd141, %r740;
	add.s64 	%rd142, %rd140, %rd141;
	shl.b64 	%rd143, %rd142, 2;
	add.s64 	%rd144, %rd139, %rd143;
	ld.global.f32 	%f225, [%rd144+44];
	shl.b32 	%r741, %r738, 7;
	mov.u32 	%r742, _ZZ31matrix_multiplication_kernel_v3PKfS0_PfiiiE2sa;
	add.s32 	%r743, %r742, %r741;
	st.shared.f32 	[%r743+44], %f225;
$L__BB1_69:
	ld.param.u32 	%r4627, [_Z31matrix_multiplication_kernel_v3PKfS0_Pfiii_param_5];
	ld.param.u32 	%r4340, [_Z31matrix_multiplication_kernel_v3PKfS0_Pfiii_param_3];
	setp.lt.s32 	%p71, %r721, %r4627;
	mov.u32 	%r746, %ctaid.y;
	shl.b32 	%r747, %r746, 5;
	mov.u32 	%r748, %tid.y;
	shl.b32 	%r749, %r748, 3;
	mov.u32 	%r750, %tid.x;
	shl.b32 	%r751, %r750, 1;
	add.s32 	%r752, %r749, %r751;
	add.s32 	%r753, %r752, %r747;
	or.b32  	%r754, %r753, 1;
	setp.lt.s32 	%p72, %r754, %r4340;
	and.pred  	%p73, %p72, %p71;
	@%p73 bra 	$L__BB1_71;
	shl.b32 	%r760, %r752, 7;
	mov.u32 	%r761, _ZZ31matrix_multiplication_kernel_v3PKfS0_PfiiiE2sa;
	add.s32 	%r762, %r761, %r760;
	mov.b32 	%r763, 0;
	st.shared.u32 	[%r762+172], %r763;
	bra.uni 	$L__BB1_72;
$L__BB1_71:
	ld.param.u32 	%r4628, [_Z31matrix_multiplication_kernel_v3PKfS0_Pfiii_param_5];
	ld.param.u64 	%rd816, [_Z31matrix_multiplication_kernel_v3PKfS0_Pfiii_param_0];
	cvta.to.global.u64 	%rd145, %rd816;
	cvt.u64.u32 	%rd146, %r720;
	mov.u32 	%r765, %ctaid.y;
	shl.b32 	%r766, %r765, 5;
	mov.u32 	%r767, %tid.y;
	shl.b32 	%r768, %r767, 3;
	mov.u32 	%r769, %tid.x;
	shl.b32 	%r770, %r769, 1;
	add.s32 	%r771, %r768, %r770;
	add.s32 	%r772, %r771, %r766;
	mad.lo.s32 	%r773, %r4628, %r772, %r4628;
	cvt.u64.u32 	%rd147, %r773;
	add.s64 	%rd148, %rd146, %rd147;
	shl.b64 	%rd149, %rd148, 2;
	add.s64 	%rd150, %rd145, %rd149;
	ld.global.f32 	%f226, [%rd150+44];
	shl.b32 	%r774, %r771, 7;
	mov.u32 	%r775, _ZZ31matrix_multiplication_kernel_v3PKfS0_PfiiiE2sa;
	add.s32 	%r776, %r775, %r774;
	st.shared.f32 	[%r776+172], %f226;
$L__BB1_72:
	ld.param.u32 	%r4629, [_Z31matrix_multiplication_kernel_v3PKfS0_Pfiii_param_5];
	ld.param.u32 	%r4341, [_Z31matrix_multiplication_kernel_v3PKfS0_Pfiii_param_3];
	setp.lt.s32 	%p74, %r753, %r4341;
	shl.b32 	%r785, %r4774, 5;
	or.b32  	%r786, %r785, 12;
	setp.lt.s32 	%p75, %r786, %r4629;
	and.pred  	%p76, %p74, %p75;
	@%p76 bra 	$L__BB1_74;
	shl.b32 	%r792, %r752, 7;
	mov.u32 	%r793, _ZZ31matrix_multiplication_kernel_v3PKfS0_PfiiiE2sa;
	add.s32 	%r794, %r793, %r792;
	mov.b32 	%r795, 0;
	st.shared.u32 	[%r794+48], %r795;
	bra.uni 	$L__BB1_75;
$L__BB1_74:
	ld.param.u32 	%r4630, [_Z31matrix_multiplication_kernel_v3PKfS0_Pfiii_param_5];
	ld.param.u64 	%rd817, [_Z31matrix_multiplication_kernel_v3PKfS0_Pfiii_param_0];
	cvta.to.global.u64 	%rd151, %rd817;
	cvt.u64.u32 	%rd152, %r785;
	mov.u32 	%r797, %ctaid.y;
	shl.b32 	%r798, %r797, 5;
	mov.u32 	%r799, %tid.y;
	shl.b32 	%r800, %r799, 3;
	mov.u32 	%r801, %tid.x;
	shl.b32 	%r802, %r801, 1;
	add.s32 	%r803, %r800, %r802;
	add.s32 	%r804, %r803, %r798;
	mul.lo.s32 	%r805, %r4630, %r804;
	cvt.u64.u32 	%rd153, %r805;
	add.s64 	%rd154, %rd152, %rd153;
	shl.b64 	%rd155, %rd154, 2;
	add.s64 	%rd156, %rd151, %rd155;
	ld.global.f32 	%f227, [%rd156+48];
	shl.b32 	%r806, %r803, 7;
	mov.u32 	%r807, _ZZ31matrix_multiplication_kernel_v3PKfS0_PfiiiE2sa;
	add.s32 	%r808, %r807, %r806;
	st.shared.f32 	[%r808+48], %f227;
$L__BB1_75:
	ld.param.u32 	%r4631, [_Z31matrix_multiplication_kernel_v3PKfS0_Pfiii_param_5];
	ld.param.u32 	%r4342, [_Z31matrix_multiplication_kernel_v3PKfS0_Pfiii_param_3];
	setp.lt.s32 	%p77, %r786, %r4631;
	mov.u32 	%r811, %ctaid.y;
	shl.b32 	%r812, %r811, 5;
	mov.u32 	%r813, %tid.y;
	shl.b32 	%r814, %r813, 3;
	mov.u32 	%r815, %tid.x;
	shl.b32 	%r816, %r815, 1;
	add.s32 	%r817, %r814, %r816;
	add.s32 	%r818, %r817, %r812;
	or.b32  	%r819, %r818, 1;
	setp.lt.s32 	%p78, %r819, %r4342;
	and.pred  	%p79, %p78, %p77;
	@%p79 bra 	$L__BB1_77;
	shl.b32 	%r825, %r817, 7;
	mov.u32 	%r826, _ZZ31matrix_multiplication_kernel_v3PKfS0_PfiiiE2sa;
	add.s32 	%r827, %r826, %r825;
	mov.b32 	%r828, 0;
	st.shared.u32 	[%r827+176], %r828;
	bra.uni 	$L__BB1_78;
$L__BB1_77:
	ld.param.u32 	%r4632, [_Z31matrix_multiplication_kernel_v3PKfS0_Pfiii_param_5];
	ld.param.u64 	%rd818, [_Z31matrix_multiplication_kernel_v3PKfS0_Pfiii_param_0];
	cvta.to.global.u64 	%rd157, %rd818;
	cvt.u64.u32 	%rd158, %r785;
	mov.u32 	%r830, %ctaid.y;
	shl.b32 	%r831, %r830, 5;
	mov.u32 	%r832, %tid.y;
	shl.b32 	%r833, %r832, 3;
	mov.u32 	%r834, %tid.x;
	shl.b32 	%r835, %r834, 1;
	add.s32 	%r836, %r833, %r835;
	add.s32 	%r837, %r836, %r831;
	mad.lo.s32 	%r838, %r4632, %r837, %r4632;
	cvt.u64.u32 	%rd159, %r838;
	add.s64 	%rd160, %rd158, %rd159;
	shl.b64 	%rd161, %rd160, 2;
	add.s64 	%rd162, %rd157, %rd161;
	ld.global.f32 	%f228, [%rd162+48];
	shl.b32 	%r839, %r836, 7;
	mov.u32 	%r840, _ZZ31matrix_multiplication_kernel_v3PKfS0_PfiiiE2sa;
	add.s32 	%r841, %r840, %r839;
	st.shared.f32 	[%r841+176], %f228;
$L__BB1_78:
	ld.param.u32 	%r4633, [_Z31matrix_multiplication_kernel_v3PKfS0_Pfiii_param_5];
	ld.param.u32 	%r4343, [_Z31matrix_multiplication_kernel_v3PKfS0_Pfiii_param_3];
	setp.lt.s32 	%p80, %r818, %r4343;
	shl.b32 	%r850, %r4774, 5;
	or.b32  	%r851, %r850, 13;
	setp.lt.s32 	%p81, %r851, %r4633;
	and.pred  	%p82, %p80, %p81;
	@%p82 bra 	$L__BB1_80;
	shl.b32 	%r857, %r817, 7;
	mov.u32 	%r858, _ZZ31matrix_multiplication_kernel_v3PKfS0_PfiiiE2sa;
	add.s32 	%r859, %r858, %r857;
	mov.b32 	%r860, 0;
	st.shared.u32 	[%r859+52], %r860;
	bra.uni 	$L__BB1_81;
$L__BB1_80:
	ld.param.u32 	%r4634, [_Z31matrix_multiplication_kernel_v3PKfS0_Pfiii_param_5];
	ld.param.u64 	%rd819, [_Z31matrix_multiplication_kernel_v3PKfS0_Pfiii_param_0];
	cvta.to.global.u64 	%rd163, %rd819;
	cvt.u64.u32 	%rd164, %r850;
	mov.u32 	%r862, %ctaid.y;
	shl.b32 	%r863, %r862, 5;
	mov.u32 	%r864, %tid.y;
	shl.b32 	%r865, %r864, 3;
	mov.u32 	%r866, %tid.x;
	shl.b32 	%r867, %r866, 1;
	add.s32 	%r868, %r865, %r867;
	add.s32 	%r869, %r868, %r863;
	mul.lo.s32 	%r870, %r4634, %r869;
	cvt.u64.u32 	%rd165, %r870;
	add.s64 	%rd166, %rd164, %rd165;
	shl.b64 	%rd167, %rd166, 2;
	add.s64 	%rd168, %rd163, %rd167;
	ld.global.f32 	%f229, [%rd168+52];
	shl.b32 	%r871, %r868, 7;
	mov.u32 	%r872, _ZZ31matrix_multiplication_kernel_v3PKfS0_PfiiiE2sa;
	add.s32 	%r873, %r872, %r871;
	st.shared.f32 	[%r873+52], %f229;
$L__BB1_81:
	ld.param.u32 	%r4635, [_Z31matrix_multiplication_kernel_v3PKfS0_Pfiii_param_5];
	ld.param.u32 	%r4344, [_Z31matrix_multiplication_kernel_v3PKfS0_Pfiii_param_3];
	setp.lt.s32 	%p83, %r851, %r4635;
	mov.u32 	%r876, %ctaid.y;
	shl.b32 	%r877, %r876, 5;
	mov.u32 	%r878, %tid.y;
	shl.b32 	%r879, %r878, 3;
	mov.u32 	%r880, %tid.x;
	shl.b32 	%r881, %r880, 1;
	add.s32 	%r882, %r879, %r881;
	add.s32 	%r883, %r882, %r877;
	or.b32  	%r884, %r883, 1;
	setp.lt.s32 	%p84, %r884, %r4344;
	and.pred  	%p85, %p84, %p83;
	@%p85 bra 	$L__BB1_83;
	shl.b32 	%r890, %r882, 7;
	mov.u32 	%r891, _ZZ31matrix_multiplication_kernel_v3PKfS0_PfiiiE2sa;
	add.s32 	%r892, %r891, %r890;
	mov.b32 	%r893, 0;
	st.shared.u32 	[%r892+180], %r893;
	bra.uni 	$L__BB1_84;
$L__BB1_83:
	ld.param.u32 	%r4636, [_Z31matrix_multiplication_kernel_v3PKfS0_Pfiii_param_5];
	ld.param.u64 	%rd820, [_Z31matrix_multiplication_kernel_v3PKfS0_Pfiii_param_0];
	cvta.to.global.u64 	%rd169, %rd820;
	cvt.u64.u32 	%rd170, %r850;
	mov.u32 	%r895, %ctaid.y;
	shl.b32 	%r896, %r895, 5;
	mov.u32 	%r897, %tid.y;
	shl.b32 	%r898, %r897, 3;
	mov.u32 	%r899, %tid.x;
	shl.b32 	%r900, %r899, 1;
	add.s32 	%r901, %r898, %r900;
	add.s32 	%r902, %r901, %r896;
	mad.lo.s32 	%r903, %r4636, %r902, %r4636;
	cvt.u64.u32 	%rd171, %r903;
	add.s64 	%rd172, %rd170, %rd171;
	shl.b64 	%rd173, %rd172, 2;
	add.s64 	%rd174, %rd169, %rd173;
	ld.global.f32 	%f230, [%rd174+52];
	shl.b32 	%r904, %r901, 7;
	mov.u32 	%r905, _ZZ31matrix_multiplication_kernel_v3PKfS0_PfiiiE2sa;
	add.s32 	%r906, %r905, %r904;
	st.shared.f32 	[%r906+180], %f230;
$L__BB1_84:
	ld.param.u32 	%r4637, [_Z31matrix_multiplication_kernel_v3PKfS0_Pfiii_param_5];
	ld.param.u32 	%r4345, [_Z31matrix_multiplication_kernel_v3PKfS0_Pfiii_param_3];
	setp.lt.s32 	%p86, %r883, %r4345;
	shl.b32 	%r915, %r4774, 5;
	or.b32  	%r916, %r915, 14;
	setp.lt.s32 	%p87, %r916, %r4637;
	and.pred  	%p88, %p86, %p87;
	@%p88 bra 	$L__BB1_86;
	shl.b32 	%r922, %r882, 7;
	mov.u32 	%r923, _ZZ31matrix_multiplication_kernel_v3PKfS0_PfiiiE2sa;
	add.s32 	%r924, %r923, %r922;
	mov.b32 	%r925, 0;
	st.shared.u32 	[%r924+56], %r925;
	bra.uni 	$L__BB1_87;
$L__BB1_86:
	ld.param.u32 	%r4638, [_Z31matrix_multiplication_kernel_v3PKfS0_Pfiii_param_5];
	ld.param.u64 	%rd821, [_Z31matrix_multiplication_kernel_v3PKfS0_Pfiii_param_0];
	cvta.to.global.u64 	%rd175, %rd821;
	cvt.u64.u32 	%rd176, %r915;
	mov.u32 	%r927, %ctaid.y;
	shl.b32 	%r928, %r927, 5;
	mov.u32 	%r929, %tid.y;
	shl.b32 	%r930, %r929, 3;
	mov.u32 	%r931, %tid.x;
	shl.b32 	%r932, %r931, 1;
	add.s32 	%r933, %r930, %r932;
	add.s32 	%r934, %r933, %r928;
	mul.lo.s32 	%r935, %r4638, %r934;
	cvt.u64.u32 	%rd177, %r935;
	add.s64 	%rd178, %rd176, %rd177;
	shl.b64 	%rd179, %rd178, 2;
	add.s64 	%rd180, %rd175, %rd179;
	ld.global.f32 	%f231, [%rd180+56];
	shl.b32 	%r936, %r933, 7;
	mov.u32 	%r937, _ZZ31matrix_multiplication_kernel_v3PKfS0_PfiiiE2sa;
	add.s32 	%r938, %r937, %r936;
	st.shared.f32 	[%r938+56], %f231;
$L__BB1_87:
	ld.param.u32 	%r4639, [_Z31matrix_multiplication_kernel_v3PKfS0_Pfiii_param_5];
	ld.param.u32 	%r4346, [_Z31matrix_multiplication_kernel_v3PKfS0_Pfiii_param_3];
	setp.lt.s32 	%p89, %r916, %r4639;
	mov.u32 	%r941, %ctaid.y;
	shl.b32 	%r942, %r941, 5;
	mov.u32 	%r943, %tid.y;
	shl.b32 	%r944, %r943, 3;
	mov.u32 	%r945, %tid.x;
	shl.b32 	%r946, %r945, 1;
	add.s32 	%r947, %r944, %r946;
	add.s32 	%r948, %r947, %r942;
	or.b32  	%r949, %r948, 1;
	setp.lt.s32 	%p90, %r949, %r4346;
	and.pred  	%p91, %p90, %p89;
	@%p91 bra 	$L__BB1_89;
	shl.b32 	%r955, %r947, 7;
	mov.u32 	%r956, _ZZ31matrix_multiplication_kernel_v3PKfS0_PfiiiE2sa;
	add.s32 	%r957, %r956, %r955;
	mov.b32 	%r958, 0;
	st.shared.u32 	[%r957+184], %r958;
	bra.uni 	$L__BB1_90;
$L__BB1_89:
	ld.param.u32 	%r4640, [_Z31matrix_multiplication_kernel_v3PKfS0_Pfiii_param_5];
	ld.param.u64 	%rd822, [_Z31matrix_multiplication_kernel_v3PKfS0_Pfiii_param_0];
	cvta.to.global.u64 	%rd181, %rd822;
	cvt.u64.u32 	%rd182, %r915;
	mov.u32 	%r960, %ctaid.y;
	shl.b32 	%r961, %r960, 5;
	mov.u32 	%r962, %tid.y;
	shl.b32 	%r963, %r962, 3;
	mov.u32 	%r964, %tid.x;
	shl.b32 	%r965, %r964, 1;
	add.s32 	%r966, %r963, %r965;
	add.s32 	%r967, %r966, %r961;
	mad.lo.s32 	%r968, %r4640, %r967, %r4640;
	cvt.u64.u32 	%rd183, %r968;
	add.s64 	%rd184, %rd182, %rd183;
	shl.b64 	%rd185, %rd184, 2;
	add.s64 	%rd186, %rd181, %rd185;
	ld.global.f32 	%f232, [%rd186+56];
	shl.b32 	%r969, %r966, 7;
	mov.u32 	%r970, _ZZ31matrix_multiplication_kernel_v3PKfS0_PfiiiE2sa;
	add.s32 	%r971, %r970, %r969;
	st.shared.f32 	[%r971+184], %f232;
$L__BB1_90:
	ld.param.u32 	%r4641, [_Z31matrix_multiplication_kernel_v3PKfS0_Pfiii_param_5];
	ld.param.u32 	%r4347, [_Z31matrix_multiplication_kernel_v3PKfS0_Pfiii_param_3];
	setp.lt.s32 	%p92, %r948, %r4347;
	shl.b32 	%r980, %r4774, 5;
	or.b32  	%r981, %r980, 15;
	setp.lt.s32 	%p93, %r981, %r4641;
	and.pred  	%p94, %p92, %p93;
	@%p94 bra 	$L__BB1_92;
	shl.b32 	%r987, %r947, 7;
	mov.u32 	%r988, _ZZ31matrix_multiplication_kernel_v3PKfS0_PfiiiE2sa;
	add.s32 	%r989, %r988, %r987;
	mov.b32 	%r990, 0;
	st.shared.u32 	[%r989+60], %r990;
	bra.uni 	$L__BB1_93;
$L__BB1_92:
	ld.param.u32 	%r4642, [_Z31matrix_multiplication_kernel_v3PKfS0_Pfiii_param_5];
	ld.param.u64 	%rd823, [_Z31matrix_multiplication_kernel_v3PKfS0_Pfiii_param_0];
	cvta.to.global.u64 	%rd187, %rd823;
	cvt.u64.u32 	%rd188, %r980;
	mov.u32 	%r992, %ctaid.y;
	shl.b32 	%r993, %r992, 5;
	mov.u32 	%r994, %tid.y;
	shl.b32 	%r995, %r994, 3;
	mov.u32 	%r996, %tid.x;
	shl.b32 	%r997, %r996, 1;
	add.s32 	%r998, %r995, %r997;
	add.s32 	%r999, %r998, %r993;
	mul.lo.s32 	%r1000, %r4642, %r999;
	cvt.u64.u32 	%rd189, %r1000;
	add.s64 	%rd190, %rd188, %rd189;
	shl.b64 	%rd191, %rd190, 2;
	add.s64 	%rd192, %rd187, %rd191;
	ld.global.f32 	%f233, [%rd192+60];
	shl.b32 	%r1001, %r998, 7;
	mov.u32 	%r1002, _ZZ31matrix_multiplication_kernel_v3PKfS0_PfiiiE2sa;
	add.s32 	%r1003, %r1002, %r1001;
	st.shared.f32 	[%r1003+60], %f233;
$L__BB1_93:
	ld.param.u32 	%r4643, [_Z31matrix_multiplication_kernel_v3PKfS0_Pfiii_param_5];
	ld.param.u32 	%r4348, [_Z31matrix_multiplication_kernel_v3PKfS0_Pfiii_param_3];
	setp.lt.s32 	%p95, %r981, %r4643;
	mov.u32 	%r1006, %ctaid.y;
	shl.b32 	%r1007, %r1006, 5;
	mov.u32 	%r1008, %tid.y;
	shl.b32 	%r1009, %r1008, 3;
	mov.u32 	%r1010, %tid.x;
	shl.b32 	%r1011, %r1010, 1;
	add.s32 	%r1012, %r1009, %r1011;
	add.s32 	%r1013, %r1012, %r1007;
	or.b32  	%r1014, %r1013, 1;
	setp.lt.s32 	%p96, %r1014, %r4348;
	and.pred  	%p97, %p96, %p95;
	@%p97 bra 	$L__BB1_95;
	shl.b32 	%r1020, %r1012, 7;
	mov.u32 	%r1021, _ZZ31matrix_multiplication_kernel_v3PKfS0_PfiiiE2sa;
	add.s32 	%r1022, %r1021, %r1020;
	mov.b32 	%r1023, 0;
	st.shared.u32 	[%r1022+188], %r1023;
	bra.uni 	$L__BB1_96;
$L__BB1_95:
	ld.param.u32 	%r4644, [_Z31matrix_multiplication_kernel_v3PKfS0_Pfiii_param_5];
	ld.param.u64 	%rd824, [_Z31matrix_multiplication_kernel_v3PKfS0_Pfiii_param_0];
	cvta.to.global.u64 	%rd193, %rd824;
	cvt.u64.u32 	%rd194, %r980;
	mov.u32 	%r1025, %ctaid.y;
	shl.b32 	%r1026, %r1025, 5;
	mov.u32 	%r1027, %tid.y;
	shl.b32 	%r1028, %r1027, 3;
	mov.u32 	%r1029, %tid.x;
	shl.b32 	%r1030, %r1029, 1;
	add.s32 	%r1031, %r1028, %r1030;
	add.s32 	%r1032, %r1031, %r1026;
	mad.lo.s32 	%r1033, %r4644, %r1032, %r4644;
	cvt.u64.u32 	%rd195, %r1033;
	add.s64 	%rd196, %rd194, %rd195;
	shl.b64 	%rd197, %rd196, 2;
	add.s64 	%rd198, %rd193, %rd197;
	ld.global.f32 	%f234, [%rd198+60];
	shl.b32 	%r1034, %r1031, 7;
	mov.u32 	%r1035, _ZZ31matrix_multiplication_kernel_v3PKfS0_PfiiiE2sa;
	add.s32 	%r1036, %r1035, %r1034;
	st.shared.f32 	[%r1036+188], %f234;
$L__BB1_96:
	ld.param.u32 	%r4645, [_Z31matrix_multiplication_kernel_v3PKfS0_Pfiii_param_5];
	ld.param.u32 	%r4349, [_Z31matrix_multiplication_kernel_v3PKfS0_Pfiii_param_3];
	setp.lt.s32 	%p98, %r1013, %r4349;
	shl.b32 	%r1045, %r4774, 5;
	or.b32  	%r1046, %r1045, 16;
	setp.lt.s32 	%p99, %r1046, %r4645;
	and.pred  	%p100, %p98, %p99;
	@%p100 bra 	$L__BB1_98;
	shl.b32 	%r1052, %r1012, 7;
	mov.u32 	%r1053, _ZZ31matrix_multiplication_kernel_v3PKfS0_PfiiiE2sa;
	add.s32 	%r1054, %r1053, %r1052;
	mov.b32 	%r1055, 0;
	st.shared.u32 	[%r1054+64], %r1055;
	bra.uni 	$L__BB1_99;
$L__BB1_98:
	ld.param.u32 	%r4646, [_Z31matrix_multiplication_kernel_v3PKfS0_Pfiii_param_5];
	ld.param.u64 	%rd825, [_Z31matrix_multiplication_kernel_v3PKfS0_Pfiii_param_0];
	cvta.to.global.u64 	%rd199, %rd825;
	cvt.u64.u32 	%rd200, %r1045;
	mov.u32 	%r1057, %ctaid.y;
	shl.b32 	%r1058, %r1057, 5;
	mov.u32 	%r1059, %tid.y;
	shl.b32 	%r1060, %r1059, 3;
	mov.u32 	%r1061, %tid.x;
	shl.b32 	%r1062, %r1061, 1;
	add.s32 	%r1063, %r1060, %r1062;
	add.s32 	%r1064, %r1063, %r1058;
	mul.lo.s32 	%r1065, %r4646, %r1064;
	cvt.u64.u32 	%rd201, %r1065;
	add.s64 	%rd202, %rd200, %rd201;
	shl.b64 	%rd203, %rd202, 2;
	add.s64 	%rd204, %rd199, %rd203;
	ld.global.f32 	%f235, [%rd204+64];
	shl.b32 	%r1066, %r1063, 7;
	mov.u32 	%r1067, _ZZ31matrix_multiplication_kernel_v3PKfS0_PfiiiE2sa;
	add.s32 	%r1068, %r1067, %r1066;
	st.shared.f32 	[%r1068+64], %f235;
$L__BB1_99:
	ld.param.u32 	%r4647, [_Z31matrix_multiplication_kernel_v3PKfS0_Pfiii_param_5];
	ld.param.u32 	%r4350, [_Z31matrix_multiplication_kernel_v3PKfS0_Pfiii_param_3];
	setp.lt.s32 	%p101, %r1046, %r4647;
	mov.u32 	%r1071, %ctaid.y;
	shl.b32 	%r1072, %r1071, 5;
	mov.u32 	%r1073, %tid.y;
	shl.b32 	%r1074, %r1073, 3;
	mov.u32 	%r1075, %tid.x;
	shl.b32 	%r1076, %r1075, 1;
	add.s32 	%r1077, %r1074, %r1076;
	add.s32 	%r1078, %r1077, %r1072;
	or.b32  	%r1079, %r1078, 1;
	setp.lt.s32 	%p102, %r1079, %r4350;
	and.pred  	%p103, %p102, %p101;
	@%p103 bra 	$L__BB1_101;
	shl.b32 	%r1085, %r1077, 7;
	mov.u32 	%r1086, _ZZ31matrix_multiplication_kernel_v3PKfS0_PfiiiE2sa;
	add.s32 	%r1087, %r1086, %r1085;
	mov.b32 	%r1088, 0;
	st.shared.u32 	[%r1087+192], %r1088;
	bra.uni 	$L__BB1_102;
$L__BB1_101:
	ld.param.u32 	%r4648, [_Z31matrix_multiplication_kernel_v3PKfS0_Pfiii_param_5];
	ld.param.u64 	%rd826, [_Z31matrix_multiplication_kernel_v3PKfS0_Pfiii_param_0];
	cvta.to.global.u64 	%rd205, %rd826;
	cvt.u64.u32 	%rd206, %r1045;
	mov.u32 	%r1090, %ctaid.y;
	shl.b32 	%r1091, %r1090, 5;
	mov.u32 	%r1092, %tid.y;
	shl.b32 	%r1093, %r1092, 3;
	mov.u32 	%r1094, %tid.x;
	shl.b32 	%r1095, %r1094, 1;
	add.s32 	%r1096, %r1093, %r1095;
	add.s32 	%r1097, %r1096, %r1091;
	mad.lo.s32 	%r1098, %r4648, %r1097, %r4648;
	cvt.u64.u32 	%rd207, %r1098;
	add.s64 	%rd208, %rd206, %rd207;
	shl.b64 	%rd209, %rd208, 2;
	add.s64 	%rd210, %rd205, %rd209;
	ld.global.f32 	%f236, [%rd210+64];
	shl.b32 	%r1099, %r1096, 7;
	mov.u32 	%r1100, _ZZ31matrix_multiplication_kernel_v3PKfS0_PfiiiE2sa;
	add.s32 	%r1101, %r1100, %r1099;
	st.shared.f32 	[%r1101+192], %f236;
$L__BB1_102:
	ld.param.u32 	%r4649, [_Z31matrix_multiplication_kernel_v3PKfS0_Pfiii_param_5];
	ld.param.u32 	%r4351, [_Z31matrix_multiplication_kernel_v3PKfS0_Pfiii_param_3];
	setp.lt.s32 	%p104, %r1078, %r4351;
	shl.b32 	%r1110, %r4774, 5;
	or.b32  	%r1111, %r1110, 17;
	setp.lt.s32 	%p105, %r1111, %r4649;
	and.pred  	%p106, %p104, %p105;
	@%p106 bra 	$L__BB1_104;
	shl.b32 	%r1117, %r1077, 7;
	mov.u32 	%r1118, _ZZ31matrix_multiplication_kernel_v3PKfS0_PfiiiE2sa;
	add.s32 	%r1119, %r1118, %r1117;
	mov.b32 	%r1120, 0;
	st.shared.u32 	[%r1119+68], %r1120;
	bra.uni 	$L__BB1_105;
$L__BB1_104:
	ld.param.u32 	%r4650, [_Z31matrix_multiplication_kernel_v3PKfS0_Pfiii_param_5];
	ld.param.u64 	%rd827, [_Z31matrix_multiplication_kernel_v3PKfS0_Pfiii_param_0];
	cvta.to.global.u64 	%rd211, %rd827;
	cvt.u64.u32 	%rd212, %r1110;
	mov.u32 	%r1122, %ctaid.y;
	shl.b32 	%r1123, %r1122, 5;
	mov.u32 	%r1124, %tid.y;
	shl.b32 	%r1125, %r1124, 3;
	mov.u32 	%r1126, %tid.x;
	shl.b32 	%r1127, %r1126, 1;
	add.s32 	%r1128, %r1125, %r1127;
	add.s32 	%r1129, %r1128, %r1123;
	mul.lo.s32 	%r1130, %r4650, %r1129;
	cvt.u64.u32 	%rd213, %r1130;
	add.s64 	%rd214, %rd212, %rd213;
	shl.b64 	%rd215, %rd214, 2;
	add.s64 	%rd216, %rd211, %rd215;
	ld.global.f32 	%f237, [%rd216+68];
	shl.b32 	%r1131, %r1128, 7;
	mov.u32 	%r1132, _ZZ31matrix_multiplication_kernel_v3PKfS0_PfiiiE2sa;
	add.s32 	%r1133, %r1132, %r1131;
	st.shared.f32 	[%r1133+68], %f237;
$L__BB1_105:
	ld.param.u32 	%r4651, [_Z31matrix_multiplication_kernel_v3PKfS0_Pfiii_param_5];
	ld.param.u32 	%r4352, [_Z31matrix_multiplication_kernel_v3PKfS0_Pfiii_param_3];
	setp.lt.s32 	%p107, %r1111, %r4651;
	mov.u32 	%r1136, %ctaid.y;
	shl.b32 	%r1137, %r1136, 5;
	mov.u32 	%r1138, %tid.y;
	shl.b32 	%r1139, %r1138, 3;
	mov.u32 	%r1140, %tid.x;
	shl.b32 	%r1141, %r1140, 1;
	add.s32 	%r1142, %r1139, %r1141;
	add.s32 	%r1143, %r1142, %r1137;
	or.b32  	%r1144, %r1143, 1;
	setp.lt.s32 	%p108, %r1144, %r4352;
	and.pred  	%p109, %p108, %p107;
	@%p109 bra 	$L__BB1_107;
	shl.b32 	%r1150, %r1142, 7;
	mov.u32 	%r1151, _ZZ31matrix_multiplication_kernel_v3PKfS0_PfiiiE2sa;
	add.s32 	%r1152, %r1151, %r1150;
	mov.b32 	%r1153, 0;
	st.shared.u32 	[%r1152+196], %r1153;
	bra.uni 	$L__BB1_108;
$L__BB1_107:
	ld.param.u32 	%r4652, [_Z31matrix_multiplication_kernel_v3PKfS0_Pfiii_param_5];
	ld.param.u64 	%rd828, [_Z31matrix_multiplication_kernel_v3PKfS0_Pfiii_param_0];
	cvta.to.global.u64 	%rd217, %rd828;
	cvt.u64.u32 	%rd218, %r1110;
	mov.u32 	%r1155, %ctaid.y;
	shl.b32 	%r1156, %r1155, 5;
	mov.u32 	%r1157, %tid.y;
	shl.b32 	%r1158, %r1157, 3;
	mov.u32 	%r1159, %tid.x;
	shl.b32 	%r1160, %r1159, 1;
	add.s32 	%r1161, %r1158, %r1160;
	add.s32 	%r1162, %r1161, %r1156;
	mad.lo.s32 	%r1163, %r4652, %r1162, %r4652;
	cvt.u64.u32 	%rd219, %r1163;
	add.s64 	%rd220, %rd218, %rd219;
	shl.b64 	%rd221, %rd220, 2;
	add.s64 	%rd222, %rd217, %rd221;
	ld.global.f32 	%f238, [%rd222+68];
	shl.b32 	%r1164, %r1161, 7;
	mov.u32 	%r1165, _ZZ31matrix_multiplication_kernel_v3PKfS0_PfiiiE2sa;
	add.s32 	%r1166, %r1165, %r1164;
	st.shared.f32 	[%r1166+196], %f238;
$L__BB1_108:
	ld.param.u32 	%r4653, [_Z31matrix_multiplication_kernel_v3PKfS0_Pfiii_param_5];
	ld.param.u32 	%r4353, [_Z31matrix_multiplication_kernel_v3PKfS0_Pfiii_param_3];
	setp.lt.s32 	%p110, %r1143, %r4353;
	shl.b32 	%r1175, %r4774, 5;
	or.b32  	%r1176, %r1175, 18;
	setp.lt.s32 	%p111, %r1176, %r4653;
	and.pred  	%p112, %p110, %p111;
	@%p112 bra 	$L__BB1_110;
	shl.b32 	%r1182, %r1142, 7;
	mov.u32 	%r1183, _ZZ31matrix_multiplication_kernel_v3PKfS0_PfiiiE2sa;
	add.s32 	%r1184, %r1183, %r1182;
	mov.b32 	%r1185, 0;
	st.shared.u32 	[%r1184+72], %r1185;
	bra.uni 	$L__BB1_111;
$L__BB1_110:
	ld.param.u32 	%r4654, [_Z31matrix_multiplication_kernel_v3PKfS0_Pfiii_param_5];
	ld.param.u64 	%rd829, [_Z31matrix_multiplication_kernel_v3PKfS0_Pfiii_param_0];
	cvta.to.global.u64 	%rd223, %rd829;
	cvt.u64.u32 	%rd224, %r1175;
	mov.u32 	%r1187, %ctaid.y;
	shl.b32 	%r1188, %r1187, 5;
	mov.u32 	%r1189, %tid.y;
	shl.b32 	%r1190, %r1189, 3;
	mov.u32 	%r1191, %tid.x;
	shl.b32 	%r1192, %r1191, 1;
	add.s32 	%r1193, %r1190, %r1192;
	add.s32 	%r1194, %r1193, %r1188;
	mul.lo.s32 	%r1195, %r4654, %r1194;
	cvt.u64.u32 	%rd225, %r1195;
	add.s64 	%rd226, %rd224, %rd225;
	shl.b64 	%rd227, %rd226, 2;
	add.s64 	%rd228, %rd223, %rd227;
	ld.global.f32 	%f239, [%rd228+72];
	shl.b32 	%r1196, %r1193, 7;
	mov.u32 	%r1197, _ZZ31matrix_multiplication_kernel_v3PKfS0_PfiiiE2sa;
	add.s32 	%r1198, %r1197, %r1196;
	st.shared.f32 	[%r1198+72], %f239;
$L__BB1_111:
	ld.param.u32 	%r4655, [_Z31matrix_multiplication_kernel_v3PKfS0_Pfiii_param_5];
	ld.param.u32 	%r4354, [_Z31matrix_multiplication_kernel_v3PKfS0_Pfiii_param_3];
	setp.lt.s32 	%p113, %r1176, %r4655;
	mov.u32 	%r1201, %ctaid.y;
	shl.b32 	%r1202, %r1201, 5;
	mov.u32 	%r1203, %tid.y;
	shl.b32 	%r1204, %r1203, 3;
	mov.u32 	%r1205, %tid.x;
	shl.b32 	%r1206, %r1205, 1;
	add.s32 	%r1207, %r1204, %r1206;
	add.s32 	%r1208, %r1207, %r1202;
	or.b32  	%r1209, %r1208, 1;
	setp.lt.s32 	%p114, %r1209, %r4354;
	and.pred  	%p115, %p114, %p113;
	@%p115 bra 	$L__BB1_113;
	shl.b32 	%r1215, %r1207, 7;
	mov.u32 	%r1216, _ZZ31matrix_multiplication_kernel_v3PKfS0_PfiiiE2sa;
	add.s32 	%r1217, %r1216, %r1215;
	mov.b32 	%r1218, 0;
	st.shared.u32 	[%r1217+200], %r1218;
	bra.uni 	$L__BB1_114;
$L__BB1_113:
	ld.param.u32 	%r4656, [_Z31matrix_multiplication_kernel_v3PKfS0_Pfiii_param_5];
	ld.param.u64 	%rd830, [_Z31matrix_multiplication_kernel_v3PKfS0_Pfiii_param_0];
	cvta.to.global.u64 	%rd229, %rd830;
	cvt.u64.u32 	%rd230, %r1175;
	mov.u32 	%r1220, %ctaid.y;
	shl.b32 	%r1221, %r1220, 5;
	mov.u32 	%r1222, %tid.y;
	shl.b32 	%r1223, %r1222, 3;
	mov.u32 	%r1224, %tid.x;
	shl.b32 	%r1225, %r1224, 1;
	add.s32 	%r1226, %r1223, %r1225;
	add.s32 	%r1227, %r1226, %r1221;
	mad.lo.s32 	%r1228, %r4656, %r1227, %r4656;
	cvt.u64.u32 	%rd231, %r1228;
	add.s64 	%rd232, %rd230, %rd231;
	shl.b64 	%rd233, %rd232, 2;
	add.s64 	%rd234, %rd229, %rd233;
	ld.global.f32 	%f240, [%rd234+72];
	shl.b32 	%r1229, %r1226, 7;
	mov.u32 	%r1230, _ZZ31matrix_multiplication_kernel_v3PKfS0_PfiiiE2sa;
	add.s32 	%r1231, %r1230, %r1229;
	st.shared.f32 	[%r1231+200], %f240;
$L__BB1_114:
	ld.param.u32 	%r4657, [_Z31matrix_multiplication_kernel_v3PKfS0_Pfiii_param_5];
	ld.param.u32 	%r4355, [_Z31matrix_multiplication_kernel_v3PKfS0_Pfiii_param_3];
	setp.lt.s32 	%p116, %r1208, %r4355;
	shl.b32 	%r1240, %r4774, 5;
	or.b32  	%r1241, %r1240, 19;
	setp.lt.s32 	%p117, %r1241, %r4657;
	and.pred  	%p118, %p116, %p117;
	@%p118 bra 	$L__BB1_116;
	shl.b32 	%r1247, %r1207, 7;
	mov.u32 	%r1248, _ZZ31matrix_multiplication_kernel_v3PKfS0_PfiiiE2sa;
	add.s32 	%r1249, %r1248, %r1247;
	mov.b32 	%r1250, 0;
	st.shared.u32 	[%r1249+76], %r1250;
	bra.uni 	$L__BB1_117;
$L__BB1_116:
	ld.param.u32 	%r4658, [_Z31matrix_multiplication_kernel_v3PKfS0_Pfiii_param_5];
	ld.param.u64 	%rd831, [_Z31matrix_multiplication_kernel_v3PKfS0_Pfiii_param_0];
	cvta.to.global.u64 	%rd235, %rd831;
	cvt.u64.u32 	%rd236, %r1240;
	mov.u32 	%r1252, %ctaid.y;
	shl.b32 	%r1253, %r1252, 5;
	mov.u32 	%r1254, %tid.y;
	shl.b32 	%r1255, %r1254, 3;
	mov.u32 	%r1256, %tid.x;
	shl.b32 	%r1257, %r1256, 1;
	add.s32 	%r1258, %r1255, %r1257;
	add.s32 	%r1259, %r1258, %r1253;
	mul.lo.s32 	%r1260, %r4658, %r1259;
	cvt.u64.u32 	%rd237, %r1260;
	add.s64 	%rd238, %rd236, %rd237;
	shl.b64 	%rd239, %rd238, 2;
	add.s64 	%rd240, %rd235, %rd239;
	ld.global.f32 	%f241, [%rd240+76];
	shl.b32 	%r1261, %r1258, 7;
	mov.u32 	%r1262, _ZZ31matrix_multiplication_kernel_v3PKfS0_PfiiiE2sa;
	add.s32 	%r1263, %r1262, %r1261;
	st.shared.f32 	[%r1263+76], %f241;
$L__BB1_117:
	ld.param.u32 	%r4659, [_Z31matrix_multiplication_kernel_v3PKfS0_Pfiii_param_5];
	ld.param.u32 	%r4356, [_Z31matrix_multiplication_kernel_v3PKfS0_Pfiii_param_3];
	setp.lt.s32 	%p119, %r1241, %r4659;
	mov.u32 	%r1266, %ctaid.y;
	shl.b32 	%r1267, %r1266, 5;
	mov.u32 	%r1268, %tid.y;
	shl.b32 	%r1269, %r1268, 3;
	mov.u32 	%r1270, %tid.x;
	shl.b32 	%r1271, %r1270, 1;
	add.s32 	%r1272, %r1269, %r1271;
	add.s32 	%r1273, %r1272, %r1267;
	or.b32  	%r1274, %r1273, 1;
	setp.lt.s32 	%p120, %r1274, %r4356;
	and.pred  	%p121, %p120, %p119;
	@%p121 bra 	$L__BB1_119;
	shl.b32 	%r1280, %r1272, 7;
	mov.u32 	%r1281, _ZZ31matrix_multiplication_kernel_v3PKfS0_PfiiiE2sa;
	add.s32 	%r1282, %r1281, %r1280;
	mov.b32 	%r1283, 0;
	st.shared.u32 	[%r1282+204], %r1283;
	bra.uni 	$L__BB1_120;
$L__BB1_119:
	ld.param.u32 	%r4660, [_Z31matrix_multiplication_kernel_v3PKfS0_Pfiii_param_5];
	ld.param.u64 	%rd832, [_Z31matrix_multiplication_kernel_v3PKfS0_Pfiii_param_0];
	cvta.to.global.u64 	%rd241, %rd832;
	cvt.u64.u32 	%rd242, %r1240;
	mov.u32 	%r1285, %ctaid.y;
	shl.b32 	%r1286, %r1285, 5;
	mov.u32 	%r1287, %tid.y;
	shl.b32 	%r1288, %r1287, 3;
	mov.u32 	%r1289, %tid.x;
	shl.b32 	%r1290, %r1289, 1;
	add.s32 	%r1291, %r1288, %r1290;
	add.s32 	%r1292, %r1291, %r1286;
	mad.lo.s32 	%r1293, %r4660, %r1292, %r4660;
	cvt.u64.u32 	%rd243, %r1293;
	add.s64 	%rd244, %rd242, %rd243;
	shl.b64 	%rd245, %rd244, 2;
	add.s64 	%rd246, %rd241, %rd245;
	ld.global.f32 	%f242, [%rd246+76];
	shl.b32 	%r1294, %r1291, 7;
	mov.u32 	%r1295, _ZZ31matrix_multiplication_kernel_v3PKfS0_PfiiiE2sa;
	add.s32 	%r1296, %r1295, %r1294;
	st.shared.f32 	[%r1296+204], %f242;
$L__BB1_120:
	ld.param.u32 	%r4661, [_Z31matrix_multiplication_kernel_v3PKfS0_Pfiii_param_5];
	ld.param.u32 	%r4357, [_Z31matrix_multiplication_kernel_v3PKfS0_Pfiii_param_3];
	setp.lt.s32 	%p122, %r1273, %r4357;
	shl.b32 	%r1305, %r4774, 5;
	or.b32  	%r1306, %r1305, 20;
	setp.lt.s32 	%p123, %r1306, %r4661;
	and.pred  	%p124, %p122, %p123;
	@%p124 bra 	$L__BB1_122;
	shl.b32 	%r1312, %r1272, 7;
	mov.u32 	%r1313, _ZZ31matrix_multiplication_kernel_v3PKfS0_PfiiiE2sa;
	add.s32 	%r1314, %r1313, %r1312;
	mov.b32 	%r1315, 0;
	st.shared.u32 	[%r1314+80], %r1315;
	bra.uni 	$L__BB1_123;
$L__BB1_122:
	ld.param.u32 	%r4662, [_Z31matrix_multiplication_kernel_v3PKfS0_Pfiii_param_5];
	ld.param.u64 	%rd833, [_Z31matrix_multiplication_kernel_v3PKfS0_Pfiii_param_0];
	cvta.to.global.u64 	%rd247, %rd833;
	cvt.u64.u32 	%rd248, %r1305;
	mov.u32 	%r1317, %ctaid.y;
	shl.b32 	%r1318, %r1317, 5;
	mov.u32 	%r1319, %tid.y;
	shl.b32 	%r1320, %r1319, 3;
	mov.u32 	%r1321, %tid.x;
	shl.b32 	%r1322, %r1321, 1;
	add.s32 	%r1323, %r1320, %r1322;
	add.s32 	%r1324, %r1323, %r1318;
	mul.lo.s32 	%r1325, %r4662, %r1324;
	cvt.u64.u32 	%rd249, %r1325;
	add.s64 	%rd250, %rd248, %rd249;
	shl.b64 	%rd251, %rd250, 2;
	add.s64 	%rd252, %rd247, %rd251;
	ld.global.f32 	%f243, [%rd252+80];
	shl.b32 	%r1326, %r1323, 7;
	mov.u32 	%r1327, _ZZ31matrix_multiplication_kernel_v3PKfS0_PfiiiE2sa;
	add.s32 	%r1328, %r1327, %r1326;
	st.shared.f32 	[%r1328+80], %f243;
$L__BB1_123:
	ld.param.u32 	%r4663, [_Z31matrix_multiplication_kernel_v3PKfS0_Pfiii_param_5];
	ld.param.u32 	%r4358, [_Z31matrix_multiplication_kernel_v3PKfS0_Pfiii_param_3];
	setp.lt.s32 	%p125, %r1306, %r4663;
	mov.u32 	%r1331, %ctaid.y;
	shl.b32 	%r1332, %r1331, 5;
	mov.u32 	%r1333, %tid.y;
	shl.b32 	%r1334, %r1333, 3;
	mov.u32 	%r1335, %tid.x;
	shl.b32 	%r1336, %r1335, 1;
	add.s32 	%r1337, %r1334, %r1336;
	add.s32 	%r1338, %r1337, %r1332;
	or.b32  	%r1339, %r1338, 1;
	setp.lt.s32 	%p126, %r1339, %r4358;
	and.pred  	%p127, %p126, %p125;
	@%p127 bra 	$L__BB1_125;
	shl.b32 	%r1345, %r1337, 7;
	mov.u32 	%r1346, _ZZ31matrix_multiplication_kernel_v3PKfS0_PfiiiE2sa;
	add.s32 	%r1347, %r1346, %r1345;
	mov.b32 	%r1348, 0;
	st.shared.u32 	[%r1347+208], %r1348;
	bra.uni 	$L__BB1_126;
$L__BB1_125:
	ld.param.u32 	%r4664, [_Z31matrix_multiplication_kernel_v3PKfS0_Pfiii_param_5];
	ld.param.u64 	%rd834, [_Z31matrix_multiplication_kernel_v3PKfS0_Pfiii_param_0];
	cvta.to.global.u64 	%rd253, %rd834;
	cvt.u64.u32 	%rd254, %r1305;
	mov.u32 	%r1350, %ctaid.y;
	shl.b32 	%r1351, %r1350, 5;
	mov.u32 	%r1352, %tid.y;
	shl.b32 	%r1353, %r1352, 3;
	mov.u32 	%r1354, %tid.x;
	shl.b32 	%r1355, %r1354, 1;
	add.s32 	%r1356, %r1353, %r1355;
	add.s32 	%r1357, %r1356, %r1351;
	mad.lo.s32 	%r1358, %r4664, %r1357, %r4664;
	cvt.u64.u32 	%rd255, %r1358;
	add.s64 	%rd256, %rd254, %rd255;
	shl.b64 	%rd257, %rd256, 2;
	add.s64 	%rd258, %rd253, %rd257;
	ld.global.f32 	%f244, [%rd258+80];
	shl.b32 	%r1359, %r1356, 7;
	mov.u32 	%r1360, _ZZ31matrix_multiplication_kernel_v3PKfS0_PfiiiE2sa;
	add.s32 	%r1361, %r1360, %r1359;
	st.shared.f32 	[%r1361+208], %f244;
$L__BB1_126:
	ld.param.u32 	%r4665, [_Z31matrix_multiplication_kernel_v3PKfS0_Pfiii_param_5];
	ld.param.u32 	%r4359, [_Z31matrix_multiplication_kernel_v3PKfS0_Pfiii_param_3];
	setp.lt.s32 	%p128, %r1338, %r4359;
	shl.b32 	%r1370, %r4774, 5;
	or.b32  	%r1371, %r1370, 21;
	setp.lt.s32 	%p129, %r1371, %r4665;
	and.pred  	%p130, %p128, %p129;
	@%p130 bra 	$L__BB1_128;
	shl.b32 	%r1377, %r1337, 7;
	mov.u32 	%r1378, _ZZ31matrix_multiplication_kernel_v3PKfS0_PfiiiE2sa;
	add.s32 	%r1379, %r1378, %r1377;
	mov.b32 	%r1380, 0;
	st.shared.u32 	[%r1379+84], %r1380;
	bra.uni 	$L__BB1_129;
$L__BB1_128:
	ld.param.u32 	%r4666, [_Z31matrix_multiplication_kernel_v3PKfS0_Pfiii_param_5];
	ld.param.u64 	%rd835, [_Z31matrix_multiplication_kernel_v3PKfS0_Pfiii_param_0];
	cvta.to.global.u64 	%rd259, %rd835;
	cvt.u64.u32 	%rd260, %r1370;
	mov.u32 	%r1382, %ctaid.y;
	shl.b32 	%r1383, %r1382, 5;
	mov.u32 	%r1384, %tid.y;
	shl.b32 	%r1385, %r1384, 3;
	mov.u32 	%r1386, %tid.x;
	shl.b32 	%r1387, %r1386, 1;
	add.s32 	%r1388, %r1385, %r1387;
	add.s32 	%r1389, %r1388, %r1383;
	mul.lo.s32 	%r1390, %r4666, %r1389;
	cvt.u64.u32 	%rd261, %r1390;
	add.s64 	%rd262, %rd260, %rd261;
	shl.b64 	%rd263, %rd262, 2;
	add.s64 	%rd264, %rd259, %rd263;
	ld.global.f32 	%f245, [%rd264+84];
	shl.b32 	%r1391, %r1388, 7;
	mov.u32 	%r1392, _ZZ31matrix_multiplication_kernel_v3PKfS0_PfiiiE2sa;
	add.s32 	%r1393, %r1392, %r1391;
	st.shared.f32 	[%r1393+84], %f245;
$L__BB1_129:
	ld.param.u32 	%r4667, [_Z31matrix_multiplication_kernel_v3PKfS0_Pfiii_param_5];
	ld.param.u32 	%r4360, [_Z31matrix_multiplication_kernel_v3PKfS0_Pfiii_param_3];
	setp.lt.s32 	%p131, %r1371, %r4667;
	mov.u32 	%r1396, %ctaid.y;
	shl.b32 	%r1397, %r1396, 5;
	mov.u32 	%r1398, %tid.y;
	shl.b32 	%r1399, %r1398, 3;
	mov.u32 	%r1400, %tid.x;
	shl.b32 	%r1401, %r1400, 1;
	add.s32 	%r1402, %r1399, %r1401;
	add.s32 	%r1403, %r1402, %r1397;
	or.b32  	%r1404, %r1403, 1;
	setp.lt.s32 	%p132, %r1404, %r4360;
	and.pred  	%p133, %p132, %p131;
	@%p133 bra 	$L__BB1_131;
	shl.b32 	%r1410, %r1402, 7;
	mov.u32 	%r1411, _ZZ31matrix_multiplication_kernel_v3PKfS0_PfiiiE2sa;
	add.s32 	%r1412, %r1411, %r1410;
	mov.b32 	%r1413, 0;
	st.shared.u32 	[%r1412+212], %r1413;
	bra.uni 	$L__BB1_132;
$L__BB1_131:
	ld.param.u32 	%r4668, [_Z31matrix_multiplication_kernel_v3PKfS0_Pfiii_param_5];
	ld.param.u64 	%rd836, [_Z31matrix_multiplication_kernel_v3PKfS0_Pfiii_param_0];
	cvta.to.global.u64 	%rd265, %rd836;
	cvt.u64.u32 	%rd266, %r1370;
	mov.u32 	%r1415, %ctaid.y;
	shl.b32 	%r1416, %r1415, 5;
	mov.u32 	%r1417, %tid.y;
	shl.b32 	%r1418, %r1417, 3;
	mov.u32 	%r1419, %tid.x;
	shl.b32 	%r1420, %r1419, 1;
	add.s32 	%r1421, %r1418, %r1420;
	add.s32 	%r1422, %r1421, %r1416;
	mad.lo.s32 	%r1423, %r4668, %r1422, %r4668;
	cvt.u64.u32 	%rd267, %r1423;
	add.s64 	%rd268, %rd266, %rd267;
	shl.b64 	%rd269, %rd268, 2;
	add.s64 	%rd270, %rd265, %rd269;
	ld.global.f32 	%f246, [%rd270+84];
	shl.b32 	%r1424, %r1421, 7;
	mov.u32 	%r1425, _ZZ31matrix_multiplication_kernel_v3PKfS0_PfiiiE2sa;
	add.s32 	%r1426, %r1425, %r1424;
	st.shared.f32 	[%r1426+212], %f246;
$L__BB1_132:
	ld.param.u32 	%r4669, [_Z31matrix_multiplication_kernel_v3PKfS0_Pfiii_param_5];
	ld.param.u32 	%r4361, [_Z31matrix_multiplication_kernel_v3PKfS0_Pfiii_param_3];
	setp.lt.s32 	%p134, %r1403, %r4361;
	shl.b32 	%r1435, %r4774, 5;
	or.b32  	%r1436, %r1435, 22;
	setp.lt.s32 	%p135, %r1436, %r4669;
	and.pred  	%p136, %p134, %p135;
	@%p136 bra 	$L__BB1_134;
	shl.b32 	%r1442, %r1402, 7;
	mov.u32 	%r1443, _ZZ31matrix_multiplication_kernel_v3PKfS0_PfiiiE2sa;
	add.s32 	%r1444, %r1443, %r1442;
	mov.b32 	%r1445, 0;
	st.shared.u32 	[%r1444+88], %r1445;
	bra.uni 	$L__BB1_135;
$L__BB1_134:
	ld.param.u32 	%r4670, [_Z31matrix_multiplication_kernel_v3PKfS0_Pfiii_param_5];
	ld.param.u64 	%rd837, [_Z31matrix_multiplication_kernel_v3PKfS0_Pfiii_param_0];
	cvta.to.global.u64 	%rd271, %rd837;
	cvt.u64.u32 	%rd272, %r1435;
	mov.u32 	%r1447, %ctaid.y;
	shl.b32 	%r1448, %r1447, 5;
	mov.u32 	%r1449, %tid.y;
	shl.b32 	%r1450, %r1449, 3;
	mov.u32 	%r1451, %tid.x;
	shl.b32 	%r1452, %r1451, 1;
	add.s32 	%r1453, %r1450, %r1452;
	add.s32 	%r1454, %r1453, %r1448;
	mul.lo.s32 	%r1455, %r4670, %r1454;
	cvt.u64.u32 	%rd273, %r1455;
	add.s64 	%rd274, %rd272, %rd273;
	shl.b64 	%rd275, %rd274, 2;
	add.s64 	%rd276, %rd271, %rd275;
	ld.global.f32 	%f247, [%rd276+88];
	shl.b32 	%r1456, %r1453, 7;
	mov.u32 	%r1457, _ZZ31matrix_multiplication_kernel_v3PKfS0_PfiiiE2sa;
	add.s32 	%r1458, %r1457, %r1456;
	st.shared.f32 	[%r1458+88], %f247;
$L__BB1_135:
	ld.param.u32 	%r4671, [_Z31matrix_multiplication_kernel_v3PKfS0_Pfiii_param_5];
	ld.param.u32 	%r4362, [_Z31matrix_multiplication_kernel_v3PKfS0_Pfiii_param_3];
	setp.lt.s32 	%p137, %r1436, %r4671;
	mov.u32 	%r1461, %ctaid.y;
	shl.b32 	%r1462, %r1461, 5;
	mov.u32 	%r1463, %tid.y;
	shl.b32 	%r1464, %r1463, 3;
	mov.u32 	%r1465, %tid.x;
	shl.b32 	%r1466, %r1465, 1;
	add.s32 	%r1467, %r1464, %r1466;
	add.s32 	%r1468, %r1467, %r1462;
	or.b32  	%r1469, %r1468, 1;
	setp.lt.s32 	%p138, %r1469, %r4362;
	and.pred  	%p139, %p138, %p137;
	@%p139 bra 	$L__BB1_137;
	shl.b32 	%r1475, %r1467, 7;
	mov.u32 	%r1476, _ZZ31matrix_multiplication_kernel_v3PKfS0_PfiiiE2sa;
	add.s32 	%r1477, %r1476, %r1475;
	mov.b32 	%r1478, 0;
	st.shared.u32 	[%r1477+216], %r1478;
	bra.uni 	$L__BB1_138;
$L__BB1_137:
	ld.param.u32 	%r4672, [_Z31matrix_multiplication_kernel_v3PKfS0_Pfiii_param_5];
	ld.param.u64 	%rd838, [_Z31matrix_multiplication_kernel_v3PKfS0_Pfiii_param_0];
	cvta.to.global.u64 	%rd277, %rd838;
	cvt.u64.u32 	%rd278, %r1435;
	mov.u32 	%r1480, %ctaid.y;
	shl.b32 	%r1481, %r1480, 5;
	mov.u32 	%r1482, %tid.y;
	shl.b32 	%r1483, %r1482, 3;
	mov.u32 	%r1484, %tid.x;
	shl.b32 	%r1485, %r1484, 1;
	add.s32 	%r1486, %r1483, %r1485;
	add.s32 	%r1487, %r1486, %r1481;
	mad.lo.s32 	%r1488, %r4672, %r1487, %r4672;
	cvt.u64.u32 	%rd279, %r1488;
	add.s64 	%rd280, %rd278, %rd279;
	shl.b64 	%rd281, %rd280, 2;
	add.s64 	%rd282, %rd277, %rd281;
	ld.global.f32 	%f248, [%rd282+88];
	shl.b32 	%r1489, %r1486, 7;
	mov.u32 	%r1490, _ZZ31matrix_multiplication_kernel_v3PKfS0_PfiiiE2sa;
	add.s32 	%r1491, %r1490, %r1489;
	st.shared.f32 	[%r1491+216], %f248;
$L__BB1_138:
	ld.param.u32 	%r4673, [_Z31matrix_multiplication_kernel_v3PKfS0_Pfiii_param_5];
	ld.param.u32 	%r4363, [_Z31matrix_multiplication_kernel_v3PKfS0_Pfiii_param_3];
	setp.lt.s32 	%p140, %r1468, %r4363;
	shl.b32 	%r1500, %r4774, 5;
	or.b32  	%r1501, %r1500, 23;
	setp.lt.s32 	%p141, %r1501, %r4673;
	and.pred  	%p142, %p140, %p141;
	@%p142 bra 	$L__BB1_140;
	shl.b32 	%r1507, %r1467, 7;
	mov.u32 	%r1508, _ZZ31matrix_multiplication_kernel_v3PKfS0_PfiiiE2sa;
	add.s32 	%r1509, %r1508, %r1507;
	mov.b32 	%r1510, 0;
	st.shared.u32 	[%r1509+92], %r1510;
	bra.uni 	$L__BB1_141;
$L__BB1_140:
	ld.param.u32 	%r4674, [_Z31matrix_multiplication_kernel_v3PKfS0_Pfiii_param_5];
	ld.param.u64 	%rd839, [_Z31matrix_multiplication_kernel_v3PKfS0_Pfiii_param_0];
	cvta.to.global.u64 	%rd283, %rd839;
	cvt.u64.u32 	%rd284, %r1500;
	mov.u32 	%r1512, %ctaid.y;
	shl.b32 	%r1513, %r1512, 5;
	mov.u32 	%r1514, %tid.y;
	shl.b32 	%r1515, %r1514, 3;
	mov.u32 	%r1516, %tid.x;
	shl.b32 	%r1517, %r1516, 1;
	add.s32 	%r1518, %r1515, %r1517;
	add.s32 	%r1519, %r1518, %r1513;
	mul.lo.s32 	%r1520, %r4674, %r1519;
	cvt.u64.u32 	%rd285, %r1520;
	add.s64 	%rd286, %rd284, %rd285;
	shl.b64 	%rd287, %rd286, 2;
	add.s64 	%rd288, %rd283, %rd287;
	ld.global.f32 	%f249, [%rd288+92];
	shl.b32 	%r1521, %r1518, 7;
	mov.u32 	%r1522, _ZZ31matrix_multiplication_kernel_v3PKfS0_PfiiiE2sa;
	add.s32 	%r1523, %r1522, %r1521;
	st.shared.f32 	[%r1523+92], %f249;
$L__BB1_141:
	ld.param.u32 	%r4675, [_Z31matrix_multiplication_kernel_v3PKfS0_Pfiii_param_5];
	ld.param.u32 	%r4364, [_Z31matrix_multiplication_kernel_v3PKfS0_Pfiii_param_3];
	setp.lt.s32 	%p143, %r1501, %r4675;
	mov.u32 	%r1526, %ctaid.y;
	shl.b32 	%r1527, %r1526, 5;
	mov.u32 	%r1528, %tid.y;
	shl.b32 	%r1529, %r1528, 3;
	mov.u32 	%r1530, %tid.x;
	shl.b32 	%r1531, %r1530, 1;
	add.s32 	%r1532, %r1529, %r1531;
	add.s32 	%r1533, %r1532, %r1527;
	or.b32  	%r1534, %r1533, 1;
	setp.lt.s32 	%p144, %r1534, %r4364;
	and.pred  	%p145, %p144, %p143;
	@%p145 bra 	$L__BB1_143;
	shl.b32 	%r1540, %r1532, 7;
	mov.u32 	%r1541, _ZZ31matrix_multiplication_kernel_v3PKfS0_PfiiiE2sa;
	add.s32 	%r1542, %r1541, %r1540;
	mov.b32 	%r1543, 0;
	st.shared.u32 	[%r1542+220], %r1543;
	bra.uni 	$L__BB1_144;
$L__BB1_143:
	ld.param.u32 	%r4676, [_Z31matrix_multiplication_kernel_v3PKfS0_Pfiii_param_5];
	ld.param.u64 	%rd840, [_Z31matrix_multiplication_kernel_v3PKfS0_Pfiii_param_0];
	cvta.to.global.u64 	%rd289, %rd840;
	cvt.u64.u32 	%rd290, %r1500;
	mov.u32 	%r1545, %ctaid.y;
	shl.b32 	%r1546, %r1545, 5;
	mov.u32 	%r1547, %tid.y;
	shl.b32 	%r1548, %r1547, 3;
	mov.u32 	%r1549, %tid.x;
	shl.b32 	%r1550, %r1549, 1;
	add.s32 	%r1551, %r1548, %r1550;
	add.s32 	%r1552, %r1551, %r1546;
	mad.lo.s32 	%r1553, %r4676, %r1552, %r4676;
	cvt.u64.u32 	%rd291, %r1553;
	add.s64 	%rd292, %rd290, %rd291;
	shl.b64 	%rd293, %rd292, 2;
	add.s64 	%rd294, %rd289, %rd293;
	ld.global.f32 	%f250, [%rd294+92];
	shl.b32 	%r1554, %r1551, 7;
	mov.u32 	%r1555, _ZZ31matrix_multiplication_kernel_v3PKfS0_PfiiiE2sa;
	add.s32 	%r1556, %r1555, %r1554;
	st.shared.f32 	[%r1556+220], %f250;
$L__BB1_144:
	ld.param.u32 	%r4677, [_Z31matrix_multiplication_kernel_v3PKfS0_Pfiii_param_5];
	ld.param.u32 	%r4365, [_Z31matrix_multiplication_kernel_v3PKfS0_Pfiii_param_3];
	setp.lt.s32 	%p146, %r1533, %r4365;
	shl.b32 	%r1565, %r4774, 5;
	or.b32  	%r1566, %r1565, 24;
	setp.lt.s32 	%p147, %r1566, %r4677;
	and.pred  	%p148, %p146, %p147;
	@%p148 bra 	$L__BB1_146;
	shl.b32 	%r1572, %r1532, 7;
	mov.u32 	%r1573, _ZZ31matrix_multiplication_kernel_v3PKfS0_PfiiiE2sa;
	add.s32 	%r1574, %r1573, %r1572;
	mov.b32 	%r1575, 0;
	st.shared.u32 	[%r1574+96], %r1575;
	bra.uni 	$L__BB1_147;
$L__BB1_146:
	ld.param.u32 	%r4678, [_Z31matrix_multiplication_kernel_v3PKfS0_Pfiii_param_5];
	ld.param.u64 	%rd841, [_Z31matrix_multiplication_kernel_v3PKfS0_Pfiii_param_0];
	cvta.to.global.u64 	%rd295, %rd841;
	cvt.u64.u32 	%rd296, %r1565;
	mov.u32 	%r1577, %ctaid.y;
	shl.b32 	%r1578, %r1577, 5;
	mov.u32 	%r1579, %tid.y;
	shl.b32 	%r1580, %r1579, 3;
	mov.u32 	%r1581, %tid.x;
	shl.b32 	%r1582, %r1581, 1;
	add.s32 	%r1583, %r1580, %r1582;
	add.s32 	%r1584, %r1583, %r1578;
	mul.lo.s32 	%r1585, %r4678, %r1584;
	cvt.u64.u32 	%rd297, %r1585;
	add.s64 	%rd298, %rd296, %rd297;
	shl.b64 	%rd299, %rd298, 2;
	add.s64 	%rd300, %rd295, %rd299;
	ld.global.f32 	%f251, [%rd300+96];
	shl.b32 	%r1586, %r1583, 7;
	mov.u32 	%r1587, _ZZ31matrix_multiplication_kernel_v3PKfS0_PfiiiE2sa;
	add.s32 	%r1588, %r1587, %r1586;
	st.shared.f32 	[%r1588+96], %f251;
$L__BB1_147:
	ld.param.u32 	%r4679, [_Z31matrix_multiplication_kernel_v3PKfS0_Pfiii_param_5];
	ld.param.u32 	%r4366, [_Z31matrix_multiplication_kernel_v3PKfS0_Pfiii_param_3];
	setp.lt.s32 	%p149, %r1566, %r4679;
	mov.u32 	%r1591, %ctaid.y;
	shl.b32 	%r1592, %r1591, 5;
	mov.u32 	%r1593, %tid.y;
	shl.b32 	%r1594, %r1593, 3;
	mov.u32 	%r1595, %tid.x;
	shl.b32 	%r1596, %r1595, 1;
	add.s32 	%r1597, %r1594, %r1596;
	add.s32 	%r1598, %r1597, %r1592;
	or.b32  	%r1599, %r1598, 1;
	setp.lt.s32 	%p150, %r1599, %r4366;
	and.pred  	%p151, %p150, %p149;
	@%p151 bra 	$L__BB1_149;
	shl.b32 	%r1605, %r1597, 7;
	mov.u32 	%r1606, _ZZ31matrix_multiplication_kernel_v3PKfS0_PfiiiE2sa;
	add.s32 	%r1607, %r1606, %r1605;
	mov.b32 	%r1608, 0;
	st.shared.u32 	[%r1607+224], %r1608;
	bra.uni 	$L__BB1_150;
$L__BB1_149:
	ld.param.u32 	%r4680, [_Z31matrix_multiplication_kernel_v3PKfS0_Pfiii_param_5];
	ld.param.u64 	%rd842, [_Z31matrix_multiplication_kernel_v3PKfS0_Pfiii_param_0];
	cvta.to.global.u64 	%rd301, %rd842;
	cvt.u64.u32 	%rd302, %r1565;
	mov.u32 	%r1610, %ctaid.y;
	shl.b32 	%r1611, %r1610, 5;
	mov.u32 	%r1612, %tid.y;
	shl.b32 	%r1613, %r1612, 3;
	mov.u32 	%r1614, %tid.x;
	shl.b32 	%r1615, %r1614, 1;
	add.s32 	%r1616, %r1613, %r1615;
	add.s32 	%r1617, %r1616, %r1611;
	mad.lo.s32 	%r1618, %r4680, %r1617, %r4680;
	cvt.u64.u32 	%rd303, %r1618;
	add.s64 	%rd304, %rd302, %rd303;
	shl.b64 	%rd305, %rd304, 2;
	add.s64 	%rd306, %rd301, %rd305;
	ld.global.f32 	%f252, [%rd306+96];
	shl.b32 	%r1619, %r1616, 7;
	mov.u32 	%r1620, _ZZ31matrix_multiplication_kernel_v3PKfS0_PfiiiE2sa;
	add.s32 	%r1621, %r1620, %r1619;
	st.shared.f32 	[%r1621+224], %f252;
$L__BB1_150:
	ld.param.u32 	%r4681, [_Z31matrix_multiplication_kernel_v3PKfS0_Pfiii_param_5];
	ld.param.u32 	%r4367, [_Z31matrix_multiplication_kernel_v3PKfS0_Pfiii_param_3];
	setp.lt.s32 	%p152, %r1598, %r4367;
	shl.b32 	%r1630, %r4774, 5;
	or.b32  	%r1631, %r1630, 25;
	setp.lt.s32 	%p153, %r1631, %r4681;
	and.pred  	%p154, %p152, %p153;
	@%p154 bra 	$L__BB1_152;
	shl.b32 	%r1637, %r1597, 7;
	mov.u32 	%r1638, _ZZ31matrix_multiplication_kernel_v3PKfS0_PfiiiE2sa;
	add.s32 	%r1639, %r1638, %r1637;
	mov.b32 	%r1640, 0;
	st.shared.u32 	[%r1639+100], %r1640;
	bra.uni 	$L__BB1_153;
$L__BB1_152:
	ld.param.u32 	%r4682, [_Z31matrix_multiplication_kernel_v3PKfS0_Pfiii_param_5];
	ld.param.u64 	%rd843, [_Z31matrix_multiplication_kernel_v3PKfS0_Pfiii_param_0];
	cvta.to.global.u64 	%rd307, %rd843;
	cvt.u64.u32 	%rd308, %r1630;
	mov.u32 	%r1642, %ctaid.y;
	shl.b32 	%r1643, %r1642, 5;
	mov.u32 	%r1644, %tid.y;
	shl.b32 	%r1645, %r1644, 3;
	mov.u32 	%r1646, %tid.x;
	shl.b32 	%r1647, %r1646, 1;
	add.s32 	%r1648, %r1645, %r1647;
	add.s32 	%r1649, %r1648, %r1643;
	mul.lo.s32 	%r1650, %r4682, %r1649;
	cvt.u64.u32 	%rd309, %r1650;
	add.s64 	%rd310, %rd308, %rd309;
	shl.b64 	%rd311, %rd310, 2;
	add.s64 	%rd312, %rd307, %rd311;
	ld.global.f32 	%f253, [%rd312+100];
	shl.b32 	%r1651, %r1648, 7;
	mov.u32 	%r1652, _ZZ31matrix_multiplication_kernel_v3PKfS0_PfiiiE2sa;
	add.s32 	%r1653, %r1652, %r1651;
	st.shared.f32 	[%r1653+100], %f253;
$L__BB1_153:
	ld.param.u32 	%r4683, [_Z31matrix_multiplication_kernel_v3PKfS0_Pfiii_param_5];
	ld.param.u32 	%r4368, [_Z31matrix_multiplication_kernel_v3PKfS0_Pfiii_param_3];
	setp.lt.s32 	%p155, %r1631, %r4683;
	mov.u32 	%r1656, %ctaid.y;
	shl.b32 	%r1657, %r1656, 5;
	mov.u32 	%r1658, %tid.y;
	shl.b32 	%r1659, %r1658, 3;
	mov.u32 	%r1660, %tid.x;
	shl.b32 	%r1661, %r1660, 1;
	add.s32 	%r1662, %r1659, %r1661;
	add.s32 	%r1663, %r1662, %r1657;
	or.b32  	%r1664, %r1663, 1;
	setp.lt.s32 	%p156, %r1664, %r4368;
	and.pred  	%p157, %p156, %p155;
	@%p157 bra 	$L__BB1_155;
	shl.b32 	%r1670, %r1662, 7;
	mov.u32 	%r1671, _ZZ31matrix_multiplication_kernel_v3PKfS0_PfiiiE2sa;
	add.s32 	%r1672, %r1671, %r1670;
	mov.b32 	%r1673, 0;
	st.shared.u32 	[%r1672+228], %r1673;
	bra.uni 	$L__BB1_156;
$L__BB1_155:
	ld.param.u32 	%r4684, [_Z31matrix_multiplication_kernel_v3PKfS0_Pfiii_param_5];
	ld.param.u64 	%rd844, [_Z31matrix_multiplication_kernel_v3PKfS0_Pfiii_param_0];
	cvta.to.global.u64 	%rd313, %rd844;
	cvt.u64.u32 	%rd314, %r1630;
	mov.u32 	%r1675, %ctaid.y;
	shl.b32 	%r1676, %r1675, 5;
	mov.u32 	%r1677, %tid.y;
	shl.b32 	%r1678, %r1677, 3;
	mov.u32 	%r1679, %tid.x;
	shl.b32 	%r1680, %r1679, 1;
	add.s32 	%r1681, %r1678, %r1680;
	add.s32 	%r1682, %r1681, %r1676;
	mad.lo.s32 	%r1683, %r4684, %r1682, %r4684;
	cvt.u64.u32 	%rd315, %r1683;
	add.s64 	%rd316, %rd314, %rd315;
	shl.b64 	%rd317, %rd316, 2;
	add.s64 	%rd318, %rd313, %rd317;
	ld.global.f32 	%f254, [%rd318+100];
	shl.b32 	%r1684, %r1681, 7;
	mov.u32 	%r1685, _ZZ31matrix_multiplication_kernel_v3PKfS0_PfiiiE2sa;
	add.s32 	%r1686, %r1685, %r1684;
	st.shared.f32 	[%r1686+228], %f254;
$L__BB1_156:
	ld.param.u32 	%r4685, [_Z31matrix_multiplication_kernel_v3PKfS0_Pfiii_param_5];
	ld.param.u32 	%r4369, [_Z31matrix_multiplication_kernel_v3PKfS0_Pfiii_param_3];
	setp.lt.s32 	%p158, %r1663, %r4369;
	shl.b32 	%r1695, %r4774, 5;
	or.b32  	%r1696, %r1695, 26;
	setp.lt.s32 	%p159, %r1696, %r4685;
	and.pred  	%p160, %p158, %p159;
	@%p160 bra 	$L__BB1_158;
	shl.b32 	%r1702, %r1662, 7;
	mov.u32 	%r1703, _ZZ31matrix_multiplication_kernel_v3PKfS0_PfiiiE2sa;
	add.s32 	%r1704, %r1703, %r1702;
	mov.b32 	%r1705, 0;
	st.shared.u32 	[%r1704+104], %r1705;
	bra.uni 	$L__BB1_159;
$L__BB1_158:
	ld.param.u32 	%r4686, [_Z31matrix_multiplication_kernel_v3PKfS0_Pfiii_param_5];
	ld.param.u64 	%rd845, [_Z31matrix_multiplication_kernel_v3PKfS0_Pfiii_param_0];
	cvta.to.global.u64 	%rd319, %rd845;
	cvt.u64.u32 	%rd320, %r1695;
	mov.u32 	%r1707, %ctaid.y;
	shl.b32 	%r1708, %r1707, 5;
	mov.u32 	%r1709, %tid.y;
	shl.b32 	%r1710, %r1709, 3;
	mov.u32 	%r1711, %tid.x;
	shl.b32 	%r1712, %r1711, 1;
	add.s32 	%r1713, %r1710, %r1712;
	add.s32 	%r1714, %r1713, %r1708;
	mul.lo.s32 	%r1715, %r4686, %r1714;
	cvt.u64.u32 	%rd321, %r1715;
	add.s64 	%rd322, %rd320, %rd321;
	shl.b64 	%rd323, %rd322, 2;
	add.s64 	%rd324, %rd319, %rd323;
	ld.global.f32 	%f255, [%rd324+104];
	shl.b32 	%r1716, %r1713, 7;
	mov.u32 	%r1717, _ZZ31matrix_multiplication_kernel_v3PKfS0_PfiiiE2sa;
	add.s32 	%r1718, %r1717, %r1716;
	st.shared.f32 	[%r1718+104], %f255;
$L__BB1_159:
	ld.param.u32 	%r4687, [_Z31matrix_multiplication_kernel_v3PKfS0_Pfiii_param_5];
	ld.param.u32 	%r4370, [_Z31matrix_multiplication_kernel_v3PKfS0_Pfiii_param_3];
	setp.lt.s32 	%p161, %r1696, %r4687;
	mov.u32 	%r1721, %ctaid.y;
	shl.b32 	%r1722, %r1721, 5;
	mov.u32 	%r1723, %tid.y;
	shl.b32 	%r1724, %r1723, 3;
	mov.u32 	%r1725, %tid.x;
	shl.b32 	%r1726, %r1725, 1;
	add.s32 	%r1727, %r1724, %r1726;
	add.s32 	%r1728, %r1727, %r1722;
	or.b32  	%r1729, %r1728, 1;
	setp.lt.s32 	%p162, %r1729, %r4370;
	and.pred  	%p163, %p162, %p161;
	@%p163 bra 	$L__BB1_161;
	shl.b32 	%r1735, %r1727, 7;
	mov.u32 	%r1736, _ZZ31matrix_multiplication_kernel_v3PKfS0_PfiiiE2sa;
	add.s32 	%r1737, %r1736, %r1735;
	mov.b32 	%r1738, 0;
	st.shared.u32 	[%r1737+232], %r1738;
	bra.uni 	$L__BB1_162;
$L__BB1_161:
	ld.param.u32 	%r4688, [_Z31matrix_multiplication_kernel_v3PKfS0_Pfiii_param_5];
	ld.param.u64 	%rd846, [_Z31matrix_multiplication_kernel_v3PKfS0_Pfiii_param_0];
	cvta.to.global.u64 	%rd325, %rd846;
	cvt.u64.u32 	%rd326, %r1695;
	mov.u32 	%r1740, %ctaid.y;
	shl.b32 	%r1741, %r1740, 5;
	mov.u32 	%r1742, %tid.y;
	shl.b32 	%r1743, %r1742, 3;
	mov.u32 	%r1744, %tid.x;
	shl.b32 	%r1745, %r1744, 1;
	add.s32 	%r1746, %r1743, %r1745;
	add.s32 	%r1747, %r1746, %r1741;
	mad.lo.s32 	%r1748, %r4688, %r1747, %r4688;
	cvt.u64.u32 	%rd327, %r1748;
	add.s64 	%rd328, %rd326, %rd327;
	shl.b64 	%rd329, %rd328, 2;
	add.s64 	%rd330, %rd325, %rd329;
	ld.global.f32 	%f256, [%rd330+104];
	shl.b32 	%r1749, %r1746, 7;
	mov.u32 	%r1750, _ZZ31matrix_multiplication_kernel_v3PKfS0_PfiiiE2sa;
	add.s32 	%r1751, %r1750, %r1749;
	st.shared.f32 	[%r1751+232], %f256;
$L__BB1_162:
	ld.param.u32 	%r4689, [_Z31matrix_multiplication_kernel_v3PKfS0_Pfiii_param_5];
	ld.param.u32 	%r4371, [_Z31matrix_multiplication_kernel_v3PKfS0_Pfiii_param_3];
	setp.lt.s32 	%p164, %r1728, %r4371;
	shl.b32 	%r1760, %r4774, 5;
	or.b32  	%r1761, %r1760, 27;
	setp.lt.s32 	%p165, %r1761, %r4689;
	and.pred  	%p166, %p164, %p165;
	@%p166 bra 	$L__BB1_164;
	shl.b32 	%r1767, %r1727, 7;
	mov.u32 	%r1768, _ZZ31matrix_multiplication_kernel_v3PKfS0_PfiiiE2sa;
	add.s32 	%r1769, %r1768, %r1767;
	mov.b32 	%r1770, 0;
	st.shared.u32 	[%r1769+108], %r1770;
	bra.uni 	$L__BB1_165;
$L__BB1_164:
	ld.param.u32 	%r4690, [_Z31matrix_multiplication_kernel_v3PKfS0_Pfiii_param_5];
	ld.param.u64 	%rd847, [_Z31matrix_multiplication_kernel_v3PKfS0_Pfiii_param_0];
	cvta.to.global.u64 	%rd331, %rd847;
	cvt.u64.u32 	%rd332, %r1760;
	mov.u32 	%r1772, %ctaid.y;
	shl.b32 	%r1773, %r1772, 5;
	mov.u32 	%r1774, %tid.y;
	shl.b32 	%r1775, %r1774, 3;
	mov.u32 	%r1776, %tid.x;
	shl.b32 	%r1777, %r1776, 1;
	add.s32 	%r1778, %r1775, %r1777;
	add.s32 	%r1779, %r1778, %r1773;
	mul.lo.s32 	%r1780, %r4690, %r1779;
	cvt.u64.u32 	%rd333, %r1780;
	add.s64 	%rd334, %rd332, %rd333;
	shl.b64 	%rd335, %rd334, 2;
	add.s64 	%rd336, %rd331, %rd335;
	ld.global.f32 	%f257, [%rd336+108];
	shl.b32 	%r1781, %r1778, 7;
	mov.u32 	%r1782, _ZZ31matrix_multiplication_kernel_v3PKfS0_PfiiiE2sa;
	add.s32 	%r1783, %r1782, %r1781;
	st.shared.f32 	[%r1783+108], %f257;
$L__BB1_165:
	ld.param.u32 	%r4691, [_Z31matrix_multiplication_kernel_v3PKfS0_Pfiii_param_5];
	ld.param.u32 	%r4372, [_Z31matrix_multiplication_kernel_v3PKfS0_Pfiii_param_3];
	setp.lt.s32 	%p167, %r1761, %r4691;
	mov.u32 	%r1786, %ctaid.y;
	shl.b32 	%r1787, %r1786, 5;
	mov.u32 	%r1788, %tid.y;
	shl.b32 	%r1789, %r1788, 3;
	mov.u32 	%r1790, %tid.x;
	shl.b32 	%r1791, %r1790, 1;
	add.s32 	%r1792, %r1789, %r1791;
	add.s32 	%r1793, %r1792, %r1787;
	or.b32  	%r1794, %r1793, 1;
	setp.lt.s32 	%p168, %r1794, %r4372;
	and.pred  	%p169, %p168, %p167;
	@%p169 bra 	$L__BB1_167;
	shl.b32 	%r1800, %r1792, 7;
	mov.u32 	%r1801, _ZZ31matrix_multiplication_kernel_v3PKfS0_PfiiiE2sa;
	add.s32 	%r1802, %r1801, %r1800;
	mov.b32 	%r1803, 0;
	st.shared.u32 	[%r1802+236], %r1803;
	bra.uni 	$L__BB1_168;
$L__BB1_167:
	ld.param.u32 	%r4692, [_Z31matrix_multiplication_kernel_v3PKfS0_Pfiii_param_5];
	ld.param.u64 	%rd848, [_Z31matrix_multiplication_kernel_v3PKfS0_Pfiii_param_0];
	cvta.to.global.u64 	%rd337, %rd848;
	cvt.u64.u32 	%rd338, %r1760;
	mov.u32 	%r1805, %ctaid.y;
	shl.b32 	%r1806, %r1805, 5;
	mov.u32 	%r1807, %tid.y;
	shl.b32 	%r1808, %r1807, 3;
	mov.u32 	%r1809, %tid.x;
	shl.b32 	%r1810, %r1809, 1;
	add.s32 	%r1811, %r1808, %r1810;
	add.s32 	%r1812, %r1811, %r1806;
	mad.lo.s32 	%r1813, %r4692, %r1812, %r4692;
	cvt.u64.u32 	%rd339, %r1813;
	add.s64 	%rd340, %rd338, %rd339;
	shl.b64 	%rd341, %rd340, 2;
	add.s64 	%rd342, %rd337, %rd341;
	ld.global.f32 	%f258, [%rd342+108];
	shl.b32 	%r1814, %r1811, 7;
	mov.u32 	%r1815, _ZZ31matrix_multiplication_kernel_v3PKfS0_PfiiiE2sa;
	add.s32 	%r1816, %r1815, %r1814;
	st.shared.f32 	[%r1816+236], %f258;
$L__BB1_168:
	ld.param.u32 	%r4693, [_Z31matrix_multiplication_kernel_v3PKfS0_Pfiii_param_5];
	ld.param.u32 	%r4373, [_Z31matrix_multiplication_kernel_v3PKfS0_Pfiii_param_3];
	setp.lt.s32 	%p170, %r1793, %r4373;
	shl.b32 	%r1825, %r4774, 5;
	or.b32  	%r1826, %r1825, 28;
	setp.lt.s32 	%p171, %r1826, %r4693;
	and.pred  	%p172, %p170, %p171;
	@%p172 bra 	$L__BB1_170;
	shl.b32 	%r1832, %r1792, 7;
	mov.u32 	%r1833, _ZZ31matrix_multiplication_kernel_v3PKfS0_PfiiiE2sa;
	add.s32 	%r1834, %r1833, %r1832;
	mov.b32 	%r1835, 0;
	st.shared.u32 	[%r1834+112], %r1835;
	bra.uni 	$L__BB1_171;
$L__BB1_170:
	ld.param.u32 	%r4694, [_Z31matrix_multiplication_kernel_v3PKfS0_Pfiii_param_5];
	ld.param.u64 	%rd849, [_Z31matrix_multiplication_kernel_v3PKfS0_Pfiii_param_0];
	cvta.to.global.u64 	%rd343, %rd849;
	cvt.u64.u32 	%rd344, %r1825;
	mov.u32 	%r1837, %ctaid.y;
	shl.b32 	%r1838, %r1837, 5;
	mov.u32 	%r1839, %tid.y;
	shl.b32 	%r1840, %r1839, 3;
	mov.u32 	%r1841, %tid.x;
	shl.b32 	%r1842, %r1841, 1;
	add.s32 	%r1843, %r1840, %r1842;
	add.s32 	%r1844, %r1843, %r1838;
	mul.lo.s32 	%r1845, %r4694, %r1844;
	cvt.u64.u32 	%rd345, %r1845;
	add.s64 	%rd346, %rd344, %rd345;
	shl.b64 	%rd347, %rd346, 2;
	add.s64 	%rd348, %rd343, %rd347;
	ld.global.f32 	%f259, [%rd348+112];
	shl.b32 	%r1846, %r1843, 7;
	mov.u32 	%r1847, _ZZ31matrix_multiplication_kernel_v3PKfS0_PfiiiE2sa;
	add.s32 	%r1848, %r1847, %r1846;
	st.shared.f32 	[%r1848+112], %f259;
$L__BB1_171:
	ld.param.u32 	%r4695, [_Z31matrix_multiplication_kernel_v3PKfS0_Pfiii_param_5];
	ld.param.u32 	%r4374, [_Z31matrix_multiplication_kernel_v3PKfS0_Pfiii_param_3];
	setp.lt.s32 	%p173, %r1826, %r4695;
	mov.u32 	%r1851, %ctaid.y;
	shl.b32 	%r1852, %r1851, 5;
	mov.u32 	%r1853, %tid.y;
	shl.b32 	%r1854, %r1853, 3;
	mov.u32 	%r1855, %tid.x;
	shl.b32 	%r1856, %r1855, 1;
	add.s32 	%r1857, %r1854, %r1856;
	add.s32 	%r1858, %r1857, %r1852;
	or.b32  	%r1859, %r1858, 1;
	setp.lt.s32 	%p174, %r1859, %r4374;
	and.pred  	%p175, %p174, %p173;
	@%p175 bra 	$L__BB1_173;
	shl.b32 	%r1865, %r1857, 7;
	mov.u32 	%r1866, _ZZ31matrix_multiplication_kernel_v3PKfS0_PfiiiE2sa;
	add.s32 	%r1867, %r1866, %r1865;
	mov.b32 	%r1868, 0;
	st.shared.u32 	[%r1867+240], %r1868;
	bra.uni 	$L__BB1_174;
$L__BB1_173:
	ld.param.u32 	%r4696, [_Z31matrix_multiplication_kernel_v3PKfS0_Pfiii_param_5];
	ld.param.u64 	%rd850, [_Z31matrix_multiplication_kernel_v3PKfS0_Pfiii_param_0];
	cvta.to.global.u64 	%rd349, %rd850;
	cvt.u64.u32 	%rd350, %r1825;
	mov.u32 	%r1870, %ctaid.y;
	shl.b32 	%r1871, %r1870, 5;
	mov.u32 	%r1872, %tid.y;
	shl.b32 	%r1873, %r1872, 3;
	mov.u32 	%r1874, %tid.x;
	shl.b32 	%r1875, %r1874, 1;
	add.s32 	%r1876, %r1873, %r1875;
	add.s32 	%r1877, %r1876, %r1871;
	mad.lo.s32 	%r1878, %r4696, %r1877, %r4696;
	cvt.u64.u32 	%rd351, %r1878;
	add.s64 	%rd352, %rd350, %rd351;
	shl.b64 	%rd353, %rd352, 2;
	add.s64 	%rd354, %rd349, %rd353;
	ld.global.f32 	%f260, [%rd354+112];
	shl.b32 	%r1879, %r1876, 7;
	mov.u32 	%r1880, _ZZ31matrix_multiplication_kernel_v3PKfS0_PfiiiE2sa;
	add.s32 	%r1881, %r1880, %r1879;
	st.shared.f32 	[%r1881+240], %f260;
$L__BB1_174:
	ld.param.u32 	%r4697, [_Z31matrix_multiplication_kernel_v3PKfS0_Pfiii_param_5];
	ld.param.u32 	%r4375, [_Z31matrix_multiplication_kernel_v3PKfS0_Pfiii_param_3];
	setp.lt.s32 	%p176, %r1858, %r4375;
	shl.b32 	%r1890, %r4774, 5;
	or.b32  	%r1891, %r1890, 29;
	setp.lt.s32 	%p177, %r1891, %r4697;
	and.pred  	%p178, %p176, %p177;
	@%p178 bra 	$L__BB1_176;
	shl.b32 	%r1897, %r1857, 7;
	mov.u32 	%r1898, _ZZ31matrix_multiplication_kernel_v3PKfS0_PfiiiE2sa;
	add.s32 	%r1899, %r1898, %r1897;
	mov.b32 	%r1900, 0;
	st.shared.u32 	[%r1899+116], %r1900;
	bra.uni 	$L__BB1_177;
$L__BB1_176:
	ld.param.u32 	%r4698, [_Z31matrix_multiplication_kernel_v3PKfS0_Pfiii_param_5];
	ld.param.u64 	%rd851, [_Z31matrix_multiplication_kernel_v3PKfS0_Pfiii_param_0];
	cvta.to.global.u64 	%rd355, %rd851;
	cvt.u64.u32 	%rd356, %r1890;
	mov.u32 	%r1902, %ctaid.y;
	shl.b32 	%r1903, %r1902, 5;
	mov.u32 	%r1904, %tid.y;
	shl.b32 	%r1905, %r1904, 3;
	mov.u32 	%r1906, %tid.x;
	shl.b32 	%r1907, %r1906, 1;
	add.s32 	%r1908, %r1905, %r1907;
	add.s32 	%r1909, %r1908, %r1903;
	mul.lo.s32 	%r1910, %r4698, %r1909;
	cvt.u64.u32 	%rd357, %r1910;
	add.s64 	%rd358, %rd356, %rd357;
	shl.b64 	%rd359, %rd358, 2;
	add.s64 	%rd360, %rd355, %rd359;
	ld.global.f32 	%f261, [%rd360+116];
	shl.b32 	%r1911, %r1908, 7;
	mov.u32 	%r1912, _ZZ31matrix_multiplication_kernel_v3PKfS0_PfiiiE2sa;
	add.s32 	%r1913, %r1912, %r1911;
	st.shared.f32 	[%r1913+116], %f261;
$L__BB1_177:
	ld.param.u32 	%r4699, [_Z31matrix_multiplication_kernel_v3PKfS0_Pfiii_param_5];
	ld.param.u32 	%r4376, [_Z31matrix_multiplication_kernel_v3PKfS0_Pfiii_param_3];
	setp.lt.s32 	%p179, %r1891, %r4699;
	mov.u32 	%r1916, %ctaid.y;
	shl.b32 	%r1917, %r1916, 5;
	mov.u32 	%r1918, %tid.y;
	shl.b32 	%r1919, %r1918, 3;
	mov.u32 	%r1920, %tid.x;
	shl.b32 	%r1921, %r1920, 1;
	add.s32 	%r1922, %r1919, %r1921;
	add.s32 	%r1923, %r1922, %r1917;
	or.b32  	%r1924, %r1923, 1;
	setp.lt.s32 	%p180, %r1924, %r4376;
	and.pred  	%p181, %p180, %p179;
	@%p181 bra 	$L__BB1_179;
	shl.b32 	%r1930, %r1922, 7;
	mov.u32 	%r1931, _ZZ31matrix_multiplication_kernel_v3PKfS0_PfiiiE2sa;
	add.s32 	%r1932, %r1931, %r1930;
	mov.b32 	%r1933, 0;
	st.shared.u32 	[%r1932+244], %r1933;
	bra.uni 	$L__BB1_180;
$L__BB1_179:
	ld.param.u32 	%r4700, [_Z31matrix_multiplication_kernel_v3PKfS0_Pfiii_param_5];
	ld.param.u64 	%rd852, [_Z31matrix_multiplication_kernel_v3PKfS0_Pfiii_param_0];
	cvta.to.global.u64 	%rd361, %rd852;
	cvt.u64.u32 	%rd362, %r1890;
	mov.u32 	%r1935, %ctaid.y;
	shl.b32 	%r1936, %r1935, 5;
	mov.u32 	%r1937, %tid.y;
	shl.b32 	%r1938, %r1937, 3;
	mov.u32 	%r1939, %tid.x;
	shl.b32 	%r1940, %r1939, 1;
	add.s32 	%r1941, %r1938, %r1940;
	add.s32 	%r1942, %r1941, %r1936;
	mad.lo.s32 	%r1943, %r4700, %r1942, %r4700;
	cvt.u64.u32 	%rd363, %r1943;
	add.s64 	%rd364, %rd362, %rd363;
	shl.b64 	%rd365, %rd364, 2;
	add.s64 	%rd366, %rd361, %rd365;
	ld.global.f32 	%f262, [%rd366+116];
	shl.b32 	%r1944, %r1941, 7;
	mov.u32 	%r1945, _ZZ31matrix_multiplication_kernel_v3PKfS0_PfiiiE2sa;
	add.s32 	%r1946, %r1945, %r1944;
	st.shared.f32 	[%r1946+244], %f262;
$L__BB1_180:
	ld.param.u32 	%r4701, [_Z31matrix_multiplication_kernel_v3PKfS0_Pfiii_param_5];
	ld.param.u32 	%r4377, [_Z31matrix_multiplication_kernel_v3PKfS0_Pfiii_param_3];
	setp.lt.s32 	%p182, %r1923, %r4377;
	shl.b32 	%r1955, %r4774, 5;
	or.b32  	%r1956, %r1955, 30;
	setp.lt.s32 	%p183, %r1956, %r4701;
	and.pred  	%p184, %p182, %p183;
	@%p184 bra 	$L__BB1_182;
	shl.b32 	%r1962, %r1922, 7;
	mov.u32 	%r1963, _ZZ31matrix_multiplication_kernel_v3PKfS0_PfiiiE2sa;
	add.s32 	%r1964, %r1963, %r1962;
	mov.b32 	%r1965, 0;
	st.shared.u32 	[%r1964+120], %r1965;
	bra.uni 	$L__BB1_183;
$L__BB1_182:
	ld.param.u32 	%r4702, [_Z31matrix_multiplication_kernel_v3PKfS0_Pfiii_param_5];
	ld.param.u64 	%rd853, [_Z31matrix_multiplication_kernel_v3PKfS0_Pfiii_param_0];
	cvta.to.global.u64 	%rd367, %rd853;
	cvt.u64.u32 	%rd368, %r1955;
	mov.u32 	%r1967, %ctaid.y;
	shl.b32 	%r1968, %r1967, 5;
	mov.u32 	%r1969, %tid.y;
	shl.b32 	%r1970, %r1969, 3;
	mov.u32 	%r1971, %tid.x;
	shl.b32 	%r1972, %r1971, 1;
	add.s32 	%r1973, %r1970, %r1972;
	add.s32 	%r1974, %r1973, %r1968;
	mul.lo.s32 	%r1975, %r4702, %r1974;
	cvt.u64.u32 	%rd369, %r1975;
	add.s64 	%rd370, %rd368, %rd369;
	shl.b64 	%rd371, %rd370, 2;
	add.s64 	%rd372, %rd367, %rd371;
	ld.global.f32 	%f263, [%rd372+120];
	shl.b32 	%r1976, %r1973, 7;
	mov.u32 	%r1977, _ZZ31matrix_multiplication_kernel_v3PKfS0_PfiiiE2sa;
	add.s32 	%r1978, %r1977, %r1976;
	st.shared.f32 	[%r1978+120], %f263;
$L__BB1_183:
	ld.param.u32 	%r4703, [_Z31matrix_multiplication_kernel_v3PKfS0_Pfiii_param_5];
	ld.param.u32 	%r4378, [_Z31matrix_multiplication_kernel_v3PKfS0_Pfiii_param_3];
	setp.lt.s32 	%p185, %r1956, %r4703;
	mov.u32 	%r1981, %ctaid.y;
	shl.b32 	%r1982, %r1981, 5;
	mov.u32 	%r1983, %tid.y;
	shl.b32 	%r1984, %r1983, 3;
	mov.u32 	%r1985, %tid.x;
	shl.b32 	%r1986, %r1985, 1;
	add.s32 	%r1987, %r1984, %r1986;
	add.s32 	%r1988, %r1987, %r1982;
	or.b32  	%r1989, %r1988, 1;
	setp.lt.s32 	%p186, %r1989, %r4378;
	and.pred  	%p187, %p186, %p185;
	@%p187 bra 	$L__BB1_185;
	shl.b32 	%r1995, %r1987, 7;
	mov.u32 	%r1996, _ZZ31matrix_multiplication_kernel_v3PKfS0_PfiiiE2sa;
	add.s32 	%r1997, %r1996, %r1995;
	mov.b32 	%r1998, 0;
	st.shared.u32 	[%r1997+248], %r1998;
	bra.uni 	$L__BB1_186;
$L__BB1_185:
	ld.param.u32 	%r4704, [_Z31matrix_multiplication_kernel_v3PKfS0_Pfiii_param_5];
	ld.param.u64 	%rd854, [_Z31matrix_multiplication_kernel_v3PKfS0_Pfiii_param_0];
	cvta.to.global.u64 	%rd373, %rd854;
	cvt.u64.u32 	%rd374, %r1955;
	mov.u32 	%r2000, %ctaid.y;
	shl.b32 	%r2001, %r2000, 5;
	mov.u32 	%r2002, %tid.y;
	shl.b32 	%r2003, %r2002, 3;
	mov.u32 	%r2004, %tid.x;
	shl.b32 	%r2005, %r2004, 1;
	add.s32 	%r2006, %r2003, %r2005;
	add.s32 	%r2007, %r2006, %r2001;
	mad.lo.s32 	%r2008, %r4704, %r2007, %r4704;
	cvt.u64.u32 	%rd375, %r2008;
	add.s64 	%rd376, %rd374, %rd375;
	shl.b64 	%rd377, %rd376, 2;
	add.s64 	%rd378, %rd373, %rd377;
	ld.global.f32 	%f264, [%rd378+120];
	shl.b32 	%r2009, %r2006, 7;
	mov.u32 	%r2010, _ZZ31matrix_multiplication_kernel_v3PKfS0_PfiiiE2sa;
	add.s32 	%r2011, %r2010, %r2009;
	st.shared.f32 	[%r2011+248], %f264;
$L__BB1_186:
	ld.param.u32 	%r4705, [_Z31matrix_multiplication_kernel_v3PKfS0_Pfiii_param_5];
	ld.param.u32 	%r4379, [_Z31matrix_multiplication_kernel_v3PKfS0_Pfiii_param_3];
	setp.lt.s32 	%p188, %r1988, %r4379;
	shl.b32 	%r2020, %r4774, 5;
	or.b32  	%r2021, %r2020, 31;
	setp.lt.s32 	%p189, %r2021, %r4705;
	and.pred  	%p190, %p188, %p189;
	@%p190 bra 	$L__BB1_188;
	shl.b32 	%r2027, %r1987, 7;
	mov.u32 	%r2028, _ZZ31matrix_multiplication_kernel_v3PKfS0_PfiiiE2sa;
	add.s32 	%r2029, %r2028, %r2027;
	mov.b32 	%r2030, 0;
	st.shared.u32 	[%r2029+124], %r2030;
	bra.uni 	$L__BB1_189;
$L__BB1_188:
	ld.param.u32 	%r4706, [_Z31matrix_multiplication_kernel_v3PKfS0_Pfiii_param_5];
	ld.param.u64 	%rd855, [_Z31matrix_multiplication_kernel_v3PKfS0_Pfiii_param_0];
	cvta.to.global.u64 	%rd379, %rd855;
	cvt.u64.u32 	%rd380, %r2020;
	mov.u32 	%r2032, %ctaid.y;
	shl.b32 	%r2033, %r2032, 5;
	mov.u32 	%r2034, %tid.y;
	shl.b32 	%r2035, %r2034, 3;
	mov.u32 	%r2036, %tid.x;
	shl.b32 	%r2037, %r2036, 1;
	add.s32 	%r2038, %r2035, %r2037;
	add.s32 	%r2039, %r2038, %r2033;
	mul.lo.s32 	%r2040, %r4706, %r2039;
	cvt.u64.u32 	%rd381, %r2040;
	add.s64 	%rd382, %rd380, %rd381;
	shl.b64 	%rd383, %rd382, 2;
	add.s64 	%rd384, %rd379, %rd383;
	ld.global.f32 	%f265, [%rd384+124];
	shl.b32 	%r2041, %r2038, 7;
	mov.u32 	%r2042, _ZZ31matrix_multiplication_kernel_v3PKfS0_PfiiiE2sa;
	add.s32 	%r2043, %r2042, %r2041;
	st.shared.f32 	[%r2043+124], %f265;
$L__BB1_189:
	ld.param.u32 	%r4707, [_Z31matrix_multiplication_kernel_v3PKfS0_Pfiii_param_5];
	ld.param.u32 	%r4380, [_Z31matrix_multiplication_kernel_v3PKfS0_Pfiii_param_3];
	setp.lt.s32 	%p191, %r2021, %r4707;
	mov.u32 	%r2046, %ctaid.y;
	shl.b32 	%r2047, %r2046, 5;
	mov.u32 	%r2048, %tid.y;
	shl.b32 	%r2049, %r2048, 3;
	mov.u32 	%r2050, %tid.x;
	shl.b32 	%r2051, %r2050, 1;
	add.s32 	%r2052, %r2049, %r2051;
	add.s32 	%r2053, %r2052, %r2047;
	or.b32  	%r2054, %r2053, 1;
	setp.lt.s32 	%p192, %r2054, %r4380;
	and.pred  	%p193, %p192, %p191;
	@%p193 bra 	$L__BB1_191;
	shl.b32 	%r2060, %r2052, 7;
	mov.u32 	%r2061, _ZZ31matrix_multiplication_kernel_v3PKfS0_PfiiiE2sa;
	add.s32 	%r2062, %r2061, %r2060;
	mov.b32 	%r2063, 0;
	st.shared.u32 	[%r2062+252], %r2063;
	bra.uni 	$L__BB1_192;
$L__BB1_191:
	ld.param.u32 	%r4708, [_Z31matrix_multiplication_kernel_v3PKfS0_Pfiii_param_5];
	ld.param.u64 	%rd856, [_Z31matrix_multiplication_kernel_v3PKfS0_Pfiii_param_0];
	cvta.to.global.u64 	%rd385, %rd856;
	cvt.u64.u32 	%rd386, %r2020;
	mov.u32 	%r2065, %ctaid.y;
	shl.b32 	%r2066, %r2065, 5;
	mov.u32 	%r2067, %tid.y;
	shl.b32 	%r2068, %r2067, 3;
	mov.u32 	%r2069, %tid.x;
	shl.b32 	%r2070, %r2069, 1;
	add.s32 	%r2071, %r2068, %r2070;
	add.s32 	%r2072, %r2071, %r2066;
	mad.lo.s32 	%r2073, %r4708, %r2072, %r4708;
	cvt.u64.u32 	%rd387, %r2073;
	add.s64 	%rd388, %rd386, %rd387;
	shl.b64 	%rd389, %rd388, 2;
	add.s64 	%rd390, %rd385, %rd389;
	ld.global.f32 	%f266, [%rd390+124];
	shl.b32 	%r2074, %r2071, 7;
	mov.u32 	%r2075, _ZZ31matrix_multiplication_kernel_v3PKfS0_PfiiiE2sa;
	add.s32 	%r2076, %r2075, %r2074;
	st.shared.f32 	[%r2076+252], %f266;
$L__BB1_192:
	ld.param.u32 	%r4709, [_Z31matrix_multiplication_kernel_v3PKfS0_Pfiii_param_5];
	ld.param.u32 	%r4389, [_Z31matrix_multiplication_kernel_v3PKfS0_Pfiii_param_4];
	setp.ge.s32 	%p194, %r2020, %r4709;
	mov.u32 	%r2078, %ctaid.x;
	shl.b32 	%r2079, %r2078, 5;
	add.s32 	%r2085, %r2052, %r2079;
	setp.ge.s32 	%p195, %r2085, %r4389;
	mov.f32 	%f2957, 0f00000000;
	or.pred  	%p196, %p194, %p195;
	@%p196 bra 	$L__BB1_194;
	ld.param.u32 	%r4390, [_Z31matrix_multiplication_kernel_v3PKfS0_Pfiii_param_4];
	ld.param.u64 	%rd857, [_Z31matrix_multiplication_kernel_v3PKfS0_Pfiii_param_1];
	mul.lo.s32 	%r2087, %r4774, %r4390;
	shl.b32 	%r2088, %r2087, 5;
	mov.u32 	%r2091, %tid.y;
	shl.b32 	%r2092, %r2091, 3;
	mov.u32 	%r2093, %tid.x;
	shl.b32 	%r2094, %r2093, 1;
	add.s32 	%r2095, %r2092, %r2094;
	add.s32 	%r2096, %r2095, %r2079;
	add.s32 	%r2097, %r2088, %r2096;
	cvta.to.global.u64 	%rd391, %rd857;
	mul.wide.s32 	%rd392, %r2097, 4;
	add.s64 	%rd393, %rd391, %rd392;
	ld.global.f32 	%f2957, [%rd393];
$L__BB1_194:
	ld.param.u32 	%r4710, [_Z31matrix_multiplication_kernel_v3PKfS0_Pfiii_param_5];
	ld.param.u32 	%r4391, [_Z31matrix_multiplication_kernel_v3PKfS0_Pfiii_param_4];
	setp.ge.s32 	%p197, %r2020, %r4710;
	mov.u32 	%r2101, %tid.y;
	shl.b32 	%r2102, %r2101, 3;
	mov.u32 	%r2103, %tid.x;
	shl.b32 	%r2104, %r2103, 1;
	add.s32 	%r2105, %r2102, %r2104;
	add.s32 	%r2106, %r2105, %r2079;
	add.s32 	%r2108, %r2106, 1;
	setp.ge.s32 	%p198, %r2108, %r4391;
	shl.b32 	%r2109, %r2105, 2;
	mov.u32 	%r2110, _ZZ31matrix_multiplication_kernel_v3PKfS0_PfiiiE2sb;
	add.s32 	%r2111, %r2110, %r2109;
	st.shared.f32 	[%r2111], %f2957;
	mov.f32 	%f2958, 0f00000000;
	or.pred  	%p199, %p197, %p198;
	@%p199 bra 	$L__BB1_196;
	ld.param.u32 	%r4392, [_Z31matrix_multiplication_kernel_v3PKfS0_Pfiii_param_4];
	ld.param.u64 	%rd858, [_Z31matrix_multiplication_kernel_v3PKfS0_Pfiii_param_1];
	mul.lo.s32 	%r2112, %r4774, %r4392;
	shl.b32 	%r2113, %r2112, 5;
	cvt.s64.s32 	%rd394, %r2113;
	mov.u32 	%r2114, %ctaid.x;
	shl.b32 	%r2115, %r2114, 5;
	cvt.s64.s32 	%rd395, %r2115;
	mov.u32 	%r2116, %tid.y;
	shl.b32 	%r2117, %r2116, 3;
	mov.u32 	%r2118, %tid.x;
	shl.b32 	%r2119, %r2118, 1;
	add.s32 	%r2120, %r2117, %r2119;
	cvt.u64.u32 	%rd396, %r2120;
	add.s64 	%rd397, %rd396, %rd395;
	add.s64 	%rd398, %rd397, %rd394;
	cvta.to.global.u64 	%rd399, %rd858;
	shl.b64 	%rd400, %rd398, 2;
	add.s64 	%rd401, %rd399, %rd400;
	ld.global.f32 	%f2958, [%rd401+4];
$L__BB1_196:
	ld.param.u32 	%r4711, [_Z31matrix_multiplication_kernel_v3PKfS0_Pfiii_param_5];
	ld.param.u32 	%r4393, [_Z31matrix_multiplication_kernel_v3PKfS0_Pfiii_param_4];
	or.b32  	%r2122, %r2020, 1;
	setp.lt.s32 	%p200, %r2122, %r4711;
	mov.u32 	%r2125, %tid.y;
	shl.b32 	%r2126, %r2125, 3;
	mov.u32 	%r2127, %tid.x;
	shl.b32 	%r2128, %r2127, 1;
	add.s32 	%r2129, %r2126, %r2128;
	add.s32 	%r2130, %r2129, %r2079;
	setp.lt.s32 	%p201, %r2130, %r4393;
	shl.b32 	%r2132, %r2129, 2;
	mov.u32 	%r2133, _ZZ31matrix_multiplication_kernel_v3PKfS0_PfiiiE2sb;
	add.s32 	%r2134, %r2133, %r2132;
	st.shared.f32 	[%r2134+4], %f2958;
	and.pred  	%p202, %p200, %p201;
	@%p202 bra 	$L__BB1_198;
	mov.b32 	%r2143, 0;
	st.shared.u32 	[%r2134+128], %r2143;
	bra.uni 	$L__BB1_199;
$L__BB1_198:
	ld.param.u32 	%r4394, [_Z31matrix_multiplication_kernel_v3PKfS0_Pfiii_param_4];
	ld.param.u64 	%rd859, [_Z31matrix_multiplication_kernel_v3PKfS0_Pfiii_param_1];
	mul.lo.s32 	%r2144, %r4774, %r4394;
	shl.b32 	%r2145, %r2144, 5;
	add.s32 	%r2146, %r2145, %r4394;
	mov.u32 	%r2147, %ctaid.x;
	shl.b32 	%r2148, %r2147, 5;
	mov.u32 	%r2151, %tid.x;
	shl.b32 	%r2152, %r2151, 1;
	add.s32 	%r2153, %r2126, %r2152;
	add.s32 	%r2154, %r2153, %r2148;
	add.s32 	%r2155, %r2146, %r2154;
	cvta.to.global.u64 	%rd402, %rd859;
	mul.wide.s32 	%rd403, %r2155, 4;
	add.s64 	%rd404, %rd402, %rd403;
	ld.global.f32 	%f269, [%rd404];
	shl.b32 	%r2156, %r2153, 2;
	mov.u32 	%r2157, _ZZ31matrix_multiplication_kernel_v3PKfS0_PfiiiE2sb;
	add.s32 	%r2158, %r2157, %r2156;
	st.shared.f32 	[%r2158+128], %f269;
$L__BB1_199:
	ld.param.u32 	%r4712, [_Z31matrix_multiplication_kernel_v3PKfS0_Pfiii_param_5];
	ld.param.u32 	%r4395, [_Z31matrix_multiplication_kernel_v3PKfS0_Pfiii_param_4];
	setp.lt.s32 	%p203, %r2122, %r4712;
	mov.u32 	%r2161, %ctaid.x;
	shl.b32 	%r2162, %r2161, 5;
	add.s32 	%r2168, %r2129, %r2162;
	add.s32 	%r2170, %r2168, 1;
	setp.lt.s32 	%p204, %r2170, %r4395;
	and.pred  	%p205, %p203, %p204;
	@%p205 bra 	$L__BB1_201;
	mov.b32 	%r2179, 0;
	st.shared.u32 	[%r2134+132], %r2179;
	bra.uni 	$L__BB1_202;
$L__BB1_201:
	ld.param.u32 	%r4396, [_Z31matrix_multiplication_kernel_v3PKfS0_Pfiii_param_4];
	ld.param.u64 	%rd860, [_Z31matrix_multiplication_kernel_v3PKfS0_Pfiii_param_1];
	mul.lo.s32 	%r2180, %r4774, %r4396;
	shl.b32 	%r2181, %r2180, 5;
	add.s32 	%r2182, %r2181, %r4396;
	cvt.s64.s32 	%rd405, %r2182;
	mov.u32 	%r2183, %ctaid.x;
	shl.b32 	%r2184, %r2183, 5;
	cvt.s64.s32 	%rd406, %r2184;
	mov.u32 	%r2185, %tid.y;
	shl.b32 	%r2186, %r2185, 3;
	mov.u32 	%r2187, %tid.x;
	shl.b32 	%r2188, %r2187, 1;
	add.s32 	%r2189, %r2186, %r2188;
	cvt.u64.u32 	%rd407, %r2189;
	add.s64 	%rd408, %rd407, %rd406;
	add.s64 	%rd409, %rd408, %rd405;
	cvta.to.global.u64 	%rd410, %rd860;
	shl.b64 	%rd411, %rd409, 2;
	add.s64 	%rd412, %rd410, %rd411;
	ld.global.f32 	%f270, [%rd412+4];
	shl.b32 	%r2190, %r2189, 2;
	mov.u32 	%r2191, _ZZ31matrix_multiplication_kernel_v3PKfS0_PfiiiE2sb;
	add.s32 	%r2192, %r2191, %r2190;
	st.shared.f32 	[%r2192+132], %f270;
$L__BB1_202:
	ld.param.u32 	%r4713, [_Z31matrix_multiplication_kernel_v3PKfS0_Pfiii_param_5];
	ld.param.u32 	%r4397, [_Z31matrix_multiplication_kernel_v3PKfS0_Pfiii_param_4];
	or.b32  	%r2194, %r2020, 2;
	setp.lt.s32 	%p206, %r2194, %r4713;
	mov.u32 	%r2195, %ctaid.x;
	shl.b32 	%r2196, %r2195, 5;
	mov.u32 	%r2197, %tid.y;
	shl.b32 	%r2198, %r2197, 3;
	mov.u32 	%r2199, %tid.x;
	shl.b32 	%r2200, %r2199, 1;
	add.s32 	%r2201, %r2198, %r2200;
	add.s32 	%r2202, %r2201, %r2196;
	setp.lt.s32 	%p207, %r2202, %r4397;
	and.pred  	%p208, %p206, %p207;
	@%p208 bra 	$L__BB1_204;
	shl.b32 	%r2209, %r2201, 2;
	mov.u32 	%r2210, _ZZ31matrix_multiplication_kernel_v3PKfS0_PfiiiE2sb;
	add.s32 	%r2211, %r2210, %r2209;
	mov.b32 	%r2212, 0;
	st.shared.u32 	[%r2211+256], %r2212;
	bra.uni 	$L__BB1_205;
$L__BB1_204:
	ld.param.u32 	%r4398, [_Z31matrix_multiplication_kernel_v3PKfS0_Pfiii_param_4];
	ld.param.u64 	%rd861, [_Z31matrix_multiplication_kernel_v3PKfS0_Pfiii_param_1];
	or.b32  	%r2214, %r2020, 2;
	mov.u32 	%r2215, %ctaid.x;
	shl.b32 	%r2216, %r2215, 5;
	mov.u32 	%r2217, %tid.y;
	shl.b32 	%r2218, %r2217, 3;
	mov.u32 	%r2219, %tid.x;
	shl.b32 	%r2220, %r2219, 1;
	add.s32 	%r2221, %r2218, %r2220;
	add.s32 	%r2222, %r2221, %r2216;
	mad.lo.s32 	%r2223, %r2214, %r4398, %r2222;
	cvta.to.global.u64 	%rd413, %rd861;
	mul.wide.s32 	%rd414, %r2223, 4;
	add.s64 	%rd415, %rd413, %rd414;
	ld.global.f32 	%f271, [%rd415];
	shl.b32 	%r2224, %r2221, 2;
	mov.u32 	%r2225, _ZZ31matrix_multiplication_kernel_v3PKfS0_PfiiiE2sb;
	add.s32 	%r2226, %r2225, %r2224;
	st.shared.f32 	[%r2226+256], %f271;
$L__BB1_205:
	ld.param.u32 	%r4714, [_Z31matrix_multiplication_kernel_v3PKfS0_Pfiii_param_5];
	ld.param.u32 	%r4399, [_Z31matrix_multiplication_kernel_v3PKfS0_Pfiii_param_4];
	setp.lt.s32 	%p209, %r2194, %r4714;
	mov.u32 	%r2233, %tid.x;
	shl.b32 	%r2234, %r2233, 1;
	add.s32 	%r2235, %r2198, %r2234;
	add.s32 	%r2236, %r2235, %r2196;
	add.s32 	%r2238, %r2236, 1;
	setp.lt.s32 	%p210, %r2238, %r4399;
	and.pred  	%p211, %p209, %p210;
	@%p211 bra 	$L__BB1_207;
	shl.b32 	%r2244, %r2235, 2;
	mov.u32 	%r2245, _ZZ31matrix_multiplication_kernel_v3PKfS0_PfiiiE2sb;
	add.s32 	%r2246, %r2245, %r2244;
	mov.b32 	%r2247, 0;
	st.shared.u32 	[%r2246+260], %r2247;
	bra.uni 	$L__BB1_208;
$L__BB1_207:
	ld.param.u32 	%r4400, [_Z31matrix_multiplication_kernel_v3PKfS0_Pfiii_param_4];
	ld.param.u64 	%rd862, [_Z31matrix_multiplication_kernel_v3PKfS0_Pfiii_param_1];
	or.b32  	%r2249, %r2020, 2;
	mul.lo.s32 	%r2250, %r2249, %r4400;
	cvt.s64.s32 	%rd416, %r2250;
	mov.u32 	%r2251, %ctaid.x;
	shl.b32 	%r2252, %r2251, 5;
	cvt.s64.s32 	%rd417, %r2252;
	mov.u32 	%r2253, %tid.y;
	shl.b32 	%r2254, %r2253, 3;
	mov.u32 	%r2255, %tid.x;
	shl.b32 	%r2256, %r2255, 1;
	add.s32 	%r2257, %r2254, %r2256;
	cvt.u64.u32 	%rd418, %r2257;
	add.s64 	%rd419, %rd418, %rd417;
	add.s64 	%rd420, %rd419, %rd416;
	cvta.to.global.u64 	%rd421, %rd862;
	shl.b64 	%rd422, %rd420, 2;
	add.s64 	%rd423, %rd421, %rd422;
	ld.global.f32 	%f272, [%rd423+4];
	shl.b32 	%r2258, %r2257, 2;
	mov.u32 	%r2259, _ZZ31matrix_multiplication_kernel_v3PKfS0_PfiiiE2sb;
	add.s32 	%r2260, %r2259, %r2258;
	st.shared.f32 	[%r2260+260], %f272;
$L__BB1_208:
	ld.param.u32 	%r4715, [_Z31matrix_multiplication_kernel_v3PKfS0_Pfiii_param_5];
	ld.param.u32 	%r4401, [_Z31matrix_multiplication_kernel_v3PKfS0_Pfiii_param_4];
	or.b32  	%r2262, %r2020, 3;
	setp.lt.s32 	%p212, %r2262, %r4715;
	mov.u32 	%r2263, %ctaid.x;
	shl.b32 	%r2264, %r2263, 5;
	mov.u32 	%r2265, %tid.y;
	shl.b32 	%r2266, %r2265, 3;
	mov.u32 	%r2267, %tid.x;
	shl.b32 	%r2268, %r2267, 1;
	add.s32 	%r2269, %r2266, %r2268;
	add.s32 	%r2270, %r2269, %r2264;
	setp.lt.s32 	%p213, %r2270, %r4401;
	and.pred  	%p214, %p212, %p213;
	@%p214 bra 	$L__BB1_210;
	shl.b32 	%r2277, %r2269, 2;
	mov.u32 	%r2278, _ZZ31matrix_multiplication_kernel_v3PKfS0_PfiiiE2sb;
	add.s32 	%r2279, %r2278, %r2277;
	mov.b32 	%r2280, 0;
	st.shared.u32 	[%r2279+384], %r2280;
	bra.uni 	$L__BB1_211;
$L__BB1_210:
	ld.param.u32 	%r4402, [_Z31matrix_multiplication_kernel_v3PKfS0_Pfiii_param_4];
	ld.param.u64 	%rd863, [_Z31matrix_multiplication_kernel_v3PKfS0_Pfiii_param_1];
	or.b32  	%r2282, %r2020, 3;
	mov.u32 	%r2283, %ctaid.x;
	shl.b32 	%r2284, %r2283, 5;
	mov.u32 	%r2285, %tid.y;
	shl.b32 	%r2286, %r2285, 3;
	mov.u32 	%r2287, %tid.x;
	shl.b32 	%r2288, %r2287, 1;
	add.s32 	%r2289, %r2286, %r2288;
	add.s32 	%r2290, %r2289, %r2284;
	mad.lo.s32 	%r2291, %r2282, %r4402, %r2290;
	cvta.to.global.u64 	%rd424, %rd863;
	mul.wide.s32 	%rd425, %r2291, 4;
	add.s64 	%rd426, %rd424, %rd425;
	ld.global.f32 	%f273, [%rd426];
	shl.b32 	%r2292, %r2289, 2;
	mov.u32 	%r2293, _ZZ31matrix_multiplication_kernel_v3PKfS0_PfiiiE2sb;
	add.s32 	%r2294, %r2293, %r2292;
	st.shared.f32 	[%r2294+384], %f273;
$L__BB1_211:
	ld.param.u32 	%r4716, [_Z31matrix_multiplication_kernel_v3PKfS0_Pfiii_param_5];
	ld.param.u32 	%r4403, [_Z31matrix_multiplication_kernel_v3PKfS0_Pfiii_param_4];
	setp.lt.s32 	%p215, %r2262, %r4716;
	mov.u32 	%r2301, %tid.x;
	shl.b32 	%r2302, %r2301, 1;
	add.s32 	%r2303, %r2266, %r2302;
	add.s32 	%r2304, %r2303, %r2264;
	add.s32 	%r2306, %r2304, 1;
	setp.lt.s32 	%p216, %r2306, %r4403;
	and.pred  	%p217, %p215, %p216;
	@%p217 bra 	$L__BB1_213;
	shl.b32 	%r2312, %r2303, 2;
	mov.u32 	%r2313, _ZZ31matrix_multiplication_kernel_v3PKfS0_PfiiiE2sb;
	add.s32 	%r2314, %r2313, %r2312;
	mov.b32 	%r2315, 0;
	st.shared.u32 	[%r2314+388], %r2315;
	bra.uni 	$L__BB1_214;
$L__BB1_213:
	ld.param.u32 	%r4404, [_Z31matrix_multiplication_kernel_v3PKfS0_Pfiii_param_4];
	ld.param.u64 	%rd864, [_Z31matrix_multiplication_kernel_v3PKfS0_Pfiii_param_1];
	or.b32  	%r2317, %r2020, 3;
	mul.lo.s32 	%r2318, %r2317, %r4404;
	cvt.s64.s32 	%rd427, %r2318;
	mov.u32 	%r2319, %ctaid.x;
	shl.b32 	%r2320, %r2319, 5;
	cvt.s64.s32 	%rd428, %r2320;
	mov.u32 	%r2321, %tid.y;
	shl.b32 	%r2322, %r2321, 3;
	mov.u32 	%r2323, %tid.x;
	shl.b32 	%r2324, %r2323, 1;
	add.s32 	%r2325, %r2322, %r2324;
	cvt.u64.u32 	%rd429, %r2325;
	add.s64 	%rd430, %rd429, %rd428;
	add.s64 	%rd431, %rd430, %rd427;
	cvta.to.global.u64 	%rd432, %rd864;
	shl.b64 	%rd433, %rd431, 2;
	add.s64 	%rd434, %rd432, %rd433;
	ld.global.f32 	%f274, [%rd434+4];
	shl.b32 	%r2326, %r2325, 2;
	mov.u32 	%r2327, _ZZ31matrix_multiplication_kernel_v3PKfS0_PfiiiE2sb;
	add.s32 	%r2328, %r2327, %r2326;
	st.shared.f32 	[%r2328+388], %f274;
$L__BB1_214:
	ld.param.u32 	%r4717, [_Z31matrix_multiplication_kernel_v3PKfS0_Pfiii_param_5];
	ld.param.u32 	%r4405, [_Z31matrix_multiplication_kernel_v3PKfS0_Pfiii_param_4];
	or.b32  	%r2330, %r2020, 4;
	setp.lt.s32 	%p218, %r2330, %r4717;
	mov.u32 	%r2331, %ctaid.x;
	shl.b32 	%r2332, %r2331, 5;
	mov.u32 	%r2333, %tid.y;
	shl.b32 	%r2334, %r2333, 3;
	mov.u32 	%r2335, %tid.x;
	shl.b32 	%r2336, %r2335, 1;
	add.s32 	%r2337, %r2334, %r2336;
	add.s32 	%r2338, %r2337, %r2332;
	setp.lt.s32 	%p219, %r2338, %r4405;
	and.pred  	%p220, %p218, %p219;
	@%p220 bra 	$L__BB1_216;
	shl.b32 	%r2345, %r2337, 2;
	mov.u32 	%r2346, _ZZ31matrix_multiplication_kernel_v3PKfS0_PfiiiE2sb;
	add.s32 	%r2347, %r2346, %r2345;
	mov.b32 	%r2348, 0;
	st.shared.u32 	[%r2347+512], %r2348;
	bra.uni 	$L__BB1_217;
$L__BB1_216:
	ld.param.u32 	%r4406, [_Z31matrix_multiplication_kernel_v3PKfS0_Pfiii_param_4];
	ld.param.u64 	%rd865, [_Z31matrix_multiplication_kernel_v3PKfS0_Pfiii_param_1];
	or.b32  	%r2350, %r2020, 4;
	mov.u32 	%r2351, %ctaid.x;
	shl.b32 	%r2352, %r2351, 5;
	mov.u32 	%r2353, %tid.y;
	shl.b32 	%r2354, %r2353, 3;
	mov.u32 	%r2355, %tid.x;
	shl.b32 	%r2356, %r2355, 1;
	add.s32 	%r2357, %r2354, %r2356;
	add.s32 	%r2358, %r2357, %r2352;
	mad.lo.s32 	%r2359, %r2350, %r4406, %r2358;
	cvta.to.global.u64 	%rd435, %rd865;
	mul.wide.s32 	%rd436, %r2359, 4;
	add.s64 	%rd437, %rd435, %rd436;
	ld.global.f32 	%f275, [%rd437];
	shl.b32 	%r2360, %r2357, 2;
	mov.u32 	%r2361, _ZZ31matrix_multiplication_kernel_v3PKfS0_PfiiiE2sb;
	add.s32 	%r2362, %r2361, %r2360;
	st.shared.f32 	[%r2362+512], %f275;
$L__BB1_217:
	ld.param.u32 	%r4718, [_Z31matrix_multiplication_kernel_v3PKfS0_Pfiii_param_5];
	ld.param.u32 	%r4407, [_Z31matrix_multiplication_kernel_v3PKfS0_Pfiii_param_4];
	setp.lt.s32 	%p221, %r2330, %r4718;
	mov.u32 	%r2369, %tid.x;
	shl.b32 	%r2370, %r2369, 1;
	add.s32 	%r2371, %r2334, %r2370;
	add.s32 	%r2372, %r2371, %r2332;
	add.s32 	%r2374, %r2372, 1;
	setp.lt.s32 	%p222, %r2374, %r4407;
	and.pred  	%p223, %p221, %p222;
	@%p223 bra 	$L__BB1_219;
	shl.b32 	%r2380, %r2371, 2;
	mov.u32 	%r2381, _ZZ31matrix_multiplication_kernel_v3PKfS0_PfiiiE2sb;
	add.s32 	%r2382, %r2381, %r2380;
	mov.b32 	%r2383, 0;
	st.shared.u32 	[%r2382+516], %r2383;
	bra.uni 	$L__BB1_220;
$L__BB1_219:
	ld.param.u32 	%r4408, [_Z31matrix_multiplication_kernel_v3PKfS0_Pfiii_param_4];
	ld.param.u64 	%rd866, [_Z31matrix_multiplication_kernel_v3PKfS0_Pfiii_param_1];
	or.b32  	%r2385, %r2020, 4;
	mul.lo.s32 	%r2386, %r2385, %r4408;
	cvt.s64.s32 	%rd438, %r2386;
	mov.u32 	%r2387, %ctaid.x;
	shl.b32 	%r2388, %r2387, 5;
	cvt.s64.s32 	%rd439, %r2388;
	mov.u32 	%r2389, %tid.y;
	shl.b32 	%r2390, %r2389, 3;
	mov.u32 	%r2391, %tid.x;
	shl.b32 	%r2392, %r2391, 1;
	add.s32 	%r2393, %r2390, %r2392;
	cvt.u64.u32 	%rd440, %r2393;
	add.s64 	%rd441, %rd440, %rd439;
	add.s64 	%rd442, %rd441, %rd438;
	cvta.to.global.u64 	%rd443, %rd866;
	shl.b64 	%rd444, %rd442, 2;
	add.s64 	%rd445, %rd443, %rd444;
	ld.global.f32 	%f276, [%rd445+4];
	shl.b32 	%r2394, %r2393, 2;
	mov.u32 	%r2395, _ZZ31matrix_multiplication_kernel_v3PKfS0_PfiiiE2sb;
	add.s32 	%r2396, %r2395, %r2394;
	st.shared.f32 	[%r2396+516], %f276;
$L__BB1_220:
	ld.param.u32 	%r4719, [_Z31matrix_multiplication_kernel_v3PKfS0_Pfiii_param_5];
	ld.param.u32 	%r4409, [_Z31matrix_multiplication_kernel_v3PKfS0_Pfiii_param_4];
	or.b32  	%r2398, %r2020, 5;
	setp.lt.s32 	%p224, %r2398, %r4719;
	mov.u32 	%r2399, %ctaid.x;
	shl.b32 	%r2400, %r2399, 5;
	mov.u32 	%r2401, %tid.y;
	shl.b32 	%r2402, %r2401, 3;
	mov.u32 	%r2403, %tid.x;
	shl.b32 	%r2404, %r2403, 1;
	add.s32 	%r2405, %r2402, %r2404;
	add.s32 	%r2406, %r2405, %r2400;
	setp.lt.s32 	%p225, %r2406, %r4409;
	and.pred  	%p226, %p224, %p225;
	@%p226 bra 	$L__BB1_222;
	shl.b32 	%r2413, %r2405, 2;
	mov.u32 	%r2414, _ZZ31matrix_multiplication_kernel_v3PKfS0_PfiiiE2sb;
	add.s32 	%r2415, %r2414, %r2413;
	mov.b32 	%r2416, 0;
	st.shared.u32 	[%r2415+640], %r2416;
	bra.uni 	$L__BB1_223;
$L__BB1_222:
	ld.param.u32 	%r4410, [_Z31matrix_multiplication_kernel_v3PKfS0_Pfiii_param_4];
	ld.param.u64 	%rd867, [_Z31matrix_multiplication_kernel_v3PKfS0_Pfiii_param_1];
	or.b32  	%r2418, %r2020, 5;
	mov.u32 	%r2419, %ctaid.x;
	shl.b32 	%r2420, %r2419, 5;
	mov.u32 	%r2421, %tid.y;
	shl.b32 	%r2422, %r2421, 3;
	mov.u32 	%r2423, %tid.x;
	shl.b32 	%r2424, %r2423, 1;
	add.s32 	%r2425, %r2422, %r2424;
	add.s32 	%r2426, %r2425, %r2420;
	mad.lo.s32 	%r2427, %r2418, %r4410, %r2426;
	cvta.to.global.u64 	%rd446, %rd867;
	mul.wide.s32 	%rd447, %r2427, 4;
	add.s64 	%rd448, %rd446, %rd447;
	ld.global.f32 	%f277, [%rd448];
	shl.b32 	%r2428, %r2425, 2;
	mov.u32 	%r2429, _ZZ31matrix_multiplication_kernel_v3PKfS0_PfiiiE2sb;
	add.s32 	%r2430, %r2429, %r2428;
	st.shared.f32 	[%r2430+640], %f277;
$L__BB1_223:
	ld.param.u32 	%r4720, [_Z31matrix_multiplication_kernel_v3PKfS0_Pfiii_param_5];
	ld.param.u32 	%r4411, [_Z31matrix_multiplication_kernel_v3PKfS0_Pfiii_param_4];
	setp.lt.s32 	%p227, %r2398, %r4720;
	mov.u32 	%r2437, %tid.x;
	shl.b32 	%r2438, %r2437, 1;
	add.s32 	%r2439, %r2402, %r2438;
	add.s32 	%r2440, %r2439, %r2400;
	add.s32 	%r2442, %r2440, 1;
	setp.lt.s32 	%p228, %r2442, %r4411;
	and.pred  	%p229, %p227, %p228;
	@%p229 bra 	$L__BB1_225;
	shl.b32 	%r2448, %r2439, 2;
	mov.u32 	%r2449, _ZZ31matrix_multiplication_kernel_v3PKfS0_PfiiiE2sb;
	add.s32 	%r2450, %r2449, %r2448;
	mov.b32 	%r2451, 0;
	st.shared.u32 	[%r2450+644], %r2451;
	bra.uni 	$L__BB1_226;
$L__BB1_225:
	ld.param.u32 	%r4412, [_Z31matrix_multiplication_kernel_v3PKfS0_Pfiii_param_4];
	ld.param.u64 	%rd868, [_Z31matrix_multiplication_kernel_v3PKfS0_Pfiii_param_1];
	or.b32  	%r2453, %r2020, 5;
	mul.lo.s32 	%r2454, %r2453, %r4412;
	cvt.s64.s32 	%rd449, %r2454;
	mov.u32 	%r2455, %ctaid.x;
	shl.b32 	%r2456, %r2455, 5;
	cvt.s64.s32 	%rd450, %r2456;
	mov.u32 	%r2457, %tid.y;
	shl.b32 	%r2458, %r2457, 3;
	mov.u32 	%r2459, %tid.x;
	shl.b32 	%r2460, %r2459, 1;
	add.s32 	%r2461, %r2458, %r2460;
	cvt.u64.u32 	%rd451, %r2461;
	add.s64 	%rd452, %rd451, %rd450;
	add.s64 	%rd453, %rd452, %rd449;
	cvta.to.global.u64 	%rd454, %rd868;
	shl.b64 	%rd455, %rd453, 2;
	add.s64 	%rd456, %rd454, %rd455;
	ld.global.f32 	%f278, [%rd456+4];
	shl.b32 	%r2462, %r2461, 2;
	mov.u32 	%r2463, _ZZ31matrix_multiplication_kernel_v3PKfS0_PfiiiE2sb;
	add.s32 	%r2464, %r2463, %r2462;
	st.shared.f32 	[%r2464+644], %f278;
$L__BB1_226:
	ld.param.u32 	%r4721, [_Z31matrix_multiplication_kernel_v3PKfS0_Pfiii_param_5];
	ld.param.u32 	%r4413, [_Z31matrix_multiplication_kernel_v3PKfS0_Pfiii_param_4];
	or.b32  	%r2466, %r2020, 6;
	setp.lt.s32 	%p230, %r2466, %r4721;
	mov.u32 	%r2467, %ctaid.x;
	shl.b32 	%r2468, %r2467, 5;
	mov.u32 	%r2469, %tid.y;
	shl.b32 	%r2470, %r2469, 3;
	mov.u32 	%r2471, %tid.x;
	shl.b32 	%r2472, %r2471, 1;
	add.s32 	%r2473, %r2470, %r2472;
	add.s32 	%r2474, %r2473, %r2468;
	setp.lt.s32 	%p231, %r2474, %r4413;
	and.pred  	%p232, %p230, %p231;
	@%p232 bra 	$L__BB1_228;
	shl.b32 	%r2481, %r2473, 2;
	mov.u32 	%r2482, _ZZ31matrix_multiplication_kernel_v3PKfS0_PfiiiE2sb;
	add.s32 	%r2483, %r2482, %r2481;
	mov.b32 	%r2484, 0;
	st.shared.u32 	[%r2483+768], %r2484;
	bra.uni 	$L__BB1_229;
$L__BB1_228:
	ld.param.u32 	%r4414, [_Z31matrix_multiplication_kernel_v3PKfS0_Pfiii_param_4];
	ld.param.u64 	%rd869, [_Z31matrix_multiplication_kernel_v3PKfS0_Pfiii_param_1];
	or.b32  	%r2486, %r2020, 6;
	mov.u32 	%r2487, %ctaid.x;
	shl.b32 	%r2488, %r2487, 5;
	mov.u32 	%r2489, %tid.y;
	shl.b32 	%r2490, %r2489, 3;
	mov.u32 	%r2491, %tid.x;
	shl.b32 	%r2492, %r2491, 1;
	add.s32 	%r2493, %r2490, %r2492;
	add.s32 	%r2494, %r2493, %r2488;
	mad.lo.s32 	%r2495, %r2486, %r4414, %r2494;
	cvta.to.global.u64 	%rd457, %rd869;
	mul.wide.s32 	%rd458, %r2495, 4;
	add.s64 	%rd459, %rd457, %rd458;
	ld.global.f32 	%f279, [%rd459];
	shl.b32 	%r2496, %r2493, 2;
	mov.u32 	%r2497, _ZZ31matrix_multiplication_kernel_v3PKfS0_PfiiiE2sb;
	add.s32 	%r2498, %r2497, %r2496;
	st.shared.f32 	[%r2498+768], %f279;
$L__BB1_229:
	ld.param.u32 	%r4722, [_Z31matrix_multiplication_kernel_v3PKfS0_Pfiii_param_5];
	ld.param.u32 	%r4415, [_Z31matrix_multiplication_kernel_v3PKfS0_Pfiii_param_4];
	setp.lt.s32 	%p233, %r2466, %r4722;
	mov.u32 	%r2505, %tid.x;
	shl.b32 	%r2506, %r2505, 1;
	add.s32 	%r2507, %r2470, %r2506;
	add.s32 	%r2508, %r2507, %r2468;
	add.s32 	%r2510, %r2508, 1;
	setp.lt.s32 	%p234, %r2510, %r4415;
	and.pred  	%p235, %p233, %p234;
	@%p235 bra 	$L__BB1_231;
	shl.b32 	%r2516, %r2507, 2;
	mov.u32 	%r2517, _ZZ31matrix_multiplication_kernel_v3PKfS0_PfiiiE2sb;
	add.s32 	%r2518, %r2517, %r2516;
	mov.b32 	%r2519, 0;
	st.shared.u32 	[%r2518+772], %r2519;
	bra.uni 	$L__BB1_232;
$L__BB1_231:
	ld.param.u32 	%r4416, [_Z31matrix_multiplication_kernel_v3PKfS0_Pfiii_param_4];
	ld.param.u64 	%rd870, [_Z31matrix_multiplication_kernel_v3PKfS0_Pfiii_param_1];
	or.b32  	%r2521, %r2020, 6;
	mul.lo.s32 	%r2522, %r2521, %r4416;
	cvt.s64.s32 	%rd460, %r2522;
	mov.u32 	%r2523, %ctaid.x;
	shl.b32 	%r2524, %r2523, 5;
	cvt.s64.s32 	%rd461, %r2524;
	mov.u32 	%r2525, %tid.y;
	shl.b32 	%r2526, %r2525, 3;
	mov.u32 	%r2527, %tid.x;
	shl.b32 	%r2528, %r2527, 1;
	add.s32 	%r2529, %r2526, %r2528;
	cvt.u64.u32 	%rd462, %r2529;
	add.s64 	%rd463, %rd462, %rd461;
	add.s64 	%rd464, %rd463, %rd460;
	cvta.to.global.u64 	%rd465, %rd870;
	shl.b64 	%rd466, %rd464, 2;
	add.s64 	%rd467, %rd465, %rd466;
	ld.global.f32 	%f280, [%rd467+4];
	shl.b32 	%r2530, %r2529, 2;
	mov.u32 	%r2531, _ZZ31matrix_multiplication_kernel_v3PKfS0_PfiiiE2sb;
	add.s32 	%r2532, %r2531, %r2530;
	st.shared.f32 	[%r2532+772], %f280;
$L__BB1_232:
	ld.param.u32 	%r4723, [_Z31matrix_multiplication_kernel_v3PKfS0_Pfiii_param_5];
	ld.param.u32 	%r4417, [_Z31matrix_multiplication_kernel_v3PKfS0_Pfiii_param_4];
	or.b32  	%r2534, %r2020, 7;
	setp.lt.s32 	%p236, %r2534, %r4723;
	mov.u32 	%r2535, %ctaid.x;
	shl.b32 	%r2536, %r2535, 5;
	mov.u32 	%r2537, %tid.y;
	shl.b32 	%r2538, %r2537, 3;
	mov.u32 	%r2539, %tid.x;
	shl.b32 	%r2540, %r2539, 1;
	add.s32 	%r2541, %r2538, %r2540;
	add.s32 	%r2542, %r2541, %r2536;
	setp.lt.s32 	%p237, %r2542, %r4417;
	and.pred  	%p238, %p236, %p237;
	@%p238 bra 	$L__BB1_234;
	shl.b32 	%r2549, %r2541, 2;
	mov.u32 	%r2550, _ZZ31matrix_multiplication_kernel_v3PKfS0_PfiiiE2sb;
	add.s32 	%r2551, %r2550, %r2549;
	mov.b32 	%r2552, 0;
	st.shared.u32 	[%r2551+896], %r2552;
	bra.uni 	$L__BB1_235;
$L__BB1_234:
	ld.param.u32 	%r4418, [_Z31matrix_multiplication_kernel_v3PKfS0_Pfiii_param_4];
	ld.param.u64 	%rd871, [_Z31matrix_multiplication_kernel_v3PKfS0_Pfiii_param_1];
	or.b32  	%r2554, %r2020, 7;
	mov.u32 	%r2555, %ctaid.x;
	shl.b32 	%r2556, %r2555, 5;
	mov.u32 	%r2557, %tid.y;
	shl.b32 	%r2558, %r2557, 3;
	mov.u32 	%r2559, %tid.x;
	shl.b32 	%r2560, %r2559, 1;
	add.s32 	%r2561, %r2558, %r2560;
	add.s32 	%r2562, %r2561, %r2556;
	mad.lo.s32 	%r2563, %r2554, %r4418, %r2562;
	cvta.to.global.u64 	%rd468, %rd871;
	mul.wide.s32 	%rd469, %r2563, 4;
	add.s64 	%rd470, %rd468, %rd469;
	ld.global.f32 	%f281, [%rd470];
	shl.b32 	%r2564, %r2561, 2;
	mov.u32 	%r2565, _ZZ31matrix_multiplication_kernel_v3PKfS0_PfiiiE2sb;
	add.s32 	%r2566, %r2565, %r2564;
	st.shared.f32 	[%r2566+896], %f281;
$L__BB1_235:
	ld.param.u32 	%r4724, [_Z31matrix_multiplication_kernel_v3PKfS0_Pfiii_param_5];
	ld.param.u32 	%r4419, [_Z31matrix_multiplication_kernel_v3PKfS0_Pfiii_param_4];
	setp.lt.s32 	%p239, %r2534, %r4724;
	mov.u32 	%r2573, %tid.x;
	shl.b32 	%r2574, %r2573, 1;
	add.s32 	%r2575, %r2538, %r2574;
	add.s32 	%r2576, %r2575, %r2536;
	add.s32 	%r2578, %r2576, 1;
	setp.lt.s32 	%p240, %r2578, %r4419;
	and.pred  	%p241, %p239, %p240;
	@%p241 bra 	$L__BB1_237;
	shl.b32 	%r2584, %r2575, 2;
	mov.u32 	%r2585, _ZZ31matrix_multiplication_kernel_v3PKfS0_PfiiiE2sb;
	add.s32 	%r2586, %r2585, %r2584;
	mov.b32 	%r2587, 0;
	st.shared.u32 	[%r2586+900], %r2587;
	bra.uni 	$L__BB1_238;
$L__BB1_237:
	ld.param.u32 	%r4420, [_Z31matrix_multiplication_kernel_v3PKfS0_Pfiii_param_4];
	ld.param.u64 	%rd872, [_Z31matrix_multiplication_kernel_v3PKfS0_Pfiii_param_1];
	or.b32  	%r2589, %r2020, 7;
	mul.lo.s32 	%r2590, %r2589, %r4420;
	cvt.s64.s32 	%rd471, %r2590;
	mov.u32 	%r2591, %ctaid.x;
	shl.b32 	%r2592, %r2591, 5;
	cvt.s64.s32 	%rd472, %r2592;
	mov.u32 	%r2593, %tid.y;
	shl.b32 	%r2594, %r2593, 3;
	mov.u32 	%r2595, %tid.x;
	shl.b32 	%r2596, %r2595, 1;
	add.s32 	%r2597, %r2594, %r2596;
	cvt.u64.u32 	%rd473, %r2597;
	add.s64 	%rd474, %rd473, %rd472;
	add.s64 	%rd475, %rd474, %rd471;
	cvta.to.global.u64 	%rd476, %rd872;
	shl.b64 	%rd477, %rd475, 2;
	add.s64 	%rd478, %rd476, %rd477;
	ld.global.f32 	%f282, [%rd478+4];
	shl.b32 	%r2598, %r2597, 2;
	mov.u32 	%r2599, _ZZ31matrix_multiplication_kernel_v3PKfS0_PfiiiE2sb;
	add.s32 	%r2600, %r2599, %r2598;
	st.shared.f32 	[%r2600+900], %f282;
$L__BB1_238:
	ld.param.u32 	%r4725, [_Z31matrix_multiplication_kernel_v3PKfS0_Pfiii_param_5];
	ld.param.u32 	%r4421, [_Z31matrix_multiplication_kernel_v3PKfS0_Pfiii_param_4];
	or.b32  	%r2602, %r2020, 8;
	setp.lt.s32 	%p242, %r2602, %r4725;
	mov.u32 	%r2603, %ctaid.x;
	shl.b32 	%r2604, %r2603, 5;
	mov.u32 	%r2605, %tid.y;
	shl.b32 	%r2606, %r2605, 3;
	mov.u32 	%r2607, %tid.x;
	shl.b32 	%r2608, %r2607, 1;
	add.s32 	%r2609, %r2606, %r2608;
	add.s32 	%r2610, %r2609, %r2604;
	setp.lt.s32 	%p243, %r2610, %r4421;
	and.pred  	%p244, %p242, %p243;
	@%p244 bra 	$L__BB1_240;
	shl.b32 	%r2617, %r2609, 2;
	mov.u32 	%r2618, _ZZ31matrix_multiplication_kernel_v3PKfS0_PfiiiE2sb;
	add.s32 	%r2619, %r2618, %r2617;
	mov.b32 	%r2620, 0;
	st.shared.u32 	[%r2619+1024], %r2620;
	bra.uni 	$L__BB1_241;
$L__BB1_240:
	ld.param.u32 	%r4422, [_Z31matrix_multiplication_kernel_v3PKfS0_Pfiii_param_4];
	ld.param.u64 	%rd873, [_Z31matrix_multiplication_kernel_v3PKfS0_Pfiii_param_1];
	or.b32  	%r2622, %r2020, 8;
	mov.u32 	%r2623, %ctaid.x;
	shl.b32 	%r2624, %r2623, 5;
	mov.u32 	%r2625, %tid.y;
	shl.b32 	%r2626, %r2625, 3;
	mov.u32 	%r2627, %tid.x;
	shl.b32 	%r2628, %r2627, 1;
	add.s32 	%r2629, %r2626, %r2628;
	add.s32 	%r2630, %r2629, %r2624;
	mad.lo.s32 	%r2631, %r2622, %r4422, %r2630;
	cvta.to.global.u64 	%rd479, %rd873;
	mul.wide.s32 	%rd480, %r2631, 4;
	add.s64 	%rd481, %rd479, %rd480;
	ld.global.f32 	%f283, [%rd481];
	shl.b32 	%r2632, %r2629, 2;
	mov.u32 	%r2633, _ZZ31matrix_multiplication_kernel_v3PKfS0_PfiiiE2sb;
	add.s32 	%r2634, %r2633, %r2632;
	st.shared.f32 	[%r2634+1024], %f283;
$L__BB1_241:
	ld.param.u32 	%r4726, [_Z31matrix_multiplication_kernel_v3PKfS0_Pfiii_param_5];
	ld.param.u32 	%r4423, [_Z31matrix_multiplication_kernel_v3PKfS0_Pfiii_param_4];
	setp.lt.s32 	%p245, %r2602, %r4726;
	mov.u32 	%r2641, %tid.x;
	shl.b32 	%r2642, %r2641, 1;
	add.s32 	%r2643, %r2606, %r2642;
	add.s32 	%r2644, %r2643, %r2604;
	add.s32 	%r2646, %r2644, 1;
	setp.lt.s32 	%p246, %r2646, %r4423;
	and.pred  	%p247, %p245, %p246;
	@%p247 bra 	$L__BB1_243;
	shl.b32 	%r2652, %r2643, 2;
	mov.u32 	%r2653, _ZZ31matrix_multiplication_kernel_v3PKfS0_PfiiiE2sb;
	add.s32 	%r2654, %r2653, %r2652;
	mov.b32 	%r2655, 0;
	st.shared.u32 	[%r2654+1028], %r2655;
	bra.uni 	$L__BB1_244;
$L__BB1_243:
	ld.param.u32 	%r4424, [_Z31matrix_multiplication_kernel_v3PKfS0_Pfiii_param_4];
	ld.param.u64 	%rd874, [_Z31matrix_multiplication_kernel_v3PKfS0_Pfiii_param_1];
	or.b32  	%r2657, %r2020, 8;
	mul.lo.s32 	%r2658, %r2657, %r4424;
	cvt.s64.s32 	%rd482, %r2658;
	mov.u32 	%r2659, %ctaid.x;
	shl.b32 	%r2660, %r2659, 5;
	cvt.s64.s32 	%rd483, %r2660;
	mov.u32 	%r2661, %tid.y;
	shl.b32 	%r2662, %r2661, 3;
	mov.u32 	%r2663, %tid.x;
	shl.b32 	%r2664, %r2663, 1;
	add.s32 	%r2665, %r2662, %r2664;
	cvt.u64.u32 	%rd484, %r2665;
	add.s64 	%rd485, %rd484, %rd483;
	add.s64 	%rd486, %rd485, %rd482;
	cvta.to.global.u64 	%rd487, %rd874;
	shl.b64 	%rd488, %rd486, 2;
	add.s64 	%rd489, %rd487, %rd488;
	ld.global.f32 	%f284, [%rd489+4];
	shl.b32 	%r2666, %r2665, 2;
	mov.u32 	%r2667, _ZZ31matrix_multiplication_kernel_v3PKfS0_PfiiiE2sb;
	add.s32 	%r2668, %r2667, %r2666;
	st.shared.f32 	[%r2668+1028], %f284;
$L__BB1_244:
	ld.param.u32 	%r4727, [_Z31matrix_multiplication_kernel_v3PKfS0_Pfiii_param_5];
	ld.param.u32 	%r4425, [_Z31matrix_multiplication_kernel_v3PKfS0_Pfiii_param_4];
	or.b32  	%r2670, %r2020, 9;
	setp.lt.s32 	%p248, %r2670, %r4727;
	mov.u32 	%r2671, %ctaid.x;
	shl.b32 	%r2672, %r2671, 5;
	mov.u32 	%r2673, %tid.y;
	shl.b32 	%r2674, %r2673, 3;
	mov.u32 	%r2675, %tid.x;
	shl.b32 	%r2676, %r2675, 1;
	add.s32 	%r2677, %r2674, %r2676;
	add.s32 	%r2678, %r2677, %r2672;
	setp.lt.s32 	%p249, %r2678, %r4425;
	and.pred  	%p250, %p248, %p249;
	@%p250 bra 	$L__BB1_246;
	shl.b32 	%r2685, %r2677, 2;
	mov.u32 	%r2686, _ZZ31matrix_multiplication_kernel_v3PKfS0_PfiiiE2sb;
	add.s32 	%r2687, %r2686, %r2685;
	mov.b32 	%r2688, 0;
	st.shared.u32 	[%r2687+1152], %r2688;
	bra.uni 	$L__BB1_247;
$L__BB1_246:
	ld.param.u32 	%r4426, [_Z31matrix_multiplication_kernel_v3PKfS0_Pfiii_param_4];
	ld.param.u64 	%rd875, [_Z31matrix_multiplication_kernel_v3PKfS0_Pfiii_param_1];
	or.b32  	%r2690, %r2020, 9;
	mov.u32 	%r2691, %ctaid.x;
	shl.b32 	%r2692, %r2691, 5;
	mov.u32 	%r2693, %tid.y;
	shl.b32 	%r2694, %r2693, 3;
	mov.u32 	%r2695, %tid.x;
	shl.b32 	%r2696, %r2695, 1;
	add.s32 	%r2697, %r2694, %r2696;
	add.s32 	%r2698, %r2697, %r2692;
	mad.lo.s32 	%r2699, %r2690, %r4426, %r2698;
	cvta.to.global.u64 	%rd490, %rd875;
	mul.wide.s32 	%rd491, %r2699, 4;
	add.s64 	%rd492, %rd490, %rd491;
	ld.global.f32 	%f285, [%rd492];
	shl.b32 	%r2700, %r2697, 2;
	mov.u32 	%r2701, _ZZ31matrix_multiplication_kernel_v3PKfS0_PfiiiE2sb;
	add.s32 	%r2702, %r2701, %r2700;
	st.shared.f32 	[%r2702+1152], %f285;
$L__BB1_247:
	ld.param.u32 	%r4728, [_Z31matrix_multiplication_kernel_v3PKfS0_Pfiii_param_5];
	ld.param.u32 	%r4427, [_Z31matrix_multiplication_kernel_v3PKfS0_Pfiii_param_4];
	setp.lt.s32 	%p251, %r2670, %r4728;
	mov.u32 	%r2709, %tid.x;
	shl.b32 	%r2710, %r2709, 1;
	add.s32 	%r2711, %r2674, %r2710;
	add.s32 	%r2712, %r2711, %r2672;
	add.s32 	%r2714, %r2712, 1;
	setp.lt.s32 	%p252, %r2714, %r4427;
	and.pred  	%p253, %p251, %p252;
	@%p253 bra 	$L__BB1_249;
	shl.b32 	%r2720, %r2711, 2;
	mov.u32 	%r2721, _ZZ31matrix_multiplication_kernel_v3PKfS0_PfiiiE2sb;
	add.s32 	%r2722, %r2721, %r2720;
	mov.b32 	%r2723, 0;
	st.shared.u32 	[%r2722+1156], %r2723;
	bra.uni 	$L__BB1_250;
$L__BB1_249:
	ld.param.u32 	%r4428, [_Z31matrix_multiplication_kernel_v3PKfS0_Pfiii_param_4];
	ld.param.u64 	%rd876, [_Z31matrix_multiplication_kernel_v3PKfS0_Pfiii_param_1];
	or.b32  	%r2725, %r2020, 9;
	mul.lo.s32 	%r2726, %r2725, %r4428;
	cvt.s64.s32 	%rd493, %r2726;
	mov.u32 	%r2727, %ctaid.x;
	shl.b32 	%r2728, %r2727, 5;
	cvt.s64.s32 	%rd494, %r2728;
	mov.u32 	%r2729, %tid.y;
	shl.b32 	%r2730, %r2729, 3;
	mov.u32 	%r2731, %tid.x;
	shl.b32 	%r2732, %r2731, 1;
	add.s32 	%r2733, %r2730, %r2732;
	cvt.u64.u32 	%rd495, %r2733;
	add.s64 	%rd496, %rd495, %rd494;
	add.s64 	%rd497, %rd496, %rd493;
	cvta.to.global.u64 	%rd498, %rd876;
	shl.b64 	%rd499, %rd497, 2;
	add.s64 	%rd500, %rd498, %rd499;
	ld.global.f32 	%f286, [%rd500+4];
	shl.b32 	%r2734, %r2733, 2;
	mov.u32 	%r2735, _ZZ31matrix_multiplication_kernel_v3PKfS0_PfiiiE2sb;
	add.s32 	%r2736, %r2735, %r2734;
	st.shared.f32 	[%r2736+1156], %f286;
$L__BB1_250:
	ld.param.u32 	%r4729, [_Z31matrix_multiplication_kernel_v3PKfS0_Pfiii_param_5];
	ld.param.u32 	%r4429, [_Z31matrix_multiplication_kernel_v3PKfS0_Pfiii_param_4];
	or.b32  	%r2738, %r2020, 10;
	setp.lt.s32 	%p254, %r2738, %r4729;
	mov.u32 	%r2739, %ctaid.x;
	shl.b32 	%r2740, %r2739, 5;
	mov.u32 	%r2741, %tid.y;
	shl.b32 	%r2742, %r2741, 3;
	mov.u32 	%r2743, %tid.x;
	shl.b32 	%r2744, %r2743, 1;
	add.s32 	%r2745, %r2742, %r2744;
	add.s32 	%r2746, %r2745, %r2740;
	setp.lt.s32 	%p255, %r2746, %r4429;
	and.pred  	%p256, %p254, %p255;
	@%p256 bra 	$L__BB1_252;
	shl.b32 	%r2753, %r2745, 2;
	mov.u32 	%r2754, _ZZ31matrix_multiplication_kernel_v3PKfS0_PfiiiE2sb;
	add.s32 	%r2755, %r2754, %r2753;
	mov.b32 	%r2756, 0;
	st.shared.u32 	[%r2755+1280], %r2756;
	bra.uni 	$L__BB1_253;
$L__BB1_252:
	ld.param.u32 	%r4430, [_Z31matrix_multiplication_kernel_v3PKfS0_Pfiii_param_4];
	ld.param.u64 	%rd877, [_Z31matrix_multiplication_kernel_v3PKfS0_Pfiii_param_1];
	or.b32  	%r2758, %r2020, 10;
	mov.u32 	%r2759, %ctaid.x;
	shl.b32 	%r2760, %r2759, 5;
	mov.u32 	%r2761, %tid.y;
	shl.b32 	%r2762, %r2761, 3;
	mov.u32 	%r2763, %tid.x;
	shl.b32 	%r2764, %r2763, 1;
	add.s32 	%r2765, %r2762, %r2764;
	add.s32 	%r2766, %r2765, %r2760;
	mad.lo.s32 	%r2767, %r2758, %r4430, %r2766;
	cvta.to.global.u64 	%rd501, %rd877;
	mul.wide.s32 	%rd502, %r2767, 4;
	add.s64 	%rd503, %rd501, %rd502;
	ld.global.f32 	%f287, [%rd503];
	shl.b32 	%r2768, %r2765, 2;
	mov.u32 	%r2769, _ZZ31matrix_multiplication_kernel_v3PKfS0_PfiiiE2sb;
	add.s32 	%r2770, %r2769, %r2768;
	st.shared.f32 	[%r2770+1280], %f287;
$L__BB1_253:
	ld.param.u32 	%r4730, [_Z31matrix_multiplication_kernel_v3PKfS0_Pfiii_param_5];
	ld.param.u32 	%r4431, [_Z31matrix_multiplication_kernel_v3PKfS0_Pfiii_param_4];
	setp.lt.s32 	%p257, %r2738, %r4730;
	mov.u32 	%r2777, %tid.x;
	shl.b32 	%r2778, %r2777, 1;
	add.s32 	%r2779, %r2742, %r2778;
	add.s32 	%r2780, %r2779, %r2740;
	add.s32 	%r2782, %r2780, 1;
	setp.lt.s32 	%p258, %r2782, %r4431;
	and.pred  	%p259, %p257, %p258;
	@%p259 bra 	$L__BB1_255;
	shl.b32 	%r2788, %r2779, 2;
	mov.u32 	%r2789, _ZZ31matrix_multiplication_kernel_v3PKfS0_PfiiiE2sb;
	add.s32 	%r2790, %r2789, %r2788;
	mov.b32 	%r2791, 0;
	st.shared.u32 	[%r2790+1284], %r2791;
	bra.uni 	$L__BB1_256;
$L__BB1_255:
	ld.param.u32 	%r4432, [_Z31matrix_multiplication_kernel_v3PKfS0_Pfiii_param_4];
	ld.param.u64 	%rd878, [_Z31matrix_multiplication_kernel_v3PKfS0_Pfiii_param_1];
	or.b32  	%r2793, %r2020, 10;
	mul.lo.s32 	%r2794, %r2793, %r4432;
	cvt.s64.s32 	%rd504, %r2794;
	mov.u32 	%r2795, %ctaid.x;
	shl.b32 	%r2796, %r2795, 5;
	cvt.s64.s32 	%rd505, %r2796;
	mov.u32 	%r2797, %tid.y;
	shl.b32 	%r2798, %r2797, 3;
	mov.u32 	%r2799, %tid.x;
	shl.b32 	%r2800, %r2799, 1;
	add.s32 	%r2801, %r2798, %r2800;
	cvt.u64.u32 	%rd506, %r2801;
	add.s64 	%rd507, %rd506, %rd505;
	add.s64 	%rd508, %rd507, %rd504;
	cvta.to.global.u64 	%rd509, %rd878;
	shl.b64 	%rd510, %rd508, 2;
	add.s64 	%rd511, %rd509, %rd510;
	ld.global.f32 	%f288, [%rd511+4];
	shl.b32 	%r2802, %r2801, 2;
	mov.u32 	%r2803, _ZZ31matrix_multiplication_kernel_v3PKfS0_PfiiiE2sb;
	add.s32 	%r2804, %r2803, %r2802;
	st.shared.f32 	[%r2804+1284], %f288;
$L__BB1_256:
	ld.param.u32 	%r4731, [_Z31matrix_multiplication_kernel_v3PKfS0_Pfiii_param_5];
	ld.param.u32 	%r4433, [_Z31matrix_multiplication_kernel_v3PKfS0_Pfiii_param_4];
	or.b32  	%r2806, %r2020, 11;
	setp.lt.s32 	%p260, %r2806, %r4731;
	mov.u32 	%r2807, %ctaid.x;
	shl.b32 	%r2808, %r2807, 5;
	mov.u32 	%r2809, %tid.y;
	shl.b32 	%r2810, %r2809, 3;
	mov.u32 	%r2811, %tid.x;
	shl.b32 	%r2812, %r2811, 1;
	add.s32 	%r2813, %r2810, %r2812;
	add.s32 	%r2814, %r2813, %r2808;
	setp.lt.s32 	%p261, %r2814, %r4433;
	and.pred  	%p262, %p260, %p261;
	@%p262 bra 	$L__BB1_258;
	shl.b32 	%r2821, %r2813, 2;
	mov.u32 	%r2822, _ZZ31matrix_multiplication_kernel_v3PKfS0_PfiiiE2sb;
	add.s32 	%r2823, %r2822, %r2821;
	mov.b32 	%r2824, 0;
	st.shared.u32 	[%r2823+1408], %r2824;
	bra.uni 	$L__BB1_259;
$L__BB1_258:
	ld.param.u32 	%r4434, [_Z31matrix_multiplication_kernel_v3PKfS0_Pfiii_param_4];
	ld.param.u64 	%rd879, [_Z31matrix_multiplication_kernel_v3PKfS0_Pfiii_param_1];
	or.b32  	%r2826, %r2020, 11;
	mov.u32 	%r2827, %ctaid.x;
	shl.b32 	%r2828, %r2827, 5;
	mov.u32 	%r2829, %tid.y;
	shl.b32 	%r2830, %r2829, 3;
	mov.u32 	%r2831, %tid.x;
	shl.b32 	%r2832, %r2831, 1;
	add.s32 	%r2833, %r2830, %r2832;
	add.s32 	%r2834, %r2833, %r2828;
	mad.lo.s32 	%r2835, %r2826, %r4434, %r2834;
	cvta.to.global.u64 	%rd512, %rd879;
	mul.wide.s32 	%rd513, %r2835, 4;
	add.s64 	%rd514, %rd512, %rd513;
	ld.global.f32 	%f289, [%rd514];
	shl.b32 	%r2836, %r2833, 2;
	mov.u32 	%r2837, _ZZ31matrix_multiplication_kernel_v3PKfS0_PfiiiE2sb;
	add.s32 	%r2838, %r2837, %r2836;
	st.shared.f32 	[%r2838+1408], %f289;
$L__BB1_259:
	ld.param.u32 	%r4732, [_Z31matrix_multiplication_kernel_v3PKfS0_Pfiii_param_5];
	ld.param.u32 	%r4435, [_Z31matrix_multiplication_kernel_v3PKfS0_Pfiii_param_4];
	setp.lt.s32 	%p263, %r2806, %r4732;
	mov.u32 	%r2845, %tid.x;
	shl.b32 	%r2846, %r2845, 1;
	add.s32 	%r2847, %r2810, %r2846;
	add.s32 	%r2848, %r2847, %r2808;
	add.s32 	%r2850, %r2848, 1;
	setp.lt.s32 	%p264, %r2850, %r4435;
	and.pred  	%p265, %p263, %p264;
	@%p265 bra 	$L__BB1_261;
	shl.b32 	%r2856, %r2847, 2;
	mov.u32 	%r2857, _ZZ31matrix_multiplication_kernel_v3PKfS0_PfiiiE2sb;
	add.s32 	%r2858, %r2857, %r2856;
	mov.b32 	%r2859, 0;
	st.shared.u32 	[%r2858+1412], %r2859;
	bra.uni 	$L__BB1_262;
$L__BB1_261:
	ld.param.u32 	%r4436, [_Z31matrix_multiplication_kernel_v3PKfS0_Pfiii_param_4];
	ld.param.u64 	%rd880, [_Z31matrix_multiplication_kernel_v3PKfS0_Pfiii_param_1];
	or.b32  	%r2861, %r2020, 11;
	mul.lo.s32 	%r2862, %r2861, %r4436;
	cvt.s64.s32 	%rd515, %r2862;
	mov.u32 	%r2863, %ctaid.x;
	shl.b32 	%r2864, %r2863, 5;
	cvt.s64.s32 	%rd516, %r2864;
	mov.u32 	%r2865, %tid.y;
	shl.b32 	%r2866, %r2865, 3;
	mov.u32 	%r2867, %tid.x;
	shl.b32 	%r2868, %r2867, 1;
	add.s32 	%r2869, %r2866, %r2868;
	cvt.u64.u32 	%rd517, %r2869;
	add.s64 	%rd518, %rd517, %rd516;
	add.s64 	%rd519, %rd518, %rd515;
	cvta.to.global.u64 	%rd520, %rd880;
	shl.b64 	%rd521, %rd519, 2;
	add.s64 	%rd522, %rd520, %rd521;
	ld.global.f32 	%f290, [%rd522+4];
	shl.b32 	%r2870, %r2869, 2;
	mov.u32 	%r2871, _ZZ31matrix_multiplication_kernel_v3PKfS0_PfiiiE2sb;
	add.s32 	%r2872, %r2871, %r2870;
	st.shared.f32 	[%r2872+1412], %f290;
$L__BB1_262:
	ld.param.u32 	%r4733, [_Z31matrix_multiplication_kernel_v3PKfS0_Pfiii_param_5];
	ld.param.u32 	%r4437, [_Z31matrix_multiplication_kernel_v3PKfS0_Pfiii_param_4];
	or.b32  	%r2874, %r2020, 12;
	setp.lt.s32 	%p266, %r2874, %r4733;
	mov.u32 	%r2875, %ctaid.x;
	shl.b32 	%r2876, %r2875, 5;
	mov.u32 	%r2877, %tid.y;
	shl.b32 	%r2878, %r2877, 3;
	mov.u32 	%r2879, %tid.x;
	shl.b32 	%r2880, %r2879, 1;
	add.s32 	%r2881, %r2878, %r2880;
	add.s32 	%r2882, %r2881, %r2876;
	setp.lt.s32 	%p267, %r2882, %r4437;
	and.pred  	%p268, %p266, %p267;
	@%p268 bra 	$L__BB1_264;
	shl.b32 	%r2889, %r2881, 2;
	mov.u32 	%r2890, _ZZ31matrix_multiplication_kernel_v3PKfS0_PfiiiE2sb;
	add.s32 	%r2891, %r2890, %r2889;
	mov.b32 	%r2892, 0;
	st.shared.u32 	[%r2891+1536], %r2892;
	bra.uni 	$L__BB1_265;
$L__BB1_264:
	ld.param.u32 	%r4438, [_Z31matrix_multiplication_kernel_v3PKfS0_Pfiii_param_4];
	ld.param.u64 	%rd881, [_Z31matrix_multiplication_kernel_v3PKfS0_Pfiii_param_1];
	or.b32  	%r2894, %r2020, 12;
	mov.u32 	%r2895, %ctaid.x;
	shl.b32 	%r2896, %r2895, 5;
	mov.u32 	%r2897, %tid.y;
	shl.b32 	%r2898, %r2897, 3;
	mov.u32 	%r2899, %tid.x;
	shl.b32 	%r2900, %r2899, 1;
	add.s32 	%r2901, %r2898, %r2900;
	add.s32 	%r2902, %r2901, %r2896;
	mad.lo.s32 	%r2903, %r2894, %r4438, %r2902;
	cvta.to.global.u64 	%rd523, %rd881;
	mul.wide.s32 	%rd524, %r2903, 4;
	add.s64 	%rd525, %rd523, %rd524;
	ld.global.f32 	%f291, [%rd525];
	shl.b32 	%r2904, %r2901, 2;
	mov.u32 	%r2905, _ZZ31matrix_multiplication_kernel_v3PKfS0_PfiiiE2sb;
	add.s32 	%r2906, %r2905, %r2904;
	st.shared.f32 	[%r2906+1536], %f291;
$L__BB1_265:
	ld.param.u32 	%r4734, [_Z31matrix_multiplication_kernel_v3PKfS0_Pfiii_param_5];
	ld.param.u32 	%r4439, [_Z31matrix_multiplication_kernel_v3PKfS0_Pfiii_param_4];
	setp.lt.s32 	%p269, %r2874, %r4734;
	mov.u32 	%r2913, %tid.x;
	shl.b32 	%r2914, %r2913, 1;
	add.s32 	%r2915, %r2878, %r2914;
	add.s32 	%r2916, %r2915, %r2876;
	add.s32 	%r2918, %r2916, 1;
	setp.lt.s32 	%p270, %r2918, %r4439;
	and.pred  	%p271, %p269, %p270;
	@%p271 bra 	$L__BB1_267;
	shl.b32 	%r2924, %r2915, 2;
	mov.u32 	%r2925, _ZZ31matrix_multiplication_kernel_v3PKfS0_PfiiiE2sb;
	add.s32 	%r2926, %r2925, %r2924;
	mov.b32 	%r2927, 0;
	st.shared.u32 	[%r2926+1540], %r2927;
	bra.uni 	$L__BB1_268;
$L__BB1_267:
	ld.param.u32 	%r4440, [_Z31matrix_multiplication_kernel_v3PKfS0_Pfiii_param_4];
	ld.param.u64 	%rd882, [_Z31matrix_multiplication_kernel_v3PKfS0_Pfiii_param_1];
	or.b32  	%r2929, %r2020, 12;
	mul.lo.s32 	%r2930, %r2929, %r4440;
	cvt.s64.s32 	%rd526, %r2930;
	mov.u32 	%r2931, %ctaid.x;
	shl.b32 	%r2932, %r2931, 5;
	cvt.s64.s32 	%rd527, %r2932;
	mov.u32 	%r2933, %tid.y;
	shl.b32 	%r2934, %r2933, 3;
	mov.u32 	%r2935, %tid.x;
	shl.b32 	%r2936, %r2935, 1;
	add.s32 	%r2937, %r2934, %r2936;
	cvt.u64.u32 	%rd528, %r2937;
	add.s64 	%rd529, %rd528, %rd527;
	add.s64 	%rd530, %rd529, %rd526;
	cvta.to.global.u64 	%rd531, %rd882;
	shl.b64 	%rd532, %rd530, 2;
	add.s64 	%rd533, %rd531, %rd532;
	ld.global.f32 	%f292, [%rd533+4];
	shl.b32 	%r2938, %r2937, 2;
	mov.u32 	%r2939, _ZZ31matrix_multiplication_kernel_v3PKfS0_PfiiiE2sb;
	add.s32 	%r2940, %r2939, %r2938;
	st.shared.f32 	[%r2940+1540], %f292;
$L__BB1_268:
	ld.param.u32 	%r4735, [_Z31matrix_multiplication_kernel_v3PKfS0_Pfiii_param_5];
	ld.param.u32 	%r4441, [_Z31matrix_multiplication_kernel_v3PKfS0_Pfiii_param_4];
	or.b32  	%r2942, %r2020, 13;
	setp.lt.s32 	%p272, %r2942, %r4735;
	mov.u32 	%r2943, %ctaid.x;
	shl.b32 	%r2944, %r2943, 5;
	mov.u32 	%r2945, %tid.y;
	shl.b32 	%r2946, %r2945, 3;
	mov.u32 	%r2947, %tid.x;
	shl.b32 	%r2948, %r2947, 1;
	add.s32 	%r2949, %r2946, %r2948;
	add.s32 	%r2950, %r2949, %r2944;
	setp.lt.s32 	%p273, %r2950, %r4441;
	and.pred  	%p274, %p272, %p273;
	@%p274 bra 	$L__BB1_270;
	shl.b32 	%r2957, %r2949, 2;
	mov.u32 	%r2958, _ZZ31matrix_multiplication_kernel_v3PKfS0_PfiiiE2sb;
	add.s32 	%r2959, %r2958, %r2957;
	mov.b32 	%r2960, 0;
	st.shared.u32 	[%r2959+1664], %r2960;
	bra.uni 	$L__BB1_271;
$L__BB1_270:
	ld.param.u32 	%r4442, [_Z31matrix_multiplication_kernel_v3PKfS0_Pfiii_param_4];
	ld.param.u64 	%rd883, [_Z31matrix_multiplication_kernel_v3PKfS0_Pfiii_param_1];
	or.b32  	%r2962, %r2020, 13;
	mov.u32 	%r2963, %ctaid.x;
	shl.b32 	%r2964, %r2963, 5;
	mov.u32 	%r2965, %tid.y;
	shl.b32 	%r2966, %r2965, 3;
	mov.u32 	%r2967, %tid.x;
	shl.b32 	%r2968, %r2967, 1;
	add.s32 	%r2969, %r2966, %r2968;
	add.s32 	%r2970, %r2969, %r2964;
	mad.lo.s32 	%r2971, %r2962, %r4442, %r2970;
	cvta.to.global.u64 	%rd534, %rd883;
	mul.wide.s32 	%rd535, %r2971, 4;
	add.s64 	%rd536, %rd534, %rd535;
	ld.global.f32 	%f293, [%rd536];
	shl.b32 	%r2972, %r2969, 2;
	mov.u32 	%r2973, _ZZ31matrix_multiplication_kernel_v3PKfS0_PfiiiE2sb;
	add.s32 	%r2974, %r2973, %r2972;
	st.shared.f32 	[%r2974+1664], %f293;
$L__BB1_271:
	ld.param.u32 	%r4736, [_Z31matrix_multiplication_kernel_v3PKfS0_Pfiii_param_5];
	ld.param.u32 	%r4443, [_Z31matrix_multiplication_kernel_v3PKfS0_Pfiii_param_4];
	setp.lt.s32 	%p275, %r2942, %r4736;
	mov.u32 	%r2981, %tid.x;
	shl.b32 	%r2982, %r2981, 1;
	add.s32 	%r2983, %r2946, %r2982;
	add.s32 	%r2984, %r2983, %r2944;
	add.s32 	%r2986, %r2984, 1;
	setp.lt.s32 	%p276, %r2986, %r4443;
	and.pred  	%p277, %p275, %p276;
	@%p277 bra 	$L__BB1_273;
	shl.b32 	%r2992, %r2983, 2;
	mov.u32 	%r2993, _ZZ31matrix_multiplication_kernel_v3PKfS0_PfiiiE2sb;
	add.s32 	%r2994, %r2993, %r2992;
	mov.b32 	%r2995, 0;
	st.shared.u32 	[%r2994+1668], %r2995;
	bra.uni 	$L__BB1_274;
$L__BB1_273:
	ld.param.u32 	%r4444, [_Z31matrix_multiplication_kernel_v3PKfS0_Pfiii_param_4];
	ld.param.u64 	%rd884, [_Z31matrix_multiplication_kernel_v3PKfS0_Pfiii_param_1];
	or.b32  	%r2997, %r2020, 13;
	mul.lo.s32 	%r2998, %r2997, %r4444;
	cvt.s64.s32 	%rd537, %r2998;
	mov.u32 	%r2999, %ctaid.x;
	shl.b32 	%r3000, %r2999, 5;
	cvt.s64.s32 	%rd538, %r3000;
	mov.u32 	%r3001, %tid.y;
	shl.b32 	%r3002, %r3001, 3;
	mov.u32 	%r3003, %tid.x;
	shl.b32 	%r3004, %r3003, 1;
	add.s32 	%r3005, %r3002, %r3004;
	cvt.u64.u32 	%rd539, %r3005;
	add.s64 	%rd540, %rd539, %rd538;
	add.s64 	%rd541, %rd540, %rd537;
	cvta.to.global.u64 	%rd542, %rd884;
	shl.b64 	%rd543, %rd541, 2;
	add.s64 	%rd544, %rd542, %rd543;
	ld.global.f32 	%f294, [%rd544+4];
	shl.b32 	%r3006, %r3005, 2;
	mov.u32 	%r3007, _ZZ31matrix_multiplication_kernel_v3PKfS0_PfiiiE2sb;
	add.s32 	%r3008, %r3007, %r3006;
	st.shared.f32 	[%r3008+1668], %f294;
$L__BB1_274:
	ld.param.u32 	%r4737, [_Z31matrix_multiplication_kernel_v3PKfS0_Pfiii_param_5];
	ld.param.u32 	%r4445, [_Z31matrix_multiplication_kernel_v3PKfS0_Pfiii_param_4];
	or.b32  	%r3010, %r2020, 14;
	setp.lt.s32 	%p278, %r3010, %r4737;
	mov.u32 	%r3011, %ctaid.x;
	shl.b32 	%r3012, %r3011, 5;
	mov.u32 	%r3013, %tid.y;
	shl.b32 	%r3014, %r3013, 3;
	mov.u32 	%r3015, %tid.x;
	shl.b32 	%r3016, %r3015, 1;
	add.s32 	%r3017, %r3014, %r3016;
	add.s32 	%r3018, %r3017, %r3012;
	setp.lt.s32 	%p279, %r3018, %r4445;
	and.pred  	%p280, %p278, %p279;
	@%p280 bra 	$L__BB1_276;
	shl.b32 	%r3025, %r3017, 2;
	mov.u32 	%r3026, _ZZ31matrix_multiplication_kernel_v3PKfS0_PfiiiE2sb;
	add.s32 	%r3027, %r3026, %r3025;
	mov.b32 	%r3028, 0;
	st.shared.u32 	[%r3027+1792], %r3028;
	bra.uni 	$L__BB1_277;
$L__BB1_276:
	ld.param.u32 	%r4446, [_Z31matrix_multiplication_kernel_v3PKfS0_Pfiii_param_4];
	ld.param.u64 	%rd885, [_Z31matrix_multiplication_kernel_v3PKfS0_Pfiii_param_1];
	or.b32  	%r3030, %r2020, 14;
	mov.u32 	%r3031, %ctaid.x;
	shl.b32 	%r3032, %r3031, 5;
	mov.u32 	%r3033, %tid.y;
	shl.b32 	%r3034, %r3033, 3;
	mov.u32 	%r3035, %tid.x;
	shl.b32 	%r3036, %r3035, 1;
	add.s32 	%r3037, %r3034, %r3036;
	add.s32 	%r3038, %r3037, %r3032;
	mad.lo.s32 	%r3039, %r3030, %r4446, %r3038;
	cvta.to.global.u64 	%rd545, %rd885;
	mul.wide.s32 	%rd546, %r3039, 4;
	add.s64 	%rd547, %rd545, %rd546;
	ld.global.f32 	%f295, [%rd547];
	shl.b32 	%r3040, %r3037, 2;
	mov.u32 	%r3041, _ZZ31matrix_multiplication_kernel_v3PKfS0_PfiiiE2sb;
	add.s32 	%r3042, %r3041, %r3040;
	st.shared.f32 	[%r3042+1792], %f295;
$L__BB1_277:
	ld.param.u32 	%r4738, [_Z31matrix_multiplication_kernel_v3PKfS0_Pfiii_param_5];
	ld.param.u32 	%r4447, [_Z31matrix_multiplication_kernel_v3PKfS0_Pfiii_param_4];
	setp.lt.s32 	%p281, %r3010, %r4738;
	mov.u32 	%r3049, %tid.x;
	shl.b32 	%r3050, %r3049, 1;
	add.s32 	%r3051, %r3014, %r3050;
	add.s32 	%r3052, %r3051, %r3012;
	add.s32 	%r3054, %r3052, 1;
	setp.lt.s32 	%p282, %r3054, %r4447;
	and.pred  	%p283, %p281, %p282;
	@%p283 bra 	$L__BB1_279;
	shl.b32 	%r3060, %r3051, 2;
	mov.u32 	%r3061, _ZZ31matrix_multiplication_kernel_v3PKfS0_PfiiiE2sb;
	add.s32 	%r3062, %r3061, %r3060;
	mov.b32 	%r3063, 0;
	st.shared.u32 	[%r3062+1796], %r3063;
	bra.uni 	$L__BB1_280;
$L__BB1_279:
	ld.param.u32 	%r4448, [_Z31matrix_multiplication_kernel_v3PKfS0_Pfiii_param_4];
	ld.param.u64 	%rd886, [_Z31matrix_multiplication_kernel_v3PKfS0_Pfiii_param_1];
	or.b32  	%r3065, %r2020, 14;
	mul.lo.s32 	%r3066, %r3065, %r4448;
	cvt.s64.s32 	%rd548, %r3066;
	mov.u32 	%r3067, %ctaid.x;
	shl.b32 	%r3068, %r3067, 5;
	cvt.s64.s32 	%rd549, %r3068;
	mov.u32 	%r3069, %tid.y;
	shl.b32 	%r3070, %r3069, 3;
	mov.u32 	%r3071, %tid.x;
	shl.b32 	%r3072, %r3071, 1;
	add.s32 	%r3073, %r3070, %r3072;
	cvt.u64.u32 	%rd550, %r3073;
	add.s64 	%rd551, %rd550, %rd549;
	add.s64 	%rd552, %rd551, %rd548;
	cvta.to.global.u64 	%rd553, %rd886;
	shl.b64 	%rd554, %rd552, 2;
	add.s64 	%rd555, %rd553, %rd554;
	ld.global.f32 	%f296, [%rd555+4];
	shl.b32 	%r3074, %r3073, 2;
	mov.u32 	%r3075, _ZZ31matrix_multiplication_kernel_v3PKfS0_PfiiiE2sb;
	add.s32 	%r3076, %r3075, %r3074;
	st.shared.f32 	[%r3076+1796], %f296;
$L__BB1_280:
	ld.param.u32 	%r4739, [_Z31matrix_multiplication_kernel_v3PKfS0_Pfiii_param_5];
	ld.param.u32 	%r4449, [_Z31matrix_multiplication_kernel_v3PKfS0_Pfiii_param_4];
	or.b32  	%r3078, %r2020, 15;
	setp.lt.s32 	%p284, %r3078, %r4739;
	mov.u32 	%r3079, %ctaid.x;
	shl.b32 	%r3080, %r3079, 5;
	mov.u32 	%r3081, %tid.y;
	shl.b32 	%r3082, %r3081, 3;
	mov.u32 	%r3083, %tid.x;
	shl.b32 	%r3084, %r3083, 1;
	add.s32 	%r3085, %r3082, %r3084;
	add.s32 	%r3086, %r3085, %r3080;
	setp.lt.s32 	%p285, %r3086, %r4449;
	and.pred  	%p286, %p284, %p285;
	@%p286 bra 	$L__BB1_282;
	shl.b32 	%r3093, %r3085, 2;
	mov.u32 	%r3094, _ZZ31matrix_multiplication_kernel_v3PKfS0_PfiiiE2sb;
	add.s32 	%r3095, %r3094, %r3093;
	mov.b32 	%r3096, 0;
	st.shared.u32 	[%r3095+1920], %r3096;
	bra.uni 	$L__BB1_283;
$L__BB1_282:
	ld.param.u32 	%r4450, [_Z31matrix_multiplication_kernel_v3PKfS0_Pfiii_param_4];
	ld.param.u64 	%rd887, [_Z31matrix_multiplication_kernel_v3PKfS0_Pfiii_param_1];
	or.b32  	%r3098, %r2020, 15;
	mov.u32 	%r3099, %ctaid.x;
	shl.b32 	%r3100, %r3099, 5;
	mov.u32 	%r3101, %tid.y;
	shl.b32 	%r3102, %r3101, 3;
	mov.u32 	%r3103, %tid.x;
	shl.b32 	%r3104, %r3103, 1;
	add.s32 	%r3105, %r3102, %r3104;
	add.s32 	%r3106, %r3105, %r3100;
	mad.lo.s32 	%r3107, %r3098, %r4450, %r3106;
	cvta.to.global.u64 	%rd556, %rd887;
	mul.wide.s32 	%rd557, %r3107, 4;
	add.s64 	%rd558, %rd556, %rd557;
	ld.global.f32 	%f297, [%rd558];
	shl.b32 	%r3108, %r3105, 2;
	mov.u32 	%r3109, _ZZ31matrix_multiplication_kernel_v3PKfS0_PfiiiE2sb;
	add.s32 	%r3110, %r3109, %r3108;
	st.shared.f32 	[%r3110+1920], %f297;
$L__BB1_283:
	ld.param.u32 	%r4740, [_Z31matrix_multiplication_kernel_v3PKfS0_Pfiii_param_5];
	ld.param.u32 	%r4451, [_Z31matrix_multiplication_kernel_v3PKfS0_Pfiii_param_4];
	setp.lt.s32 	%p287, %r3078, %r4740;
	mov.u32 	%r3117, %tid.x;
	shl.b32 	%r3118, %r3117, 1;
	add.s32 	%r3119, %r3082, %r3118;
	add.s32 	%r3120, %r3119, %r3080;
	add.s32 	%r3122, %r3120, 1;
	setp.lt.s32 	%p288, %r3122, %r4451;
	and.pred  	%p289, %p287, %p288;
	@%p289 bra 	$L__BB1_285;
	shl.b32 	%r3128, %r3119, 2;
	mov.u32 	%r3129, _ZZ31matrix_multiplication_kernel_v3PKfS0_PfiiiE2sb;
	add.s32 	%r3130, %r3129, %r3128;
	mov.b32 	%r3131, 0;
	st.shared.u32 	[%r3130+1924], %r3131;
	bra.uni 	$L__BB1_286;
$L__BB1_285:
	ld.param.u32 	%r4452, [_Z31matrix_multiplication_kernel_v3PKfS0_Pfiii_param_4];
	ld.param.u64 	%rd888, [_Z31matrix_multiplication_kernel_v3PKfS0_Pfiii_param_1];
	or.b32  	%r3133, %r2020, 15;
	mul.lo.s32 	%r3134, %r3133, %r4452;
	cvt.s64.s32 	%rd559, %r3134;
	mov.u32 	%r3135, %ctaid.x;
	shl.b32 	%r3136, %r3135, 5;
	cvt.s64.s32 	%rd560, %r3136;
	mov.u32 	%r3137, %tid.y;
	shl.b32 	%r3138, %r3137, 3;
	mov.u32 	%r3139, %tid.x;
	shl.b32 	%r3140, %r3139, 1;
	add.s32 	%r3141, %r3138, %r3140;
	cvt.u64.u32 	%rd561, %r3141;
	add.s64 	%rd562, %rd561, %rd560;
	add.s64 	%rd563, %rd562, %rd559;
	cvta.to.global.u64 	%rd564, %rd888;
	shl.b64 	%rd565, %rd563, 2;
	add.s64 	%rd566, %rd564, %rd565;
	ld.global.f32 	%f298, [%rd566+4];
	shl.b32 	%r3142, %r3141, 2;
	mov.u32 	%r3143, _ZZ31matrix_multiplication_kernel_v3PKfS0_PfiiiE2sb;
	add.s32 	%r3144, %r3143, %r3142;
	st.shared.f32 	[%r3144+1924], %f298;
$L__BB1_286:
	ld.param.u32 	%r4741, [_Z31matrix_multiplication_kernel_v3PKfS0_Pfiii_param_5];
	ld.param.u32 	%r4453, [_Z31matrix_multiplication_kernel_v3PKfS0_Pfiii_param_4];
	or.b32  	%r3146, %r2020, 16;
	setp.lt.s32 	%p290, %r3146, %r4741;
	mov.u32 	%r3147, %ctaid.x;
	shl.b32 	%r3148, %r3147, 5;
	mov.u32 	%r3149, %tid.y;
	shl.b32 	%r3150, %r3149, 3;
	mov.u32 	%r3151, %tid.x;
	shl.b32 	%r3152, %r3151, 1;
	add.s32 	%r3153, %r3150, %r3152;
	add.s32 	%r3154, %r3153, %r3148;
	setp.lt.s32 	%p291, %r3154, %r4453;
	and.pred  	%p292, %p290, %p291;
	@%p292 bra 	$L__BB1_288;
	shl.b32 	%r3161, %r3153, 2;
	mov.u32 	%r3162, _ZZ31matrix_multiplication_kernel_v3PKfS0_PfiiiE2sb;
	add.s32 	%r3163, %r3162, %r3161;
	mov.b32 	%r3164, 0;
	st.shared.u32 	[%r3163+2048], %r3164;
	bra.uni 	$L__BB1_289;
$L__BB1_288:
	ld.param.u32 	%r4454, [_Z31matrix_multiplication_kernel_v3PKfS0_Pfiii_param_4];
	ld.param.u64 	%rd889, [_Z31matrix_multiplication_kernel_v3PKfS0_Pfiii_param_1];
	or.b32  	%r3166, %r2020, 16;
	mov.u32 	%r3167, %ctaid.x;
	shl.b32 	%r3168, %r3167, 5;
	mov.u32 	%r3169, %tid.y;
	shl.b32 	%r3170, %r3169, 3;
	mov.u32 	%r3171, %tid.x;
	shl.b32 	%r3172, %r3171, 1;
	add.s32 	%r3173, %r3170, %r3172;
	add.s32 	%r3174, %r3173, %r3168;
	mad.lo.s32 	%r3175, %r3166, %r4454, %r3174;
	cvta.to.global.u64 	%rd567, %rd889;
	mul.wide.s32 	%rd568, %r3175, 4;
	add.s64 	%rd569, %rd567, %rd568;
	ld.global.f32 	%f299, [%rd569];
	shl.b32 	%r3176, %r3173, 2;
	mov.u32 	%r3177, _ZZ31matrix_multiplication_kernel_v3PKfS0_PfiiiE2sb;
	add.s32 	%r3178, %r3177, %r3176;
	st.shared.f32 	[%r3178+2048], %f299;
$L__BB1_289:
	ld.param.u32 	%r4742, [_Z31matrix_multiplication_kernel_v3PKfS0_Pfiii_param_5];
	ld.param.u32 	%r4455, [_Z31matrix_multiplication_kernel_v3PKfS0_Pfiii_param_4];
	setp.lt.s32 	%p293, %r3146, %r4742;
	mov.u32 	%r3185, %tid.x;
	shl.b32 	%r3186, %r3185, 1;
	add.s32 	%r3187, %r3150, %r3186;
	add.s32 	%r3188, %r3187, %r3148;
	add.s32 	%r3190, %r3188, 1;
	setp.lt.s32 	%p294, %r3190, %r4455;
	and.pred  	%p295, %p293, %p294;
	@%p295 bra 	$L__BB1_291;
	shl.b32 	%r3196, %r3187, 2;
	mov.u32 	%r3197, _ZZ31matrix_multiplication_kernel_v3PKfS0_PfiiiE2sb;
	add.s32 	%r3198, %r3197, %r3196;
	mov.b32 	%r3199, 0;
	st.shared.u32 	[%r3198+2052], %r3199;
	bra.uni 	$L__BB1_292;
$L__BB1_291:
	ld.param.u32 	%r4456, [_Z31matrix_multiplication_kernel_v3PKfS0_Pfiii_param_4];
	ld.param.u64 	%rd890, [_Z31matrix_multiplication_kernel_v3PKfS0_Pfiii_param_1];
	or.b32  	%r3201, %r2020, 16;
	mul.lo.s32 	%r3202, %r3201, %r4456;
	cvt.s64.s32 	%rd570, %r3202;
	mov.u32 	%r3203, %ctaid.x;
	shl.b32 	%r3204, %r3203, 5;
	cvt.s64.s32 	%rd571, %r3204;
	mov.u32 	%r3205, %tid.y;
	shl.b32 	%r3206, %r3205, 3;
	mov.u32 	%r3207, %tid.x;
	shl.b32 	%r3208, %r3207, 1;
	add.s32 	%r3209, %r3206, %r3208;
	cvt.u64.u32 	%rd572, %r3209;
	add.s64 	%rd573, %rd572, %rd571;
	add.s64 	%rd574, %rd573, %rd570;
	cvta.to.global.u64 	%rd575, %rd890;
	shl.b64 	%rd576, %rd574, 2;
	add.s64 	%rd577, %rd575, %rd576;
	ld.global.f32 	%f300, [%rd577+4];
	shl.b32 	%r3210, %r3209, 2;
	mov.u32 	%r3211, _ZZ31matrix_multiplication_kernel_v3PKfS0_PfiiiE2sb;
	add.s32 	%r3212, %r3211, %r3210;
	st.shared.f32 	[%r3212+2052], %f300;
$L__BB1_292:
	ld.param.u32 	%r4743, [_Z31matrix_multiplication_kernel_v3PKfS0_Pfiii_param_5];
	ld.param.u32 	%r4457, [_Z31matrix_multiplication_kernel_v3PKfS0_Pfiii_param_4];
	or.b32  	%r3214, %r2020, 17;
	setp.lt.s32 	%p296, %r3214, %r4743;
	mov.u32 	%r3215, %ctaid.x;
	shl.b32 	%r3216, %r3215, 5;
	mov.u32 	%r3217, %tid.y;
	shl.b32 	%r3218, %r3217, 3;
	mov.u32 	%r3219, %tid.x;
	shl.b32 	%r3220, %r3219, 1;
	add.s32 	%r3221, %r3218, %r3220;
	add.s32 	%r3222, %r3221, %r3216;
	setp.lt.s32 	%p297, %r3222, %r4457;
	and.pred  	%p298, %p296, %p297;
	@%p298 bra 	$L__BB1_294;
	shl.b32 	%r3229, %r3221, 2;
	mov.u32 	%r3230, _ZZ31matrix_multiplication_kernel_v3PKfS0_PfiiiE2sb;
	add.s32 	%r3231, %r3230, %r3229;
	mov.b32 	%r3232, 0;
	st.shared.u32 	[%r3231+2176], %r3232;
	bra.uni 	$L__BB1_295;
$L__BB1_294:
	ld.param.u32 	%r4458, [_Z31matrix_multiplication_kernel_v3PKfS0_Pfiii_param_4];
	ld.param.u64 	%rd891, [_Z31matrix_multiplication_kernel_v3PKfS0_Pfiii_param_1];
	or.b32  	%r3234, %r2020, 17;
	mov.u32 	%r3235, %ctaid.x;
	shl.b32 	%r3236, %r3235, 5;
	mov.u32 	%r3237, %tid.y;
	shl.b32 	%r3238, %r3237, 3;
	mov.u32 	%r3239, %tid.x;
	shl.b32 	%r3240, %r3239, 1;
	add.s32 	%r3241, %r3238, %r3240;
	add.s32 	%r3242, %r3241, %r3236;
	mad.lo.s32 	%r3243, %r3234, %r4458, %r3242;
	cvta.to.global.u64 	%rd578, %rd891;
	mul.wide.s32 	%rd579, %r3243, 4;
	add.s64 	%rd580, %rd578, %rd579;
	ld.global.f32 	%f301, [%rd580];
	shl.b32 	%r3244, %r3241, 2;
	mov.u32 	%r3245, _ZZ31matrix_multiplication_kernel_v3PKfS0_PfiiiE2sb;
	add.s32 	%r3246, %r3245, %r3244;
	st.shared.f32 	[%r3246+2176], %f301;
$L__BB1_295:
	ld.param.u32 	%r4744, [_Z31matrix_multiplication_kernel_v3PKfS0_Pfiii_param_5];
	ld.param.u32 	%r4459, [_Z31matrix_multiplication_kernel_v3PKfS0_Pfiii_param_4];
	setp.lt.s32 	%p299, %r3214, %r4744;
	mov.u32 	%r3253, %tid.x;
	shl.b32 	%r3254, %r3253, 1;
	add.s32 	%r3255, %r3218, %r3254;
	add.s32 	%r3256, %r3255, %r3216;
	add.s32 	%r3258, %r3256, 1;
	setp.lt.s32 	%p300, %r3258, %r4459;
	and.pred  	%p301, %p299, %p300;
	@%p301 bra 	$L__BB1_297;
	shl.b32 	%r3264, %r3255, 2;
	mov.u32 	%r3265, _ZZ31matrix_multiplication_kernel_v3PKfS0_PfiiiE2sb;
	add.s32 	%r3266, %r3265, %r3264;
	mov.b32 	%r3267, 0;
	st.shared.u32 	[%r3266+2180], %r3267;
	bra.uni 	$L__BB1_298;
$L__BB1_297:
	ld.param.u32 	%r4460, [_Z31matrix_multiplication_kernel_v3PKfS0_Pfiii_param_4];
	ld.param.u64 	%rd892, [_Z31matrix_multiplication_kernel_v3PKfS0_Pfiii_param_1];
	or.b32  	%r3269, %r2020, 17;
	mul.lo.s32 	%r3270, %r3269, %r4460;
	cvt.s64.s32 	%rd581, %r3270;
	mov.u32 	%r3271, %ctaid.x;
	shl.b32 	%r3272, %r3271, 5;
	cvt.s64.s32 	%rd582, %r3272;
	mov.u32 	%r3273, %tid.y;
	shl.b32 	%r3274, %r3273, 3;
	mov.u32 	%r3275, %tid.x;
	shl.b32 	%r3276, %r3275, 1;
	add.s32 	%r3277, %r3274, %r3276;
	cvt.u64.u32 	%rd583, %r3277;
	add.s64 	%rd584, %rd583, %rd582;
	add.s64 	%rd585, %rd584, %rd581;
	cvta.to.global.u64 	%rd586, %rd892;
	shl.b64 	%rd587, %rd585, 2;
	add.s64 	%rd588, %rd586, %rd587;
	ld.global.f32 	%f302, [%rd588+4];
	shl.b32 	%r3278, %r3277, 2;
	mov.u32 	%r3279, _ZZ31matrix_multiplication_kernel_v3PKfS0_PfiiiE2sb;
	add.s32 	%r3280, %r3279, %r3278;
	st.shared.f32 	[%r3280+2180], %f302;
$L__BB1_298:
	ld.param.u32 	%r4745, [_Z31matrix_multiplication_kernel_v3PKfS0_Pfiii_param_5];
	ld.param.u32 	%r4461, [_Z31matrix_multiplication_kernel_v3PKfS0_Pfiii_param_4];
	or.b32  	%r3282, %r2020, 18;
	setp.lt.s32 	%p302, %r3282, %r4745;
	mov.u32 	%r3283, %ctaid.x;
	shl.b32 	%r3284, %r3283, 5;
	mov.u32 	%r3285, %tid.y;
	shl.b32 	%r3286, %r3285, 3;
	mov.u32 	%r3287, %tid.x;
	shl.b32 	%r3288, %r3287, 1;
	add.s32 	%r3289, %r3286, %r3288;
	add.s32 	%r3290, %r3289, %r3284;
	setp.lt.s32 	%p303, %r3290, %r4461;
	and.pred  	%p304, %p302, %p303;
	@%p304 bra 	$L__BB1_300;
	shl.b32 	%r3297, %r3289, 2;
	mov.u32 	%r3298, _ZZ31matrix_multiplication_kernel_v3PKfS0_PfiiiE2sb;
	add.s32 	%r3299, %r3298, %r3297;
	mov.b32 	%r3300, 0;
	st.shared.u32 	[%r3299+2304], %r3300;
	bra.uni 	$L__BB1_301;
$L__BB1_300:
	ld.param.u32 	%r4462, [_Z31matrix_multiplication_kernel_v3PKfS0_Pfiii_param_4];
	ld.param.u64 	%rd893, [_Z31matrix_multiplication_kernel_v3PKfS0_Pfiii_param_1];
	or.b32  	%r3302, %r2020, 18;
	mov.u32 	%r3303, %ctaid.x;
	shl.b32 	%r3304, %r3303, 5;
	mov.u32 	%r3305, %tid.y;
	shl.b32 	%r3306, %r3305, 3;
	mov.u32 	%r3307, %tid.x;
	shl.b32 	%r3308, %r3307, 1;
	add.s32 	%r3309, %r3306, %r3308;
	add.s32 	%r3310, %r3309, %r3304;
	mad.lo.s32 	%r3311, %r3302, %r4462, %r3310;
	cvta.to.global.u64 	%rd589, %rd893;
	mul.wide.s32 	%rd590, %r3311, 4;
	add.s64 	%rd591, %rd589, %rd590;
	ld.global.f32 	%f303, [%rd591];
	shl.b32 	%r3312, %r3309, 2;
	mov.u32 	%r3313, _ZZ31matrix_multiplication_kernel_v3PKfS0_PfiiiE2sb;
	add.s32 	%r3314, %r3313, %r3312;
	st.shared.f32 	[%r3314+2304], %f303;
$L__BB1_301:
	ld.param.u32 	%r4746, [_Z31matrix_multiplication_kernel_v3PKfS0_Pfiii_param_5];
	ld.param.u32 	%r4463, [_Z31matrix_multiplication_kernel_v3PKfS0_Pfiii_param_4];
	setp.lt.s32 	%p305, %r3282, %r4746;
	mov.u32 	%r3321, %tid.x;
	shl.b32 	%r3322, %r3321, 1;
	add.s32 	%r3323, %r3286, %r3322;
	add.s32 	%r3324, %r3323, %r3284;
	add.s32 	%r3326, %r3324, 1;
	setp.lt.s32 	%p306, %r3326, %r4463;
	and.pred  	%p307, %p305, %p306;
	@%p307 bra 	$L__BB1_303;
	shl.b32 	%r3332, %r3323, 2;
	mov.u32 	%r3333, _ZZ31matrix_multiplication_kernel_v3PKfS0_PfiiiE2sb;
	add.s32 	%r3334, %r3333, %r3332;
	mov.b32 	%r3335, 0;
	st.shared.u32 	[%r3334+2308], %r3335;
	bra.uni 	$L__BB1_304;
$L__BB1_303:
	ld.param.u32 	%r4464, [_Z31matrix_multiplication_kernel_v3PKfS0_Pfiii_param_4];
	ld.param.u64 	%rd894, [_Z31matrix_multiplication_kernel_v3PKfS0_Pfiii_param_1];
	or.b32  	%r3337, %r2020, 18;
	mul.lo.s32 	%r3338, %r3337, %r4464;
	cvt.s64.s32 	%rd592, %r3338;
	mov.u32 	%r3339, %ctaid.x;
	shl.b32 	%r3340, %r3339, 5;
	cvt.s64.s32 	%rd593, %r3340;
	mov.u32 	%r3341, %tid.y;
	shl.b32 	%r3342, %r3341, 3;
	mov.u32 	%r3343, %tid.x;
	shl.b32 	%r3344, %r3343, 1;
	add.s32 	%r3345, %r3342, %r3344;
	cvt.u64.u32 	%rd594, %r3345;
	add.s64 	%rd595, %rd594, %rd593;
	add.s64 	%rd596, %rd595, %rd592;
	cvta.to.global.u64 	%rd597, %rd894;
	shl.b64 	%rd598, %rd596, 2;
	add.s64 	%rd599, %rd597, %rd598;
	ld.global.f32 	%f304, [%rd599+4];
	shl.b32 	%r3346, %r3345, 2;
	mov.u32 	%r3347, _ZZ31matrix_multiplication_kernel_v3PKfS0_PfiiiE2sb;
	add.s32 	%r3348, %r3347, %r3346;
	st.shared.f32 	[%r3348+2308], %f304;
$L__BB1_304:
	ld.param.u32 	%r4747, [_Z31matrix_multiplication_kernel_v3PKfS0_Pfiii_param_5];
	ld.param.u32 	%r4465, [_Z31matrix_multiplication_kernel_v3PKfS0_Pfiii_param_4];
	or.b32  	%r3350, %r2020, 19;
	setp.lt.s32 	%p308, %r3350, %r4747;
	mov.u32 	%r3351, %ctaid.x;
	shl.b32 	%r3352, %r3351, 5;
	mov.u32 	%r3353, %tid.y;
	shl.b32 	%r3354, %r3353, 3;
	mov.u32 	%r3355, %tid.x;
	shl.b32 	%r3356, %r3355, 1;
	add.s32 	%r3357, %r3354, %r3356;
	add.s32 	%r3358, %r3357, %r3352;
	setp.lt.s32 	%p309, %r3358, %r4465;
	and.pred  	%p310, %p308, %p309;
	@%p310 bra 	$L__BB1_306;
	shl.b32 	%r3365, %r3357, 2;
	mov.u32 	%r3366, _ZZ31matrix_multiplication_kernel_v3PKfS0_PfiiiE2sb;
	add.s32 	%r3367, %r3366, %r3365;
	mov.b32 	%r3368, 0;
	st.shared.u32 	[%r3367+2432], %r3368;
	bra.uni 	$L__BB1_307;
$L__BB1_306:
	ld.param.u32 	%r4466, [_Z31matrix_multiplication_kernel_v3PKfS0_Pfiii_param_4];
	ld.param.u64 	%rd895, [_Z31matrix_multiplication_kernel_v3PKfS0_Pfiii_param_1];
	or.b32  	%r3370, %r2020, 19;
	mov.u32 	%r3371, %ctaid.x;
	shl.b32 	%r3372, %r3371, 5;
	mov.u32 	%r3373, %tid.y;
	shl.b32 	%r3374, %r3373, 3;
	mov.u32 	%r3375, %tid.x;
	shl.b32 	%r3376, %r3375, 1;
	add.s32 	%r3377, %r3374, %r3376;
	add.s32 	%r3378, %r3377, %r3372;
	mad.lo.s32 	%r3379, %r3370, %r4466, %r3378;
	cvta.to.global.u64 	%rd600, %rd895;
	mul.wide.s32 	%rd601, %r3379, 4;
	add.s64 	%rd602, %rd600, %rd601;
	ld.global.f32 	%f305, [%rd602];
	shl.b32 	%r3380, %r3377, 2;
	mov.u32 	%r3381, _ZZ31matrix_multiplication_kernel_v3PKfS0_PfiiiE2sb;
	add.s32 	%r3382, %r3381, %r3380;
	st.shared.f32 	[%r3382+2432], %f305;
$L__BB1_307:
	ld.param.u32 	%r4748, [_Z31matrix_multiplication_kernel_v3PKfS0_Pfiii_param_5];
	ld.param.u32 	%r4467, [_Z31matrix_multiplication_kernel_v3PKfS0_Pfiii_param_4];
	setp.lt.s32 	%p311, %r3350, %r4748;
	mov.u32 	%r3389, %tid.x;
	shl.b32 	%r3390, %r3389, 1;
	add.s32 	%r3391, %r3354, %r3390;
	add.s32 	%r3392, %r3391, %r3352;
	add.s32 	%r3394, %r3392, 1;
	setp.lt.s32 	%p312, %r3394, %r4467;
	and.pred  	%p313, %p311, %p312;
	@%p313 bra 	$L__BB1_309;
	shl.b32 	%r3400, %r3391, 2;
	mov.u32 	%r3401, _ZZ31matrix_multiplication_kernel_v3PKfS0_PfiiiE2sb;
	add.s32 	%r3402, %r3401, %r3400;
	mov.b32 	%r3403, 0;
	st.shared.u32 	[%r3402+2436], %r3403;
	bra.uni 	$L__BB1_310;
$L__BB1_309:
	ld.param.u32 	%r4468, [_Z31matrix_multiplication_kernel_v3PKfS0_Pfiii_param_4];
	ld.param.u64 	%rd896, [_Z31matrix_multiplication_kernel_v3PKfS0_Pfiii_param_1];
	or.b32  	%r3405, %r2020, 19;
	mul.lo.s32 	%r3406, %r3405, %r4468;
	cvt.s64.s32 	%rd603, %r3406;
	mov.u32 	%r3407, %ctaid.x;
	shl.b32 	%r3408, %r3407, 5;
	cvt.s64.s32 	%rd604, %r3408;
	mov.u32 	%r3409, %tid.y;
	shl.b32 	%r3410, %r3409, 3;
	mov.u32 	%r3411, %tid.x;
	shl.b32 	%r3412, %r3411, 1;
	add.s32 	%r3413, %r3410, %r3412;
	cvt.u64.u32 	%rd605, %r3413;
	add.s64 	%rd606, %rd605, %rd604;
	add.s64 	%rd607, %rd606, %rd603;
	cvta.to.global.u64 	%rd608, %rd896;
	shl.b64 	%rd609, %rd607, 2;
	add.s64 	%rd610, %rd608, %rd609;
	ld.global.f32 	%f306, [%rd610+4];
	shl.b32 	%r3414, %r3413, 2;
	mov.u32 	%r3415, _ZZ31matrix_multiplication_kernel_v3PKfS0_PfiiiE2sb;
	add.s32 	%r3416, %r3415, %r3414;
	st.shared.f32 	[%r3416+2436], %f306;
$L__BB1_310:
	ld.param.u32 	%r4749, [_Z31matrix_multiplication_kernel_v3PKfS0_Pfiii_param_5];
	ld.param.u32 	%r4469, [_Z31matrix_multiplication_kernel_v3PKfS0_Pfiii_param_4];
	or.b32  	%r3418, %r2020, 20;
	setp.lt.s32 	%p314, %r3418, %r4749;
	mov.u32 	%r3419, %ctaid.x;
	shl.b32 	%r3420, %r3419, 5;
	mov.u32 	%r3421, %tid.y;
	shl.b32 	%r3422, %r3421, 3;
	mov.u32 	%r3423, %tid.x;
	shl.b32 	%r3424, %r3423, 1;
	add.s32 	%r3425, %r3422, %r3424;
	add.s32 	%r3426, %r3425, %r3420;
	setp.lt.s32 	%p315, %r3426, %r4469;
	and.pred  	%p316, %p314, %p315;
	@%p316 bra 	$L__BB1_312;
	shl.b32 	%r3433, %r3425, 2;
	mov.u32 	%r3434, _ZZ31matrix_multiplication_kernel_v3PKfS0_PfiiiE2sb;
	add.s32 	%r3435, %r3434, %r3433;
	mov.b32 	%r3436, 0;
	st.shared.u32 	[%r3435+2560], %r3436;
	bra.uni 	$L__BB1_313;
$L__BB1_312:
	ld.param.u32 	%r4470, [_Z31matrix_multiplication_kernel_v3PKfS0_Pfiii_param_4];
	ld.param.u64 	%rd897, [_Z31matrix_multiplication_kernel_v3PKfS0_Pfiii_param_1];
	or.b32  	%r3438, %r2020, 20;
	mov.u32 	%r3439, %ctaid.x;
	shl.b32 	%r3440, %r3439, 5;
	mov.u32 	%r3441, %tid.y;
	shl.b32 	%r3442, %r3441, 3;
	mov.u32 	%r3443, %tid.x;
	shl.b32 	%r3444, %r3443, 1;
	add.s32 	%r3445, %r3442, %r3444;
	add.s32 	%r3446, %r3445, %r3440;
	mad.lo.s32 	%r3447, %r3438, %r4470, %r3446;
	cvta.to.global.u64 	%rd611, %rd897;
	mul.wide.s32 	%rd612, %r3447, 4;
	add.s64 	%rd613, %rd611, %rd612;
	ld.global.f32 	%f307, [%rd613];
	shl.b32 	%r3448, %r3445, 2;
	mov.u32 	%r3449, _ZZ31matrix_multiplication_kernel_v3PKfS0_PfiiiE2sb;
	add.s32 	%r3450, %r3449, %r3448;
	st.shared.f32 	[%r3450+2560], %f307;
$L__BB1_313:
	ld.param.u32 	%r4750, [_Z31matrix_multiplication_kernel_v3PKfS0_Pfiii_param_5];
	ld.param.u32 	%r4471, [_Z31matrix_multiplication_kernel_v3PKfS0_Pfiii_param_4];
	setp.lt.s32 	%p317, %r3418, %r4750;
	mov.u32 	%r3457, %tid.x;
	shl.b32 	%r3458, %r3457, 1;
	add.s32 	%r3459, %r3422, %r3458;
	add.s32 	%r3460, %r3459, %r3420;
	add.s32 	%r3462, %r3460, 1;
	setp.lt.s32 	%p318, %r3462, %r4471;
	and.pred  	%p319, %p317, %p318;
	@%p319 bra 	$L__BB1_315;
	shl.b32 	%r3468, %r3459, 2;
	mov.u32 	%r3469, _ZZ31matrix_multiplication_kernel_v3PKfS0_PfiiiE2sb;
	add.s32 	%r3470, %r3469, %r3468;
	mov.b32 	%r3471, 0;
	st.shared.u32 	[%r3470+2564], %r3471;
	bra.uni 	$L__BB1_316;
$L__BB1_315:
	ld.param.u32 	%r4472, [_Z31matrix_multiplication_kernel_v3PKfS0_Pfiii_param_4];
	ld.param.u64 	%rd898, [_Z31matrix_multiplication_kernel_v3PKfS0_Pfiii_param_1];
	or.b32  	%r3473, %r2020, 20;
	mul.lo.s32 	%r3474, %r3473, %r4472;
	cvt.s64.s32 	%rd614, %r3474;
	mov.u32 	%r3475, %ctaid.x;
	shl.b32 	%r3476, %r3475, 5;
	cvt.s64.s32 	%rd615, %r3476;
	mov.u32 	%r3477, %tid.y;
	shl.b32 	%r3478, %r3477, 3;
	mov.u32 	%r3479, %tid.x;
	shl.b32 	%r3480, %r3479, 1;
	add.s32 	%r3481, %r3478, %r3480;
	cvt.u64.u32 	%rd616, %r3481;
	add.s64 	%rd617, %rd616, %rd615;
	add.s64 	%rd618, %rd617, %rd614;
	cvta.to.global.u64 	%rd619, %rd898;
	shl.b64 	%rd620, %rd618, 2;
	add.s64 	%rd621, %rd619, %rd620;
	ld.global.f32 	%f308, [%rd621+4];
	shl.b32 	%r3482, %r3481, 2;
	mov.u32 	%r3483, _ZZ31matrix_multiplication_kernel_v3PKfS0_PfiiiE2sb;
	add.s32 	%r3484, %r3483, %r3482;
	st.shared.f32 	[%r3484+2564], %f308;
$L__BB1_316:
	ld.param.u32 	%r4751, [_Z31matrix_multiplication_kernel_v3PKfS0_Pfiii_param_5];
	ld.param.u32 	%r4473, [_Z31matrix_multiplication_kernel_v3PKfS0_Pfiii_param_4];
	or.b32  	%r3486, %r2020, 21;
	setp.lt.s32 	%p320, %r3486, %r4751;
	mov.u32 	%r3487, %ctaid.x;
	shl.b32 	%r3488, %r3487, 5;
	mov.u32 	%r3489, %tid.y;
	shl.b32 	%r3490, %r3489, 3;
	mov.u32 	%r3491, %tid.x;
	shl.b32 	%r3492, %r3491, 1;
	add.s32 	%r3493, %r3490, %r3492;
	add.s32 	%r3494, %r3493, %r3488;
	setp.lt.s32 	%p321, %r3494, %r4473;
	and.pred  	%p322, %p320, %p321;
	@%p322 bra 	$L__BB1_318;
	shl.b32 	%r3501, %r3493, 2;
	mov.u32 	%r3502, _ZZ31matrix_multiplication_kernel_v3PKfS0_PfiiiE2sb;
	add.s32 	%r3503, %r3502, %r3501;
	mov.b32 	%r3504, 0;
	st.shared.u32 	[%r3503+2688], %r3504;
	bra.uni 	$L__BB1_319;
$L__BB1_318:
	ld.param.u32 	%r4474, [_Z31matrix_multiplication_kernel_v3PKfS0_Pfiii_param_4];
	ld.param.u64 	%rd899, [_Z31matrix_multiplication_kernel_v3PKfS0_Pfiii_param_1];
	or.b32  	%r3506, %r2020, 21;
	mov.u32 	%r3507, %ctaid.x;
	shl.b32 	%r3508, %r3507, 5;
	mov.u32 	%r3509, %tid.y;
	shl.b32 	%r3510, %r3509, 3;
	mov.u32 	%r3511, %tid.x;
	shl.b32 	%r3512, %r3511, 1;
	add.s32 	%r3513, %r3510, %r3512;
	add.s32 	%r3514, %r3513, %r3508;
	mad.lo.s32 	%r3515, %r3506, %r4474, %r3514;
	cvta.to.global.u64 	%rd622, %rd899;
	mul.wide.s32 	%rd623, %r3515, 4;
	add.s64 	%rd624, %rd622, %rd623;
	ld.global.f32 	%f309, [%rd624];
	shl.b32 	%r3516, %r3513, 2;
	mov.u32 	%r3517, _ZZ31matrix_multiplication_kernel_v3PKfS0_PfiiiE2sb;
	add.s32 	%r3518, %r3517, %r3516;
	st.shared.f32 	[%r3518+2688], %f309;
$L__BB1_319:
	ld.param.u32 	%r4752, [_Z31matrix_multiplication_kernel_v3PKfS0_Pfiii_param_5];
	ld.param.u32 	%r4475, [_Z31matrix_multiplication_kernel_v3PKfS0_Pfiii_param_4];
	setp.lt.s32 	%p323, %r3486, %r4752;
	mov.u32 	%r3525, %tid.x;
	shl.b32 	%r3526, %r3525, 1;
	add.s32 	%r3527, %r3490, %r3526;
	add.s32 	%r3528, %r3527, %r3488;
	add.s32 	%r3530, %r3528, 1;
	setp.lt.s32 	%p324, %r3530, %r4475;
	and.pred  	%p325, %p323, %p324;
	@%p325 bra 	$L__BB1_321;
	shl.b32 	%r3536, %r3527, 2;
	mov.u32 	%r3537, _ZZ31matrix_multiplication_kernel_v3PKfS0_PfiiiE2sb;
	add.s32 	%r3538, %r3537, %r3536;
	mov.b32 	%r3539, 0;
	st.shared.u32 	[%r3538+2692], %r3539;
	bra.uni 	$L__BB1_322;
$L__BB1_321:
	ld.param.u32 	%r4476, [_Z31matrix_multiplication_kernel_v3PKfS0_Pfiii_param_4];
	ld.param.u64 	%rd900, [_Z31matrix_multiplication_kernel_v3PKfS0_Pfiii_param_1];
	or.b32  	%r3541, %r2020, 21;
	mul.lo.s32 	%r3542, %r3541, %r4476;
	cvt.s64.s32 	%rd625, %r3542;
	mov.u32 	%r3543, %ctaid.x;
	shl.b32 	%r3544, %r3543, 5;
	cvt.s64.s32 	%rd626, %r3544;
	mov.u32 	%r3545, %tid.y;
	shl.b32 	%r3546, %r3545, 3;
	mov.u32 	%r3547, %tid.x;
	shl.b32 	%r3548, %r3547, 1;
	add.s32 	%r3549, %r3546, %r3548;
	cvt.u64.u32 	%rd627, %r3549;
	add.s64 	%rd628, %rd627, %rd626;
	add.s64 	%rd629, %rd628, %rd625;
	cvta.to.global.u64 	%rd630, %rd900;
	shl.b64 	%rd631, %rd629, 2;
	add.s64 	%rd632, %rd630, %rd631;
	ld.global.f32 	%f310, [%rd632+4];
	shl.b32 	%r3550, %r3549, 2;
	mov.u32 	%r3551, _ZZ31matrix_multiplication_kernel_v3PKfS0_PfiiiE2sb;
	add.s32 	%r3552, %r3551, %r3550;
	st.shared.f32 	[%r3552+2692], %f310;
$L__BB1_322:
	ld.param.u32 	%r4753, [_Z31matrix_multiplication_kernel_v3PKfS0_Pfiii_param_5];
	ld.param.u32 	%r4477, [_Z31matrix_multiplication_kernel_v3PKfS0_Pfiii_param_4];
	or.b32  	%r3554, %r2020, 22;
	setp.lt.s32 	%p326, %r3554, %r4753;
	mov.u32 	%r3555, %ctaid.x;
	shl.b32 	%r3556, %r3555, 5;
	mov.u32 	%r3557, %tid.y;
	shl.b32 	%r3558, %r3557, 3;
	mov.u32 	%r3559, %tid.x;
	shl.b32 	%r3560, %r3559, 1;
	add.s32 	%r3561, %r3558, %r3560;
	add.s32 	%r3562, %r3561, %r3556;
	setp.lt.s32 	%p327, %r3562, %r4477;
	and.pred  	%p328, %p326, %p327;
	@%p328 bra 	$L__BB1_324;
	shl.b32 	%r3569, %r3561, 2;
	mov.u32 	%r3570, _ZZ31matrix_multiplication_kernel_v3PKfS0_PfiiiE2sb;
	add.s32 	%r3571, %r3570, %r3569;
	mov.b32 	%r3572, 0;
	st.shared.u32 	[%r3571+2816], %r3572;
	bra.uni 	$L__BB1_325;
$L__BB1_324:
	ld.param.u32 	%r4478, [_Z31matrix_multiplication_kernel_v3PKfS0_Pfiii_param_4];
	ld.param.u64 	%rd901, [_Z31matrix_multiplication_kernel_v3PKfS0_Pfiii_param_1];
	or.b32  	%r3574, %r2020, 22;
	mov.u32 	%r3575, %ctaid.x;
	shl.b32 	%r3576, %r3575, 5;
	mov.u32 	%r3577, %tid.y;
	shl.b32 	%r3578, %r3577, 3;
	mov.u32 	%r3579, %tid.x;
	shl.b32 	%r3580, %r3579, 1;
	add.s32 	%r3581, %r3578, %r3580;
	add.s32 	%r3582, %r3581, %r3576;
	mad.lo.s32 	%r3583, %r3574, %r4478, %r3582;
	cvta.to.global.u64 	%rd633, %rd901;
	mul.wide.s32 	%rd634, %r3583, 4;
	add.s64 	%rd635, %rd633, %rd634;
	ld.global.f32 	%f311, [%rd635];
	shl.b32 	%r3584, %r3581, 2;
	mov.u32 	%r3585, _ZZ31matrix_multiplication_kernel_v3PKfS0_PfiiiE2sb;
	add.s32 	%r3586, %r3585, %r3584;
	st.shared.f32 	[%r3586+2816], %f311;
$L__BB1_325:
	ld.param.u32 	%r4754, [_Z31matrix_multiplication_kernel_v3PKfS0_Pfiii_param_5];
	ld.param.u32 	%r4479, [_Z31matrix_multiplication_kernel_v3PKfS0_Pfiii_param_4];
	setp.lt.s32 	%p329, %r3554, %r4754;
	mov.u32 	%r3593, %tid.x;
	shl.b32 	%r3594, %r3593, 1;
	add.s32 	%r3595, %r3558, %r3594;
	add.s32 	%r3596, %r3595, %r3556;
	add.s32 	%r3598, %r3596, 1;
	setp.lt.s32 	%p330, %r3598, %r4479;
	and.pred  	%p331, %p329, %p330;
	@%p331 bra 	$L__BB1_327;
	shl.b32 	%r3604, %r3595, 2;
	mov.u32 	%r3605, _ZZ31matrix_multiplication_kernel_v3PKfS0_PfiiiE2sb;
	add.s32 	%r3606, %r3605, %r3604;
	mov.b32 	%r3607, 0;
	st.shared.u32 	[%r3606+2820], %r3607;
	bra.uni 	$L__BB1_328;
$L__BB1_327:
	ld.param.u32 	%r4480, [_Z31matrix_multiplication_kernel_v3PKfS0_Pfiii_param_4];
	ld.param.u64 	%rd902, [_Z31matrix_multiplication_kernel_v3PKfS0_Pfiii_param_1];
	or.b32  	%r3609, %r2020, 22;
	mul.lo.s32 	%r3610, %r3609, %r4480;
	cvt.s64.s32 	%rd636, %r3610;
	mov.u32 	%r3611, %ctaid.x;
	shl.b32 	%r3612, %r3611, 5;
	cvt.s64.s32 	%rd637, %r3612;
	mov.u32 	%r3613, %tid.y;
	shl.b32 	%r3614, %r3613, 3;
	mov.u32 	%r3615, %tid.x;
	shl.b32 	%r3616, %r3615, 1;
	add.s32 	%r3617, %r3614, %r3616;
	cvt.u64.u32 	%rd638, %r3617;
	add.s64 	%rd639, %rd638, %rd637;
	add.s64 	%rd640, %rd639, %rd636;
	cvta.to.global.u64 	%rd641, %rd902;
	shl.b64 	%rd642, %rd640, 2;
	add.s64 	%rd643, %rd641, %rd642;
	ld.global.f32 	%f312, [%rd643+4];
	shl.b32 	%r3618, %r3617, 2;
	mov.u32 	%r3619, _ZZ31matrix_multiplication_kernel_v3PKfS0_PfiiiE2sb;
	add.s32 	%r3620, %r3619, %r3618;
	st.shared.f32 	[%r3620+2820], %f312;
$L__BB1_328:
	ld.param.u32 	%r4755, [_Z31matrix_multiplication_kernel_v3PKfS0_Pfiii_param_5];
	ld.param.u32 	%r4481, [_Z31matrix_multiplication_kernel_v3PKfS0_Pfiii_param_4];
	or.b32  	%r3622, %r2020, 23;
	setp.lt.s32 	%p332, %r3622, %r4755;
	mov.u32 	%r3623, %ctaid.x;
	shl.b32 	%r3624, %r3623, 5;
	mov.u32 	%r3625, %tid.y;
	shl.b32 	%r3626, %r3625, 3;
	mov.u32 	%r3627, %tid.x;
	shl.b32 	%r3628, %r3627, 1;
	add.s32 	%r3629, %r3626, %r3628;
	add.s32 	%r3630, %r3629, %r3624;
	setp.lt.s32 	%p333, %r3630, %r4481;
	and.pred  	%p334, %p332, %p333;
	@%p334 bra 	$L__BB1_330;
	shl.b32 	%r3637, %r3629, 2;
	mov.u32 	%r3638, _ZZ31matrix_multiplication_kernel_v3PKfS0_PfiiiE2sb;
	add.s32 	%r3639, %r3638, %r3637;
	mov.b32 	%r3640, 0;
	st.shared.u32 	[%r3639+2944], %r3640;
	bra.uni 	$L__BB1_331;
$L__BB1_330:
	ld.param.u32 	%r4482, [_Z31matrix_multiplication_kernel_v3PKfS0_Pfiii_param_4];
	ld.param.u64 	%rd903, [_Z31matrix_multiplication_kernel_v3PKfS0_Pfiii_param_1];
	or.b32  	%r3642, %r2020, 23;
	mov.u32 	%r3643, %ctaid.x;
	shl.b32 	%r3644, %r3643, 5;
	mov.u32 	%r3645, %tid.y;
	shl.b32 	%r3646, %r3645, 3;
	mov.u32 	%r3647, %tid.x;
	shl.b32 	%r3648, %r3647, 1;
	add.s32 	%r3649, %r3646, %r3648;
	add.s32 	%r3650, %r3649, %r3644;
	mad.lo.s32 	%r3651, %r3642, %r4482, %r3650;
	cvta.to.global.u64 	%rd644, %rd903;
	mul.wide.s32 	%rd645, %r3651, 4;
	add.s64 	%rd646, %rd644, %rd645;
	ld.global.f32 	%f313, [%rd646];
	shl.b32 	%r3652, %r3649, 2;
	mov.u32 	%r3653, _ZZ31matrix_multiplication_kernel_v3PKfS0_PfiiiE2sb;
	add.s32 	%r3654, %r3653, %r3652;
	st.shared.f32 	[%r3654+2944], %f313;
$L__BB1_331:
	ld.param.u32 	%r4756, [_Z31matrix_multiplication_kernel_v3PKfS0_Pfiii_param_5];
	ld.param.u32 	%r4483, [_Z31matrix_multiplication_kernel_v3PKfS0_Pfiii_param_4];
	setp.lt.s32 	%p335, %r3622, %r4756;
	mov.u32 	%r3661, %tid.x;
	shl.b32 	%r3662, %r3661, 1;
	add.s32 	%r3663, %r3626, %r3662;
	add.s32 	%r3664, %r3663, %r3624;
	add.s32 	%r3666, %r3664, 1;
	setp.lt.s32 	%p336, %r3666, %r4483;
	and.pred  	%p337, %p335, %p336;
	@%p337 bra 	$L__BB1_333;
	shl.b32 	%r3672, %r3663, 2;
	mov.u32 	%r3673, _ZZ31matrix_multiplication_kernel_v3PKfS0_PfiiiE2sb;
	add.s32 	%r3674, %r3673, %r3672;
	mov.b32 	%r3675, 0;
	st.shared.u32 	[%r3674+2948], %r3675;
	bra.uni 	$L__BB1_334;
$L__BB1_333:
	ld.param.u32 	%r4484, [_Z31matrix_multiplication_kernel_v3PKfS0_Pfiii_param_4];
	ld.param.u64 	%rd904, [_Z31matrix_multiplication_kernel_v3PKfS0_Pfiii_param_1];
	or.b32  	%r3677, %r2020, 23;
	mul.lo.s32 	%r3678, %r3677, %r4484;
	cvt.s64.s32 	%rd647, %r3678;
	mov.u32 	%r3679, %ctaid.x;
	shl.b32 	%r3680, %r3679, 5;
	cvt.s64.s32 	%rd648, %r3680;
	mov.u32 	%r3681, %tid.y;
	shl.b32 	%r3682, %r3681, 3;
	mov.u32 	%r3683, %tid.x;
	shl.b32 	%r3684, %r3683, 1;
	add.s32 	%r3685, %r3682, %r3684;
	cvt.u64.u32 	%rd649, %r3685;
	add.s64 	%rd650, %rd649, %rd648;
	add.s64 	%rd651, %rd650, %rd647;
	cvta.to.global.u64 	%rd652, %rd904;
	shl.b64 	%rd653, %rd651, 2;
	add.s64 	%rd654, %rd652, %rd653;
	ld.global.f32 	%f314, [%rd654+4];
	shl.b32 	%r3686, %r3685, 2;
	mov.u32 	%r3687, _ZZ31matrix_multiplication_kernel_v3PKfS0_PfiiiE2sb;
	add.s32 	%r3688, %r3687, %r3686;
	st.shared.f32 	[%r3688+2948], %f314;
$L__BB1_334:
	ld.param.u32 	%r4757, [_Z31matrix_multiplication_kernel_v3PKfS0_Pfiii_param_5];
	ld.param.u32 	%r4485, [_Z31matrix_multiplication_kernel_v3PKfS0_Pfiii_param_4];
	or.b32  	%r3690, %r2020, 24;
	setp.lt.s32 	%p338, %r3690, %r4757;
	mov.u32 	%r3691, %ctaid.x;
	shl.b32 	%r3692, %r3691, 5;
	mov.u32 	%r3693, %tid.y;
	shl.b32 	%r3694, %r3693, 3;
	mov.u32 	%r3695, %tid.x;
	shl.b32 	%r3696, %r3695, 1;
	add.s32 	%r3697, %r3694, %r3696;
	add.s32 	%r3698, %r3697, %r3692;
	setp.lt.s32 	%p339, %r3698, %r4485;
	and.pred  	%p340, %p338, %p339;
	@%p340 bra 	$L__BB1_336;
	shl.b32 	%r3705, %r3697, 2;
	mov.u32 	%r3706, _ZZ31matrix_multiplication_kernel_v3PKfS0_PfiiiE2sb;
	add.s32 	%r3707, %r3706, %r3705;
	mov.b32 	%r3708, 0;
	st.shared.u32 	[%r3707+3072], %r3708;
	bra.uni 	$L__BB1_337;
$L__BB1_336:
	ld.param.u32 	%r4486, [_Z31matrix_multiplication_kernel_v3PKfS0_Pfiii_param_4];
	ld.param.u64 	%rd905, [_Z31matrix_multiplication_kernel_v3PKfS0_Pfiii_param_1];
	or.b32  	%r3710, %r2020, 24;
	mov.u32 	%r3711, %ctaid.x;
	shl.b32 	%r3712, %r3711, 5;
	mov.u32 	%r3713, %tid.y;
	shl.b32 	%r3714, %r3713, 3;
	mov.u32 	%r3715, %tid.x;
	shl.b32 	%r3716, %r3715, 1;
	add.s32 	%r3717, %r3714, %r3716;
	add.s32 	%r3718, %r3717, %r3712;
	mad.lo.s32 	%r3719, %r3710, %r4486, %r3718;
	cvta.to.global.u64 	%rd655, %rd905;
	mul.wide.s32 	%rd656, %r3719, 4;
	add.s64 	%rd657, %rd655, %rd656;
	ld.global.f32 	%f315, [%rd657];
	shl.b32 	%r3720, %r3717, 2;
	mov.u32 	%r3721, _ZZ31matrix_multiplication_kernel_v3PKfS0_PfiiiE2sb;
	add.s32 	%r3722, %r3721, %r3720;
	st.shared.f32 	[%r3722+3072], %f315;
$L__BB1_337:
	ld.param.u32 	%r4758, [_Z31matrix_multiplication_kernel_v3PKfS0_Pfiii_param_5];
	ld.param.u32 	%r4487, [_Z31matrix_multiplication_kernel_v3PKfS0_Pfiii_param_4];
	setp.lt.s32 	%p341, %r3690, %r4758;
	mov.u32 	%r3729, %tid.x;
	shl.b32 	%r3730, %r3729, 1;
	add.s32 	%r3731, %r3694, %r3730;
	add.s32 	%r3732, %r3731, %r3692;
	add.s32 	%r3734, %r3732, 1;
	setp.lt.s32 	%p342, %r3734, %r4487;
	and.pred  	%p343, %p341, %p342;
	@%p343 bra 	$L__BB1_339;
	shl.b32 	%r3740, %r3731, 2;
	mov.u32 	%r3741, _ZZ31matrix_multiplication_kernel_v3PKfS0_PfiiiE2sb;
	add.s32 	%r3742, %r3741, %r3740;
	mov.b32 	%r3743, 0;
	st.shared.u32 	[%r3742+3076], %r3743;
	bra.uni 	$L__BB1_340;
$L__BB1_339:
	ld.param.u32 	%r4488, [_Z31matrix_multiplication_kernel_v3PKfS0_Pfiii_param_4];
	ld.param.u64 	%rd906, [_Z31matrix_multiplication_kernel_v3PKfS0_Pfiii_param_1];
	or.b32  	%r3745, %r2020, 24;
	mul.lo.s32 	%r3746, %r3745, %r4488;
	cvt.s64.s32 	%rd658, %r3746;
	mov.u32 	%r3747, %ctaid.x;
	shl.b32 	%r3748, %r3747, 5;
	cvt.s64.s32 	%rd659, %r3748;
	mov.u32 	%r3749, %tid.y;
	shl.b32 	%r3750, %r3749, 3;
	mov.u32 	%r3751, %tid.x;
	shl.b32 	%r3752, %r3751, 1;
	add.s32 	%r3753, %r3750, %r3752;
	cvt.u64.u32 	%rd660, %r3753;
	add.s64 	%rd661, %rd660, %rd659;
	add.s64 	%rd662, %rd661, %rd658;
	cvta.to.global.u64 	%rd663, %rd906;
	shl.b64 	%rd664, %rd662, 2;
	add.s64 	%rd665, %rd663, %rd664;
	ld.global.f32 	%f316, [%rd665+4];
	shl.b32 	%r3754, %r3753, 2;
	mov.u32 	%r3755, _ZZ31matrix_multiplication_kernel_v3PKfS0_PfiiiE2sb;
	add.s32 	%r3756, %r3755, %r3754;
	st.shared.f32 	[%r3756+3076], %f316;
$L__BB1_340:
	ld.param.u32 	%r4759, [_Z31matrix_multiplication_kernel_v3PKfS0_Pfiii_param_5];
	ld.param.u32 	%r4489, [_Z31matrix_multiplication_kernel_v3PKfS0_Pfiii_param_4];
	or.b32  	%r3758, %r2020, 25;
	setp.lt.s32 	%p344, %r3758, %r4759;
	mov.u32 	%r3759, %ctaid.x;
	shl.b32 	%r3760, %r3759, 5;
	mov.u32 	%r3761, %tid.y;
	shl.b32 	%r3762, %r3761, 3;
	mov.u32 	%r3763, %tid.x;
	shl.b32 	%r3764, %r3763, 1;
	add.s32 	%r3765, %r3762, %r3764;
	add.s32 	%r3766, %r3765, %r3760;
	setp.lt.s32 	%p345, %r3766, %r4489;
	and.pred  	%p346, %p344, %p345;
	@%p346 bra 	$L__BB1_342;
	shl.b32 	%r3773, %r3765, 2;
	mov.u32 	%r3774, _ZZ31matrix_multiplication_kernel_v3PKfS0_PfiiiE2sb;
	add.s32 	%r3775, %r3774, %r3773;
	mov.b32 	%r3776, 0;
	st.shared.u32 	[%r3775+3200], %r3776;
	bra.uni 	$L__BB1_343;
$L__BB1_342:
	ld.param.u32 	%r4490, [_Z31matrix_multiplication_kernel_v3PKfS0_Pfiii_param_4];
	ld.param.u64 	%rd907, [_Z31matrix_multiplication_kernel_v3PKfS0_Pfiii_param_1];
	or.b32  	%r3778, %r2020, 25;
	mov.u32 	%r3779, %ctaid.x;
	shl.b32 	%r3780, %r3779, 5;
	mov.u32 	%r3781, %tid.y;
	shl.b32 	%r3782, %r3781, 3;
	mov.u32 	%r3783, %tid.x;
	shl.b32 	%r3784, %r3783, 1;
	add.s32 	%r3785, %r3782, %r3784;
	add.s32 	%r3786, %r3785, %r3780;
	mad.lo.s32 	%r3787, %r3778, %r4490, %r3786;
	cvta.to.global.u64 	%rd666, %rd907;
	mul.wide.s32 	%rd667, %r3787, 4;
	add.s64 	%rd668, %rd666, %rd667;
	ld.global.f32 	%f317, [%rd668];
	shl.b32 	%r3788, %r3785, 2;
	mov.u32 	%r3789, _ZZ31matrix_multiplication_kernel_v3PKfS0_PfiiiE2sb;
	add.s32 	%r3790, %r3789, %r3788;
	st.shared.f32 	[%r3790+3200], %f317;
$L__BB1_343:
	ld.param.u32 	%r4760, [_Z31matrix_multiplication_kernel_v3PKfS0_Pfiii_param_5];
	ld.param.u32 	%r4491, [_Z31matrix_multiplication_kernel_v3PKfS0_Pfiii_param_4];
	setp.lt.s32 	%p347, %r3758, %r4760;
	mov.u32 	%r3797, %tid.x;
	shl.b32 	%r3798, %r3797, 1;
	add.s32 	%r3799, %r3762, %r3798;
	add.s32 	%r3800, %r3799, %r3760;
	add.s32 	%r3802, %r3800, 1;
	setp.lt.s32 	%p348, %r3802, %r4491;
	and.pred  	%p349, %p347, %p348;
	@%p349 bra 	$L__BB1_345;
	shl.b32 	%r3808, %r3799, 2;
	mov.u32 	%r3809, _ZZ31matrix_multiplication_kernel_v3PKfS0_PfiiiE2sb;
	add.s32 	%r3810, %r3809, %r3808;
	mov.b32 	%r3811, 0;
	st.shared.u32 	[%r3810+3204], %r3811;
	bra.uni 	$L__BB1_346;
$L__BB1_345:
	ld.param.u32 	%r4492, [_Z31matrix_multiplication_kernel_v3PKfS0_Pfiii_param_4];
	ld.param.u64 	%rd908, [_Z31matrix_multiplication_kernel_v3PKfS0_Pfiii_param_1];
	or.b32  	%r3813, %r2020, 25;
	mul.lo.s32 	%r3814, %r3813, %r4492;
	cvt.s64.s32 	%rd669, %r3814;
	mov.u32 	%r3815, %ctaid.x;
	shl.b32 	%r3816, %r3815, 5;
	cvt.s64.s32 	%rd670, %r3816;
	mov.u32 	%r3817, %tid.y;
	shl.b32 	%r3818, %r3817, 3;
	mov.u32 	%r3819, %tid.x;
	shl.b32 	%r3820, %r3819, 1;
	add.s32 	%r3821, %r3818, %r3820;
	cvt.u64.u32 	%rd671, %r3821;
	add.s64 	%rd672, %rd671, %rd670;
	add.s64 	%rd673, %rd672, %rd669;
	cvta.to.global.u64 	%rd674, %rd908;
	shl.b64 	%rd675, %rd673, 2;
	add.s64 	%rd676, %rd674, %rd675;
	ld.global.f32 	%f318, [%rd676+4];
	shl.b32 	%r3822, %r3821, 2;
	mov.u32 	%r3823, _ZZ31matrix_multiplication_kernel_v3PKfS0_PfiiiE2sb;
	add.s32 	%r3824, %r3823, %r3822;
	st.shared.f32 	[%r3824+3204], %f318;
$L__BB1_346:
	ld.param.u32 	%r4761, [_Z31matrix_multiplication_kernel_v3PKfS0_Pfiii_param_5];
	ld.param.u32 	%r4493, [_Z31matrix_multiplication_kernel_v3PKfS0_Pfiii_param_4];
	or.b32  	%r3826, %r2020, 26;
	setp.lt.s32 	%p350, %r3826, %r4761;
	mov.u32 	%r3827, %ctaid.x;
	shl.b32 	%r3828, %r3827, 5;
	mov.u32 	%r3829, %tid.y;
	shl.b32 	%r3830, %r3829, 3;
	mov.u32 	%r3831, %tid.x;
	shl.b32 	%r3832, %r3831, 1;
	add.s32 	%r3833, %r3830, %r3832;
	add.s32 	%r3834, %r3833, %r3828;
	setp.lt.s32 	%p351, %r3834, %r4493;
	and.pred  	%p352, %p350, %p351;
	@%p352 bra 	$L__BB1_348;
	shl.b32 	%r3841, %r3833, 2;
	mov.u32 	%r3842, _ZZ31matrix_multiplication_kernel_v3PKfS0_PfiiiE2sb;
	add.s32 	%r3843, %r3842, %r3841;
	mov.b32 	%r3844, 0;
	st.shared.u32 	[%r3843+3328], %r3844;
	bra.uni 	$L__BB1_349;
$L__BB1_348:
	ld.param.u32 	%r4494, [_Z31matrix_multiplication_kernel_v3PKfS0_Pfiii_param_4];
	ld.param.u64 	%rd909, [_Z31matrix_multiplication_kernel_v3PKfS0_Pfiii_param_1];
	or.b32  	%r3846, %r2020, 26;
	mov.u32 	%r3847, %ctaid.x;
	shl.b32 	%r3848, %r3847, 5;
	mov.u32 	%r3849, %tid.y;
	shl.b32 	%r3850, %r3849, 3;
	mov.u32 	%r3851, %tid.x;
	shl.b32 	%r3852, %r3851, 1;
	add.s32 	%r3853, %r3850, %r3852;
	add.s32 	%r3854, %r3853, %r3848;
	mad.lo.s32 	%r3855, %r3846, %r4494, %r3854;
	cvta.to.global.u64 	%rd677, %rd909;
	mul.wide.s32 	%rd678, %r3855, 4;
	add.s64 	%rd679, %rd677, %rd678;
	ld.global.f32 	%f319, [%rd679];
	shl.b32 	%r3856, %r3853, 2;
	mov.u32 	%r3857, _ZZ31matrix_multiplication_kernel_v3PKfS0_PfiiiE2sb;
	add.s32 	%r3858, %r3857, %r3856;
	st.shared.f32 	[%r3858+3328], %f319;
$L__BB1_349:
	ld.param.u32 	%r4762, [_Z31matrix_multiplication_kernel_v3PKfS0_Pfiii_param_5];
	ld.param.u32 	%r4495, [_Z31matrix_multiplication_kernel_v3PKfS0_Pfiii_param_4];
	setp.lt.s32 	%p353, %r3826, %r4762;
	mov.u32 	%r3865, %tid.x;
	shl.b32 	%r3866, %r3865, 1;
	add.s32 	%r3867, %r3830, %r3866;
	add.s32 	%r3868, %r3867, %r3828;
	add.s32 	%r3870, %r3868, 1;
	setp.lt.s32 	%p354, %r3870, %r4495;
	and.pred  	%p355, %p353, %p354;
	@%p355 bra 	$L__BB1_351;
	shl.b32 	%r3876, %r3867, 2;
	mov.u32 	%r3877, _ZZ31matrix_multiplication_kernel_v3PKfS0_PfiiiE2sb;
	add.s32 	%r3878, %r3877, %r3876;
	mov.b32 	%r3879, 0;
	st.shared.u32 	[%r3878+3332], %r3879;
	bra.uni 	$L__BB1_352;
$L__BB1_351:
	ld.param.u32 	%r4496, [_Z31matrix_multiplication_kernel_v3PKfS0_Pfiii_param_4];
	ld.param.u64 	%rd910, [_Z31matrix_multiplication_kernel_v3PKfS0_Pfiii_param_1];
	or.b32  	%r3881, %r2020, 26;
	mul.lo.s32 	%r3882, %r3881, %r4496;
	cvt.s64.s32 	%rd680, %r3882;
	mov.u32 	%r3883, %ctaid.x;
	shl.b32 	%r3884, %r3883, 5;
	cvt.s64.s32 	%rd681, %r3884;
	mov.u32 	%r3885, %tid.y;
	shl.b32 	%r3886, %r3885, 3;
	mov.u32 	%r3887, %tid.x;
	shl.b32 	%r3888, %r3887, 1;
	add.s32 	%r3889, %r3886, %r3888;
	cvt.u64.u32 	%rd682, %r3889;
	add.s64 	%rd683, %rd682, %rd681;
	add.s64 	%rd684, %rd683, %rd680;
	cvta.to.global.u64 	%rd685, %rd910;
	shl.b64 	%rd686, %rd684, 2;
	add.s64 	%rd687, %rd685, %rd686;
	ld.global.f32 	%f320, [%rd687+4];
	shl.b32 	%r3890, %r3889, 2;
	mov.u32 	%r3891, _ZZ31matrix_multiplication_kernel_v3PKfS0_PfiiiE2sb;
	add.s32 	%r3892, %r3891, %r3890;
	st.shared.f32 	[%r3892+3332], %f320;
$L__BB1_352:
	ld.param.u32 	%r4763, [_Z31matrix_multiplication_kernel_v3PKfS0_Pfiii_param_5];
	ld.param.u32 	%r4497, [_Z31matrix_multiplication_kernel_v3PKfS0_Pfiii_param_4];
	or.b32  	%r3894, %r2020, 27;
	setp.lt.s32 	%p356, %r3894, %r4763;
	mov.u32 	%r3895, %ctaid.x;
	shl.b32 	%r3896, %r3895, 5;
	mov.u32 	%r3897, %tid.y;
	shl.b32 	%r3898, %r3897, 3;
	mov.u32 	%r3899, %tid.x;
	shl.b32 	%r3900, %r3899, 1;
	add.s32 	%r3901, %r3898, %r3900;
	add.s32 	%r3902, %r3901, %r3896;
	setp.lt.s32 	%p357, %r3902, %r4497;
	and.pred  	%p358, %p356, %p357;
	@%p358 bra 	$L__BB1_354;
	shl.b32 	%r3909, %r3901, 2;
	mov.u32 	%r3910, _ZZ31matrix_multiplication_kernel_v3PKfS0_PfiiiE2sb;
	add.s32 	%r3911, %r3910, %r3909;
	mov.b32 	%r3912, 0;
	st.shared.u32 	[%r3911+3456], %r3912;
	bra.uni 	$L__BB1_355;
$L__BB1_354:
	ld.param.u32 	%r4498, [_Z31matrix_multiplication_kernel_v3PKfS0_Pfiii_param_4];
	ld.param.u64 	%rd911, [_Z31matrix_multiplication_kernel_v3PKfS0_Pfiii_param_1];
	or.b32  	%r3914, %r2020, 27;
	mov.u32 	%r3915, %ctaid.x;
	shl.b32 	%r3916, %r3915, 5;
	mov.u32 	%r3917, %tid.y;
	shl.b32 	%r3918, %r3917, 3;
	mov.u32 	%r3919, %tid.x;
	shl.b32 	%r3920, %r3919, 1;
	add.s32 	%r3921, %r3918, %r3920;
	add.s32 	%r3922, %r3921, %r3916;
	mad.lo.s32 	%r3923, %r3914, %r4498, %r3922;
	cvta.to.global.u64 	%rd688, %rd911;
	mul.wide.s32 	%rd689, %r3923, 4;
	add.s64 	%rd690, %rd688, %rd689;
	ld.global.f32 	%f321, [%rd690];
	shl.b32 	%r3924, %r3921, 2;
	mov.u32 	%r3925, _ZZ31matrix_multiplication_kernel_v3PKfS0_PfiiiE2sb;
	add.s32 	%r3926, %r3925, %r3924;
	st.shared.f32 	[%r3926+3456], %f321;
$L__BB1_355:
	ld.param.u32 	%r4764, [_Z31matrix_multiplication_kernel_v3PKfS0_Pfiii_param_5];
	ld.param.u32 	%r4499, [_Z31matrix_multiplication_kernel_v3PKfS0_Pfiii_param_4];
	setp.lt.s32 	%p359, %r3894, %r4764;
	mov.u32 	%r3933, %tid.x;
	shl.b32 	%r3934, %r3933, 1;
	add.s32 	%r3935, %r3898, %r3934;
	add.s32 	%r3936, %r3935, %r3896;
	add.s32 	%r3938, %r3936, 1;
	setp.lt.s32 	%p360, %r3938, %r4499;
	and.pred  	%p361, %p359, %p360;
	@%p361 bra 	$L__BB1_357;
	shl.b32 	%r3944, %r3935, 2;
	mov.u32 	%r3945, _ZZ31matrix_multiplication_kernel_v3PKfS0_PfiiiE2sb;
	add.s32 	%r3946, %r3945, %r3944;
	mov.b32 	%r3947, 0;
	st.shared.u32 	[%r3946+3460], %r3947;
	bra.uni 	$L__BB1_358;
$L__BB1_357:
	ld.param.u32 	%r4500, [_Z31matrix_multiplication_kernel_v3PKfS0_Pfiii_param_4];
	ld.param.u64 	%rd912, [_Z31matrix_multiplication_kernel_v3PKfS0_Pfiii_param_1];
	or.b32  	%r3949, %r2020, 27;
	mul.lo.s32 	%r3950, %r3949, %r4500;
	cvt.s64.s32 	%rd691, %r3950;
	mov.u32 	%r3951, %ctaid.x;
	shl.b32 	%r3952, %r3951, 5;
	cvt.s64.s32 	%rd692, %r3952;
	mov.u32 	%r3953, %tid.y;
	shl.b32 	%r3954, %r3953, 3;
	mov.u32 	%r3955, %tid.x;
	shl.b32 	%r3956, %r3955, 1;
	add.s32 	%r3957, %r3954, %r3956;
	cvt.u64.u32 	%rd693, %r3957;
	add.s64 	%rd694, %rd693, %rd692;
	add.s64 	%rd695, %rd694, %rd691;
	cvta.to.global.u64 	%rd696, %rd912;
	shl.b64 	%rd697, %rd695, 2;
	add.s64 	%rd698, %rd696, %rd697;
	ld.global.f32 	%f322, [%rd698+4];
	shl.b32 	%r3958, %r3957, 2;
	mov.u32 	%r3959, _ZZ31matrix_multiplication_kernel_v3PKfS0_PfiiiE2sb;
	add.s32 	%r3960, %r3959, %r3958;
	st.shared.f32 	[%r3960+3460], %f322;
$L__BB1_358:
	ld.param.u32 	%r4765, [_Z31matrix_multiplication_kernel_v3PKfS0_Pfiii_param_5];
	ld.param.u32 	%r4501, [_Z31matrix_multiplication_kernel_v3PKfS0_Pfiii_param_4];
	or.b32  	%r3962, %r2020, 28;
	setp.lt.s32 	%p362, %r3962, %r4765;
	mov.u32 	%r3963, %ctaid.x;
	shl.b32 	%r3964, %r3963, 5;
	mov.u32 	%r3965, %tid.y;
	shl.b32 	%r3966, %r3965, 3;
	mov.u32 	%r3967, %tid.x;
	shl.b32 	%r3968, %r3967, 1;
	add.s32 	%r3969, %r3966, %r3968;
	add.s32 	%r3970, %r3969, %r3964;
	setp.lt.s32 	%p363, %r3970, %r4501;
	and.pred  	%p364, %p362, %p363;
	@%p364 bra 	$L__BB1_360;
	shl.b32 	%r3977, %r3969, 2;
	mov.u32 	%r3978, _ZZ31matrix_multiplication_kernel_v3PKfS0_PfiiiE2sb;
	add.s32 	%r3979, %r3978, %r3977;
	mov.b32 	%r3980, 0;
	st.shared.u32 	[%r3979+3584], %r3980;
	bra.uni 	$L__BB1_361;
$L__BB1_360:
	ld.param.u32 	%r4502, [_Z31matrix_multiplication_kernel_v3PKfS0_Pfiii_param_4];
	ld.param.u64 	%rd913, [_Z31matrix_multiplication_kernel_v3PKfS0_Pfiii_param_1];
	or.b32  	%r3982, %r2020, 28;
	mov.u32 	%r3983, %ctaid.x;
	shl.b32 	%r3984, %r3983, 5;
	mov.u32 	%r3985, %tid.y;
	shl.b32 	%r3986, %r3985, 3;
	mov.u32 	%r3987, %tid.x;
	shl.b32 	%r3988, %r3987, 1;
	add.s32 	%r3989, %r3986, %r3988;
	add.s32 	%r3990, %r3989, %r3984;
	mad.lo.s32 	%r3991, %r3982, %r4502, %r3990;
	cvta.to.global.u64 	%rd699, %rd913;
	mul.wide.s32 	%rd700, %r3991, 4;
	add.s64 	%rd701, %rd699, %rd700;
	ld.global.f32 	%f323, [%rd701];
	shl.b32 	%r3992, %r3989, 2;
	mov.u32 	%r3993, _ZZ31matrix_multiplication_kernel_v3PKfS0_PfiiiE2sb;
	add.s32 	%r3994, %r3993, %r3992;
	st.shared.f32 	[%r3994+3584], %f323;
$L__BB1_361:
	ld.param.u32 	%r4766, [_Z31matrix_multiplication_kernel_v3PKfS0_Pfiii_param_5];
	ld.param.u32 	%r4503, [_Z31matrix_multiplication_kernel_v3PKfS0_Pfiii_param_4];
	setp.lt.s32 	%p365, %r3962, %r4766;
	mov.u32 	%r4001, %tid.x;
	shl.b32 	%r4002, %r4001, 1;
	add.s32 	%r4003, %r3966, %r4002;
	add.s32 	%r4004, %r4003, %r3964;
	add.s32 	%r4006, %r4004, 1;
	setp.lt.s32 	%p366, %r4006, %r4503;
	and.pred  	%p367, %p365, %p366;
	@%p367 bra 	$L__BB1_363;
	shl.b32 	%r4012, %r4003, 2;
	mov.u32 	%r4013, _ZZ31matrix_multiplication_kernel_v3PKfS0_PfiiiE2sb;
	add.s32 	%r4014, %r4013, %r4012;
	mov.b32 	%r4015, 0;
	st.shared.u32 	[%r4014+3588], %r4015;
	bra.uni 	$L__BB1_364;
$L__BB1_363:
	ld.param.u32 	%r4504, [_Z31matrix_multiplication_kernel_v3PKfS0_Pfiii_param_4];
	ld.param.u64 	%rd914, [_Z31matrix_multiplication_kernel_v3PKfS0_Pfiii_param_1];
	or.b32  	%r4017, %r2020, 28;
	mul.lo.s32 	%r4018, %r4017, %r4504;
	cvt.s64.s32 	%rd702, %r4018;
	mov.u32 	%r4019, %ctaid.x;
	shl.b32 	%r4020, %r4019, 5;
	cvt.s64.s32 	%rd703, %r4020;
	mov.u32 	%r4021, %tid.y;
	shl.b32 	%r4022, %r4021, 3;
	mov.u32 	%r4023, %tid.x;
	shl.b32 	%r4024, %r4023, 1;
	add.s32 	%r4025, %r4022, %r4024;
	cvt.u64.u32 	%rd704, %r4025;
	add.s64 	%rd705, %rd704, %rd703;
	add.s64 	%rd706, %rd705, %rd702;
	cvta.to.global.u64 	%rd707, %rd914;
	shl.b64 	%rd708, %rd706, 2;
	add.s64 	%rd709, %rd707, %rd708;
	ld.global.f32 	%f324, [%rd709+4];
	shl.b32 	%r4026, %r4025, 2;
	mov.u32 	%r4027, _ZZ31matrix_multiplication_kernel_v3PKfS0_PfiiiE2sb;
	add.s32 	%r4028, %r4027, %r4026;
	st.shared.f32 	[%r4028+3588], %f324;
$L__BB1_364:
	ld.param.u32 	%r4767, [_Z31matrix_multiplication_kernel_v3PKfS0_Pfiii_param_5];
	ld.param.u32 	%r4505, [_Z31matrix_multiplication_kernel_v3PKfS0_Pfiii_param_4];
	or.b32  	%r4030, %r2020, 29;
	setp.lt.s32 	%p368, %r4030, %r4767;
	mov.u32 	%r4031, %ctaid.x;
	shl.b32 	%r4032, %r4031, 5;
	mov.u32 	%r4033, %tid.y;
	shl.b32 	%r4034, %r4033, 3;
	mov.u32 	%r4035, %tid.x;
	shl.b32 	%r4036, %r4035, 1;
	add.s32 	%r4037, %r4034, %r4036;
	add.s32 	%r4038, %r4037, %r4032;
	setp.lt.s32 	%p369, %r4038, %r4505;
	and.pred  	%p370, %p368, %p369;
	@%p370 bra 	$L__BB1_366;
	shl.b32 	%r4045, %r4037, 2;
	mov.u32 	%r4046, _ZZ31matrix_multiplication_kernel_v3PKfS0_PfiiiE2sb;
	add.s32 	%r4047, %r4046, %r4045;
	mov.b32 	%r4048, 0;
	st.shared.u32 	[%r4047+3712], %r4048;
	bra.uni 	$L__BB1_367;
$L__BB1_366:
	ld.param.u32 	%r4506, [_Z31matrix_multiplication_kernel_v3PKfS0_Pfiii_param_4];
	ld.param.u64 	%rd915, [_Z31matrix_multiplication_kernel_v3PKfS0_Pfiii_param_1];
	or.b32  	%r4050, %r2020, 29;
	mov.u32 	%r4051, %ctaid.x;
	shl.b32 	%r4052, %r4051, 5;
	mov.u32 	%r4053, %tid.y;
	shl.b32 	%r4054, %r4053, 3;
	mov.u32 	%r4055, %tid.x;
	shl.b32 	%r4056, %r4055, 1;
	add.s32 	%r4057, %r4054, %r4056;
	add.s32 	%r4058, %r4057, %r4052;
	mad.lo.s32 	%r4059, %r4050, %r4506, %r4058;
	cvta.to.global.u64 	%rd710, %rd915;
	mul.wide.s32 	%rd711, %r4059, 4;
	add.s64 	%rd712, %rd710, %rd711;
	ld.global.f32 	%f325, [%rd712];
	shl.b32 	%r4060, %r4057, 2;
	mov.u32 	%r4061, _ZZ31matrix_multiplication_kernel_v3PKfS0_PfiiiE2sb;
	add.s32 	%r4062, %r4061, %r4060;
	st.shared.f32 	[%r4062+3712], %f325;
$L__BB1_367:
	ld.param.u32 	%r4768, [_Z31matrix_multiplication_kernel_v3PKfS0_Pfiii_param_5];
	ld.param.u32 	%r4507, [_Z31matrix_multiplication_kernel_v3PKfS0_Pfiii_param_4];
	setp.lt.s32 	%p371, %r4030, %r4768;
	mov.u32 	%r4069, %tid.x;
	shl.b32 	%r4070, %r4069, 1;
	add.s32 	%r4071, %r4034, %r4070;
	add.s32 	%r4072, %r4071, %r4032;
	add.s32 	%r4074, %r4072, 1;
	setp.lt.s32 	%p372, %r4074, %r4507;
	and.pred  	%p373, %p371, %p372;
	@%p373 bra 	$L__BB1_369;
	shl.b32 	%r4080, %r4071, 2;
	mov.u32 	%r4081, _ZZ31matrix_multiplication_kernel_v3PKfS0_PfiiiE2sb;
	add.s32 	%r4082, %r4081, %r4080;
	mov.b32 	%r4083, 0;
	st.shared.u32 	[%r4082+3716], %r4083;
	bra.uni 	$L__BB1_370;
$L__BB1_369:
	ld.param.u32 	%r4508, [_Z31matrix_multiplication_kernel_v3PKfS0_Pfiii_param_4];
	ld.param.u64 	%rd916, [_Z31matrix_multiplication_kernel_v3PKfS0_Pfiii_param_1];
	or.b32  	%r4085, %r2020, 29;
	mul.lo.s32 	%r4086, %r4085, %r4508;
	cvt.s64.s32 	%rd713, %r4086;
	mov.u32 	%r4087, %ctaid.x;
	shl.b32 	%r4088, %r4087, 5;
	cvt.s64.s32 	%rd714, %r4088;
	mov.u32 	%r4089, %tid.y;
	shl.b32 	%r4090, %r4089, 3;
	mov.u32 	%r4091, %tid.x;
	shl.b32 	%r4092, %r4091, 1;
	add.s32 	%r4093, %r4090, %r4092;
	cvt.u64.u32 	%rd715, %r4093;
	add.s64 	%rd716, %rd715, %rd714;
	add.s64 	%rd717, %rd716, %rd713;
	cvta.to.global.u64 	%rd718, %rd916;
	shl.b64 	%rd719, %rd717, 2;
	add.s64 	%rd720, %rd718, %rd719;
	ld.global.f32 	%f326, [%rd720+4];
	shl.b32 	%r4094, %r4093, 2;
	mov.u32 	%r4095, _ZZ31matrix_multiplication_kernel_v3PKfS0_PfiiiE2sb;
	add.s32 	%r4096, %r4095, %r4094;
	st.shared.f32 	[%r4096+3716], %f326;
$L__BB1_370:
	ld.param.u32 	%r4769, [_Z31matrix_multiplication_kernel_v3PKfS0_Pfiii_param_5];
	ld.param.u32 	%r4509, [_Z31matrix_multiplication_kernel_v3PKfS0_Pfiii_param_4];
	or.b32  	%r4098, %r2020, 30;
	setp.lt.s32 	%p374, %r4098, %r4769;
	mov.u32 	%r4099, %ctaid.x;
	shl.b32 	%r4100, %r4099, 5;
	mov.u32 	%r4101, %tid.y;
	shl.b32 	%r4102, %r4101, 3;
	mov.u32 	%r4103, %tid.x;
	shl.b32 	%r4104, %r4103, 1;
	add.s32 	%r4105, %r4102, %r4104;
	add.s32 	%r4106, %r4105, %r4100;
	setp.lt.s32 	%p375, %r4106, %r4509;
	and.pred  	%p376, %p374, %p375;
	@%p376 bra 	$L__BB1_372;
	shl.b32 	%r4113, %r4105, 2;
	mov.u32 	%r4114, _ZZ31matrix_multiplication_kernel_v3PKfS0_PfiiiE2sb;
	add.s32 	%r4115, %r4114, %r4113;
	mov.b32 	%r4116, 0;
	st.shared.u32 	[%r4115+3840], %r4116;
	bra.uni 	$L__BB1_373;
$L__BB1_372:
	ld.param.u32 	%r4510, [_Z31matrix_multiplication_kernel_v3PKfS0_Pfiii_param_4];
	ld.param.u64 	%rd917, [_Z31matrix_multiplication_kernel_v3PKfS0_Pfiii_param_1];
	or.b32  	%r4118, %r2020, 30;
	mov.u32 	%r4119, %ctaid.x;
	shl.b32 	%r4120, %r4119, 5;
	mov.u32 	%r4121, %tid.y;
	shl.b32 	%r4122, %r4121, 3;
	mov.u32 	%r4123, %tid.x;
	shl.b32 	%r4124, %r4123, 1;
	add.s32 	%r4125, %r4122, %r4124;
	add.s32 	%r4126, %r4125, %r4120;
	mad.lo.s32 	%r4127, %r4118, %r4510, %r4126;
	cvta.to.global.u64 	%rd721, %rd917;
	mul.wide.s32 	%rd722, %r4127, 4;
	add.s64 	%rd723, %rd721, %rd722;
	ld.global.f32 	%f327, [%rd723];
	shl.b32 	%r4128, %r4125, 2;
	mov.u32 	%r4129, _ZZ31matrix_multiplication_kernel_v3PKfS0_PfiiiE2sb;
	add.s32 	%r4130, %r4129, %r4128;
	st.shared.f32 	[%r4130+3840], %f327;
$L__BB1_373:
	ld.param.u32 	%r4770, [_Z31matrix_multiplication_kernel_v3PKfS0_Pfiii_param_5];
	ld.param.u32 	%r4511, [_Z31matrix_multiplication_kernel_v3PKfS0_Pfiii_param_4];
	setp.lt.s32 	%p377, %r4098, %r4770;
	mov.u32 	%r4137, %tid.x;
	shl.b32 	%r4138, %r4137, 1;
	add.s32 	%r4139, %r4102, %r4138;
	add.s32 	%r4140, %r4139, %r4100;
	add.s32 	%r4142, %r4140, 1;
	setp.lt.s32 	%p378, %r4142, %r4511;
	and.pred  	%p379, %p377, %p378;
	@%p379 bra 	$L__BB1_375;
	shl.b32 	%r4148, %r4139, 2;
	mov.u32 	%r4149, _ZZ31matrix_multiplication_kernel_v3PKfS0_PfiiiE2sb;
	add.s32 	%r4150, %r4149, %r4148;
	mov.b32 	%r4151, 0;
	st.shared.u32 	[%r4150+3844], %r4151;
	bra.uni 	$L__BB1_376;
$L__BB1_375:
	ld.param.u32 	%r4512, [_Z31matrix_multiplication_kernel_v3PKfS0_Pfiii_param_4];
	ld.param.u64 	%rd918, [_Z31matrix_multiplication_kernel_v3PKfS0_Pfiii_param_1];
	or.b32  	%r4153, %r2020, 30;
	mul.lo.s32 	%r4154, %r4153, %r4512;
	cvt.s64.s32 	%rd724, %r4154;
	mov.u32 	%r4155, %ctaid.x;
	shl.b32 	%r4156, %r4155, 5;
	cvt.s64.s32 	%rd725, %r4156;
	mov.u32 	%r4157, %tid.y;
	shl.b32 	%r4158, %r4157, 3;
	mov.u32 	%r4159, %tid.x;
	shl.b32 	%r4160, %r4159, 1;
	add.s32 	%r4161, %r4158, %r4160;
	cvt.u64.u32 	%rd726, %r4161;
	add.s64 	%rd727, %rd726, %rd725;
	add.s64 	%rd728, %rd727, %rd724;
	cvta.to.global.u64 	%rd729, %rd918;
	shl.b64 	%rd730, %rd728, 2;
	add.s64 	%rd731, %rd729, %rd730;
	ld.global.f32 	%f328, [%rd731+4];
	shl.b32 	%r4162, %r4161, 2;
	mov.u32 	%r4163, _ZZ31matrix_multiplication_kernel_v3PKfS0_PfiiiE2sb;
	add.s32 	%r4164, %r4163, %r4162;
	st.shared.f32 	[%r4164+3844], %f328;
$L__BB1_376:
	ld.param.u32 	%r4771, [_Z31matrix_multiplication_kernel_v3PKfS0_Pfiii_param_5];
	ld.param.u32 	%r4513, [_Z31matrix_multiplication_kernel_v3PKfS0_Pfiii_param_4];
	or.b32  	%r4166, %r2020, 31;
	setp.lt.s32 	%p380, %r4166, %r4771;
	mov.u32 	%r4167, %ctaid.x;
	shl.b32 	%r4168, %r4167, 5;
	mov.u32 	%r4169, %tid.y;
	shl.b32 	%r4170, %r4169, 3;
	mov.u32 	%r4171, %tid.x;
	shl.b32 	%r4172, %r4171, 1;
	add.s32 	%r4173, %r4170, %r4172;
	add.s32 	%r4174, %r4173, %r4168;
	setp.lt.s32 	%p381, %r4174, %r4513;
	and.pred  	%p382, %p380, %p381;
	@%p382 bra 	$L__BB1_378;
	shl.b32 	%r4181, %r4173, 2;
	mov.u32 	%r4182, _ZZ31matrix_multiplication_kernel_v3PKfS0_PfiiiE2sb;
	add.s32 	%r4183, %r4182, %r4181;
	mov.b32 	%r4184, 0;
	st.shared.u32 	[%r4183+3968], %r4184;
	bra.uni 	$L__BB1_379;
$L__BB1_378:
	ld.param.u32 	%r4514, [_Z31matrix_multiplication_kernel_v3PKfS0_Pfiii_param_4];
	ld.param.u64 	%rd919, [_Z31matrix_multiplication_kernel_v3PKfS0_Pfiii_param_1];
	or.b32  	%r4186, %r2020, 31;
	mov.u32 	%r4187, %ctaid.x;
	shl.b32 	%r4188, %r4187, 5;
	mov.u32 	%r4189, %tid.y;
	shl.b32 	%r4190, %r4189, 3;
	mov.u32 	%r4191, %tid.x;
	shl.b32 	%r4192, %r4191, 1;
	add.s32 	%r4193, %r4190, %r4192;
	add.s32 	%r4194, %r4193, %r4188;
	mad.lo.s32 	%r4195, %r4186, %r4514, %r4194;
	cvta.to.global.u64 	%rd732, %rd919;
	mul.wide.s32 	%rd733, %r4195, 4;
	add.s64 	%rd734, %rd732, %rd733;
	ld.global.f32 	%f329, [%rd734];
	shl.b32 	%r4196, %r4193, 2;
	mov.u32 	%r4197, _ZZ31matrix_multiplication_kernel_v3PKfS0_PfiiiE2sb;
	add.s32 	%r4198, %r4197, %r4196;
	st.shared.f32 	[%r4198+3968], %f329;
$L__BB1_379:
	ld.param.u32 	%r4772, [_Z31matrix_multiplication_kernel_v3PKfS0_Pfiii_param_5];
	ld.param.u32 	%r4515, [_Z31matrix_multiplication_kernel_v3PKfS0_Pfiii_param_4];
	setp.lt.s32 	%p383, %r4166, %r4772;
	mov.u32 	%r4205, %tid.x;
	shl.b32 	%r4206, %r4205, 1;
	add.s32 	%r4207, %r4170, %r4206;
	add.s32 	%r4208, %r4207, %r4168;
	add.s32 	%r4210, %r4208, 1;
	setp.lt.s32 	%p384, %r4210, %r4515;
	and.pred  	%p385, %p383, %p384;
	@%p385 bra 	$L__BB1_381;
	shl.b32 	%r4216, %r4207, 2;
	mov.u32 	%r4217, _ZZ31matrix_multiplication_kernel_v3PKfS0_PfiiiE2sb;
	add.s32 	%r4218, %r4217, %r4216;
	mov.b32 	%r4219, 0;
	st.shared.u32 	[%r4218+3972], %r4219;
	bra.uni 	$L__BB1_382;
$L__BB1_381:
	ld.param.u32 	%r4516, [_Z31matrix_multiplication_kernel_v3PKfS0_Pfiii_param_4];
	ld.param.u64 	%rd920, [_Z31matrix_multiplication_kernel_v3PKfS0_Pfiii_param_1];
	or.b32  	%r4221, %r2020, 31;
	mul.lo.s32 	%r4222, %r4221, %r4516;
	cvt.s64.s32 	%rd735, %r4222;
	mov.u32 	%r4223, %ctaid.x;
	shl.b32 	%r4224, %r4223, 5;
	cvt.s64.s32 	%rd736, %r4224;
	mov.u32 	%r4225, %tid.y;
	shl.b32 	%r4226, %r4225, 3;
	mov.u32 	%r4227, %tid.x;
	shl.b32 	%r4228, %r4227, 1;
	add.s32 	%r4229, %r4226, %r4228;
	cvt.u64.u32 	%rd737, %r4229;
	add.s64 	%rd738, %rd737, %rd736;
	add.s64 	%rd739, %rd738, %rd735;
	cvta.to.global.u64 	%rd740, %rd920;
	shl.b64 	%rd741, %rd739, 2;
	add.s64 	%rd742, %rd740, %rd741;
	ld.global.f32 	%f330, [%rd742+4];
	shl.b32 	%r4230, %r4229, 2;
	mov.u32 	%r4231, _ZZ31matrix_multiplication_kernel_v3PKfS0_PfiiiE2sb;
	add.s32 	%r4232, %r4231, %r4230;
	st.shared.f32 	[%r4232+3972], %f330;
$L__BB1_382:
	ld.param.u32 	%r4773, [_Z31matrix_multiplication_kernel_v3PKfS0_Pfiii_param_5];
	bar.sync 	0;
	mov.u32 	%r4233, %tid.y;
	shl.b32 	%r4234, %r4233, 10;
	mov.u32 	%r4235, _ZZ31matrix_multiplication_kernel_v3PKfS0_PfiiiE2sa;
	add.s32 	%r4236, %r4235, %r4234;
	ld.shared.f32 	%f331, [%r4236];
	ld.shared.f32 	%f332, [%r4236+128];
	ld.shared.f32 	%f333, [%r4236+256];
	ld.shared.f32 	%f334, [%r4236+384];
	ld.shared.f32 	%f335, [%r4236+512];
	ld.shared.f32 	%f336, [%r4236+640];
	ld.shared.f32 	%f337, [%r4236+768];
	ld.shared.f32 	%f338, [%r4236+896];
	mov.u32 	%r4237, %tid.x;
	shl.b32 	%r4238, %r4237, 5;
	mov.u32 	%r4239, _ZZ31matrix_multiplication_kernel_v3PKfS0_PfiiiE2sb;
	add.s32 	%r4240, %r4239, %r4238;
	ld.shared.f32 	%f339, [%r4240];
	ld.shared.f32 	%f340, [%r4240+4];
	ld.shared.f32 	%f341, [%r4240+8];
	ld.shared.f32 	%f342, [%r4240+12];
	ld.shared.f32 	%f343, [%r4240+16];
	ld.shared.f32 	%f344, [%r4240+20];
	ld.shared.f32 	%f345, [%r4240+24];
	ld.shared.f32 	%f346, [%r4240+28];
	fma.rn.f32 	%f347, %f331, %f339, %f2954;
	fma.rn.f32 	%f348, %f331, %f340, %f2953;
	fma.rn.f32 	%f349, %f331, %f341, %f2952;
	fma.rn.f32 	%f350, %f331, %f342, %f2951;
	fma.rn.f32 	%f351, %f331, %f343, %f2950;
	fma.rn.f32 	%f352, %f331, %f344, %f2949;
	fma.rn.f32 	%f353, %f331, %f345, %f2948;
	fma.rn.f32 	%f354, %f331, %f346, %f2947;
	fma.rn.f32 	%f355, %f332, %f339, %f2946;
	fma.rn.f32 	%f356, %f332, %f340, %f2945;
	fma.rn.f32 	%f357, %f332, %f341, %f2944;
	fma.rn.f32 	%f358, %f332, %f342, %f2943;
	fma.rn.f32 	%f359, %f332, %f343, %f2942;
	fma.rn.f32 	%f360, %f332, %f344, %f2941;
	fma.rn.f32 	%f361, %f332, %f345, %f2940;
	fma.rn.f32 	%f362, %f332, %f346, %f2939;
	fma.rn.f32 	%f363, %f333, %f339, %f2938;
	fma.rn.f32 	%f364, %f333, %f340, %f2937;
	fma.rn.f32 	%f365, %f333, %f341, %f2936;
	fma.rn.f32 	%f366, %f333, %f342, %f2935;
	fma.rn.f32 	%f367, %f333, %f343, %f2934;
	fma.rn.f32 	%f368, %f333, %f344, %f2933;
	fma.rn.f32 	%f369, %f333, %f345, %f2932;
	fma.rn.f32 	%f370, %f333, %f346, %f2931;
	fma.rn.f32 	%f371, %f334, %f339, %f2930;
	fma.rn.f32 	%f372, %f334, %f340, %f2929;
	fma.rn.f32 	%f373, %f334, %f341, %f2928;
	fma.rn.f32 	%f374, %f334, %f342, %f2927;
	fma.rn.f32 	%f375, %f334, %f343, %f2926;
	fma.rn.f32 	%f376, %f334, %f344, %f2925;
	fma.rn.f32 	%f377, %f334, %f345, %f2924;
	fma.rn.f32 	%f378, %f334, %f346, %f2923;
	fma.rn.f32 	%f379, %f335, %f339, %f2922;
	fma.rn.f32 	%f380, %f335, %f340, %f2921;
	fma.rn.f32 	%f381, %f335, %f341, %f2920;
	fma.rn.f32 	%f382, %f335, %f342, %f2919;
	fma.rn.f32 	%f383, %f335, %f343, %f2918;
	fma.rn.f32 	%f384, %f335, %f344, %f2917;
	fma.rn.f32 	%f385, %f335, %f345, %f2916;
	fma.rn.f32 	%f386, %f335, %f346, %f2915;
	fma.rn.f32 	%f387, %f336, %f339, %f2914;
	fma.rn.f32 	%f388, %f336, %f340, %f2913;
	fma.rn.f32 	%f389, %f336, %f341, %f2912;
	fma.rn.f32 	%f390, %f336, %f342, %f2911;
	fma.rn.f32 	%f391, %f336, %f343, %f2910;
	fma.rn.f32 	%f392, %f336, %f344, %f2909;
	fma.rn.f32 	%f393, %f336, %f345, %f2908;
	fma.rn.f32 	%f394, %f336, %f346, %f2907;
	fma.rn.f32 	%f395, %f337, %f339, %f2906;
	fma.rn.f32 	%f396, %f337, %f340, %f2905;
	fma.rn.f32 	%f397, %f337, %f341, %f2904;
	fma.rn.f32 	%f398, %f337, %f342, %f2903;
	fma.rn.f32 	%f399, %f337, %f343, %f2902;
	fma.rn.f32 	%f400, %f337, %f344, %f2901;
	fma.rn.f32 	%f401, %f337, %f345, %f2900;
	fma.rn.f32 	%f402, %f337, %f346, %f2899;
	fma.rn.f32 	%f403, %f338, %f339, %f2898;
	fma.rn.f32 	%f404, %f338, %f340, %f2897;
	fma.rn.f32 	%f405, %f338, %f341, %f2896;
	fma.rn.f32 	%f406, %f338, %f342, %f2895;
	fma.rn.f32 	%f407, %f338, %f343, %f2894;
	fma.rn.f32 	%f408, %f338, %f344, %f2893;
	fma.rn.f32 	%f409, %f338, %f345, %f2892;
	fma.rn.f32 	%f410, %f338, %f346, %f2891;
	ld.shared.f32 	%f411, [%r4236+4];
	ld.shared.f32 	%f412, [%r4236+132];
	ld.shared.f32 	%f413, [%r4236+260];
	ld.shared.f32 	%f414, [%r4236+388];
	ld.shared.f32 	%f415, [%r4236+516];
	ld.shared.f32 	%f416, [%r4236+644];
	ld.shared.f32 	%f417, [%r4236+772];
	ld.shared.f32 	%f418, [%r4236+900];
	ld.shared.f32 	%f419, [%r4240+128];
	ld.shared.f32 	%f420, [%r4240+132];
	ld.shared.f32 	%f421, [%r4240+136];
	ld.shared.f32 	%f422, [%r4240+140];
	ld.shared.f32 	%f423, [%r4240+144];
	ld.shared.f32 	%f424, [%r4240+148];
	ld.shared.f32 	%f425, [%r4240+152];
	ld.shared.f32 	%f426, [%r4240+156];
	fma.rn.f32 	%f427, %f411, %f419, %f347;
	fma.rn.f32 	%f428, %f411, %f420, %f348;
	fma.rn.f32 	%f429, %f411, %f421, %f349;
	fma.rn.f32 	%f430, %f411, %f422, %f350;
	fma.rn.f32 	%f431, %f411, %f423, %f351;
	fma.rn.f32 	%f432, %f411, %f424, %f352;
	fma.rn.f32 	%f433, %f411, %f425, %f353;
	fma.rn.f32 	%f434, %f411, %f426, %f354;
	fma.rn.f32 	%f435, %f412, %f419, %f355;
	fma.rn.f32 	%f436, %f412, %f420, %f356;
	fma.rn.f32 	%f437, %f412, %f421, %f357;
	fma.rn.f32 	%f438, %f412, %f422, %f358;
	fma.rn.f32 	%f439, %f412, %f423, %f359;
	fma.rn.f32 	%f440, %f412, %f424, %f360;
	fma.rn.f32 	%f441, %f412, %f425, %f361;
	fma.rn.f32 	%f442, %f412, %f426, %f362;
	fma.rn.f32 	%f443, %f413, %f419, %f363;
	fma.rn.f32 	%f444, %f413, %f420, %f364;
	fma.rn.f32 	%f445, %f413, %f421, %f365;
	fma.rn.f32 	%f446, %f413, %f422, %f366;
	fma.rn.f32 	%f447, %f413, %f423, %f367;
	fma.rn.f32 	%f448, %f413, %f424, %f368;
	fma.rn.f32 	%f449, %f413, %f425, %f369;
	fma.rn.f32 	%f450, %f413, %f426, %f370;
	fma.rn.f32 	%f451, %f414, %f419, %f371;
	fma.rn.f32 	%f452, %f414, %f420, %f372;
	fma.rn.f32 	%f453, %f414, %f421, %f373;
	fma.rn.f32 	%f454, %f414, %f422, %f374;
	fma.rn.f32 	%f455, %f414, %f423, %f375;
	fma.rn.f32 	%f456, %f414, %f424, %f376;
	fma.rn.f32 	%f457, %f414, %f425, %f377;
	fma.rn.f32 	%f458, %f414, %f426, %f378;
	fma.rn.f32 	%f459, %f415, %f419, %f379;
	fma.rn.f32 	%f460, %f415, %f420, %f380;
	fma.rn.f32 	%f461, %f415, %f421, %f381;
	fma.rn.f32 	%f462, %f415, %f422, %f382;
	fma.rn.f32 	%f463, %f415, %f423, %f383;
	fma.rn.f32 	%f464, %f415, %f424, %f384;
	fma.rn.f32 	%f465, %f415, %f425, %f385;
	fma.rn.f32 	%f466, %f415, %f426, %f386;
	fma.rn.f32 	%f467, %f416, %f419, %f387;
	fma.rn.f32 	%f468, %f416, %f420, %f388;
	fma.rn.f32 	%f469, %f416, %f421, %f389;
	fma.rn.f32 	%f470, %f416, %f422, %f390;
	fma.rn.f32 	%f471, %f416, %f423, %f391;
	fma.rn.f32 	%f472, %f416, %f424, %f392;
	fma.rn.f32 	%f473, %f416, %f425, %f393;
	fma.rn.f32 	%f474, %f416, %f426, %f394;
	fma.rn.f32 	%f475, %f417, %f419, %f395;
	fma.rn.f32 	%f476, %f417, %f420, %f396;
	fma.rn.f32 	%f477, %f417, %f421, %f397;
	fma.rn.f32 	%f478, %f417, %f422, %f398;
	fma.rn.f32 	%f479, %f417, %f423, %f399;
	fma.rn.f32 	%f480, %f417, %f424, %f400;
	fma.rn.f32 	%f481, %f417, %f425, %f401;
	fma.rn.f32 	%f482, %f417, %f426, %f402;
	fma.rn.f32 	%f483, %f418, %f419, %f403;
	fma.rn.f32 	%f484, %f418, %f420, %f404;
	fma.rn.f32 	%f485, %f418, %f421, %f405;
	fma.rn.f32 	%f486, %f418, %f422, %f406;
	fma.rn.f32 	%f487, %f418, %f423, %f407;
	fma.rn.f32 	%f488, %f418, %f424, %f408;
	fma.rn.f32 	%f489, %f418, %f425, %f409;
	fma.rn.f32 	%f490, %f418, %f426, %f410;
	ld.shared.f32 	%f491, [%r4236+8];
	ld.shared.f32 	%f492, [%r4236+136];
	ld.shared.f32 	%f493, [%r4236+264];
	ld.shared.f32 	%f494, [%r4236+392];
	ld.shared.f32 	%f495, [%r4236+520];
	ld.shared.f32 	%f496, [%r4236+648];
	ld.shared.f32 	%f497, [%r4236+776];
	ld.shared.f32 	%f498, [%r4236+904];
	ld.shared.f32 	%f499, [%r4240+256];
	ld.shared.f32 	%f500, [%r4240+260];
	ld.shared.f32 	%f501, [%r4240+264];
	ld.shared.f32 	%f502, [%r4240+268];
	ld.shared.f32 	%f503, [%r4240+272];
	ld.shared.f32 	%f504, [%r4240+276];
	ld.shared.f32 	%f505, [%r4240+280];
	ld.shared.f32 	%f506, [%r4240+284];
	fma.rn.f32 	%f507, %f491, %f499, %f427;
	fma.rn.f32 	%f508, %f491, %f500, %f428;
	fma.rn.f32 	%f509, %f491, %f501, %f429;
	fma.rn.f32 	%f510, %f491, %f502, %f430;
	fma.rn.f32 	%f511, %f491, %f503, %f431;
	fma.rn.f32 	%f512, %f491, %f504, %f432;
	fma.rn.f32 	%f513, %f491, %f505, %f433;
	fma.rn.f32 	%f514, %f491, %f506, %f434;
	fma.rn.f32 	%f515, %f492, %f499, %f435;
	fma.rn.f32 	%f516, %f492, %f500, %f436;
	fma.rn.f32 	%f517, %f492, %f501, %f437;
	fma.rn.f32 	%f518, %f492, %f502, %f438;
	fma.rn.f32 	%f519, %f492, %f503, %f439;
	fma.rn.f32 	%f520, %f492, %f504, %f440;
	fma.rn.f32 	%f521, %f492, %f505, %f441;
	fma.rn.f32 	%f522, %f492, %f506, %f442;
	fma.rn.f32 	%f523, %f493, %f499, %f443;
	fma.rn.f32 	%f524, %f493, %f500, %f444;
	fma.rn.f32 	%f525, %f493, %f501, %f445;
	fma.rn.f32 	%f526, %f493, %f502, %f446;
	fma.rn.f32 	%f527, %f493, %f503, %f447;
	fma.rn.f32 	%f528, %f493, %f504, %f448;
	fma.rn.f32 	%f529, %f493, %f505, %f449;
	fma.rn.f32 	%f530, %f493, %f506, %f450;
	fma.rn.f32 	%f531, %f494, %f499, %f451;
	fma.rn.f32 	%f532, %f494, %f500, %f452;
	fma.rn.f32 	%f533, %f494, %f501, %f453;
	fma.rn.f32 	%f534, %f494, %f502, %f454;
	fma.rn.f32 	%f535, %f494, %f503, %f455;
	fma.rn.f32 	%f536, %f494, %f504, %f456;
	fma.rn.f32 	%f537, %f494, %f505, %f457;
	fma.rn.f32 	%f538, %f494, %f506, %f458;
	fma.rn.f32 	%f539, %f495, %f499, %f459;
	fma.rn.f32 	%f540, %f495, %f500, %f460;
	fma.rn.f32 	%f541, %f495, %f501, %f461;
	fma.rn.f32 	%f542, %f495, %f502, %f462;
	fma.rn.f32 	%f543, %f495, %f503, %f463;
	fma.rn.f32 	%f544, %f495, %f504, %f464;
	fma.rn.f32 	%f545, %f495, %f505, %f465;
	fma.rn.f32 	%f546, %f495, %f506, %f466;
	fma.rn.f32 	%f547, %f496, %f499, %f467;
	fma.rn.f32 	%f548, %f496, %f500, %f468;
	fma.rn.f32 	%f549, %f496, %f501, %f469;
	fma.rn.f32 	%f550, %f496, %f502, %f470;
	fma.rn.f32 	%f551, %f496, %f503, %f471;
	fma.rn.f32 	%f552, %f496, %f504, %f472;
	fma.rn.f32 	%f553, %f496, %f505, %f473;
	fma.rn.f32 	%f554, %f496, %f506, %f474;
	fma.rn.f32 	%f555, %f497, %f499, %f475;
	fma.rn.f32 	%f556, %f497, %f500, %f476;
	fma.rn.f32 	%f557, %f497, %f501, %f477;
	fma.rn.f32 	%f558, %f497, %f502, %f478;
	fma.rn.f32 	%f559, %f497, %f503, %f479;
	fma.rn.f32 	%f560, %f497, %f504, %f480;
	fma.rn.f32 	%f561, %f497, %f505, %f481;
	fma.rn.f32 	%f562, %f497, %f506, %f482;
	fma.rn.f32 	%f563, %f498, %f499, %f483;
	fma.rn.f32 	%f564, %f498, %f500, %f484;
	fma.rn.f32 	%f565, %f498, %f501, %f485;
	fma.rn.f32 	%f566, %f498, %f502, %f486;
	fma.rn.f32 	%f567, %f498, %f503, %f487;
	fma.rn.f32 	%f568, %f498, %f504, %f488;
	fma.rn.f32 	%f569, %f498, %f505, %f489;
	fma.rn.f32 	%f570, %f498, %f506, %f490;
	ld.shared.f32 	%f571, [%r4236+12];
	ld.shared.f32 	%f572, [%r4236+140];
	ld.shared.f32 	%f573, [%r4236+268];
	ld.shared.f32 	%f574, [%r4236+396];
	ld.shared.f32 	%f575, [%r4236+524];
	ld.shared.f32 	%f576, [%r4236+652];
	ld.shared.f32 	%f577, [%r4236+780];
	ld.shared.f32 	%f578, [%r4236+908];
	ld.shared.f32 	%f579, [%r4240+384];
	ld.shared.f32 	%f580, [%r4240+388];
	ld.shared.f32 	%f581, [%r4240+392];
	ld.shared.f32 	%f582, [%r4240+396];
	ld.shared.f32 	%f583, [%r4240+400];
	ld.shared.f32 	%f584, [%r4240+404];
	ld.shared.f32 	%f585, [%r4240+408];
	ld.shared.f32 	%f586, [%r4240+412];
	fma.rn.f32 	%f587, %f571, %f579, %f507;
	fma.rn.f32 	%f588, %f571, %f580, %f508;
	fma.rn.f32 	%f589, %f571, %f581, %f509;
	fma.rn.f32 	%f590, %f571, %f582, %f510;
	fma.rn.f32 	%f591, %f571, %f583, %f511;
	fma.rn.f32 	%f592, %f571, %f584, %f512;
	fma.rn.f32 	%f593, %f571, %f585, %f513;
	fma.rn.f32 	%f594, %f571, %f586, %f514;
	fma.rn.f32 	%f595, %f572, %f579, %f515;
	fma.rn.f32 	%f596, %f572, %f580, %f516;
	fma.rn.f32 	%f597, %f572, %f581, %f517;
	fma.rn.f32 	%f598, %f572, %f582, %f518;
	fma.rn.f32 	%f599, %f572, %f583, %f519;
	fma.rn.f32 	%f600, %f572, %f584, %f520;
	fma.rn.f32 	%f601, %f572, %f585, %f521;
	fma.rn.f32 	%f602, %f572, %f586, %f522;
	fma.rn.f32 	%f603, %f573, %f579, %f523;
	fma.rn.f32 	%f604, %f573, %f580, %f524;
	fma.rn.f32 	%f605, %f573, %f581, %f525;
	fma.rn.f32 	%f606, %f573, %f582, %f526;
	fma.rn.f32 	%f607, %f573, %f583, %f527;
	fma.rn.f32 	%f608, %f573, %f584, %f528;
	fma.rn.f32 	%f609, %f573, %f585, %f529;
	fma.rn.f32 	%f610, %f573, %f586, %f530;
	fma.rn.f32 	%f611, %f574, %f579, %f531;
	fma.rn.f32 	%f612, %f574, %f580, %f532;
	fma.rn.f32 	%f613, %f574, %f581, %f533;
	fma.rn.f32 	%f614, %f574, %f582, %f534;
	fma.rn.f32 	%f615, %f574, %f583, %f535;
	fma.rn.f32 	%f616, %f574, %f584, %f536;
	fma.rn.f32 	%f617, %f574, %f585, %f537;
	fma.rn.f32 	%f618, %f574, %f586, %f538;
	fma.rn.f32 	%f619, %f575, %f579, %f539;
	fma.rn.f32 	%f620, %f575, %f580, %f540;
	fma.rn.f32 	%f621, %f575, %f581, %f541;
	fma.rn.f32 	%f622, %f575, %f582, %f542;
	fma.rn.f32 	%f623, %f575, %f583, %f543;
	fma.rn.f32 	%f624, %f575, %f584, %f544;
	fma.rn.f32 	%f625, %f575, %f585, %f545;
	fma.rn.f32 	%f626, %f575, %f586, %f546;
	fma.rn.f32 	%f627, %f576, %f579, %f547;
	fma.rn.f32 	%f628, %f576, %f580, %f548;
	fma.rn.f32 	%f629, %f576, %f581, %f549;
	fma.rn.f32 	%f630, %f576, %f582, %f550;
	fma.rn.f32 	%f631, %f576, %f583, %f551;
	fma.rn.f32 	%f632, %f576, %f584, %f552;
	fma.rn.f32 	%f633, %f576, %f585, %f553;
	fma.rn.f32 	%f634, %f576, %f586, %f554;
	fma.rn.f32 	%f635, %f577, %f579, %f555;
	fma.rn.f32 	%f636, %f577, %f580, %f556;
	fma.rn.f32 	%f637, %f577, %f581, %f557;
	fma.rn.f32 	%f638, %f577, %f582, %f558;
	fma.rn.f32 	%f639, %f577, %f583, %f559;
	fma.rn.f32 	%f640, %f577, %f584, %f560;
	fma.rn.f32 	%f641, %f577, %f585, %f561;
	fma.rn.f32 	%f642, %f577, %f586, %f562;
	fma.rn.f32 	%f643, %f578, %f579, %f563;
	fma.rn.f32 	%f644, %f578, %f580, %f564;
	fma.rn.f32 	%f645, %f578, %f581, %f565;
	fma.rn.f32 	%f646, %f578, %f582, %f566;
	fma.rn.f32 	%f647, %f578, %f583, %f567;
	fma.rn.f32 	%f648, %f578, %f584, %f568;
	fma.rn.f32 	%f649, %f578, %f585, %f569;
	fma.rn.f32 	%f650, %f578, %f586, %f570;
	ld.shared.f32 	%f651, [%r4236+16];
	ld.shared.f32 	%f652, [%r4236+144];
	ld.shared.f32 	%f653, [%r4236+272];
	ld.shared.f32 	%f654, [%r4236+400];
	ld.shared.f32 	%f655, [%r4236+528];
	ld.shared.f32 	%f656, [%r4236+656];
	ld.shared.f32 	%f657, [%r4236+784];
	ld.shared.f32 	%f658, [%r4236+912];
	ld.shared.f32 	%f659, [%r4240+512];
	ld.shared.f32 	%f660, [%r4240+516];
	ld.shared.f32 	%f661, [%r4240+520];
	ld.shared.f32 	%f662, [%r4240+524];
	ld.shared.f32 	%f663, [%r4240+528];
	ld.shared.f32 	%f664, [%r4240+532];
	ld.shared.f32 	%f665, [%r4240+536];
	ld.shared.f32 	%f666, [%r4240+540];
	fma.rn.f32 	%f667, %f651, %f659, %f587;
	fma.rn.f32 	%f668, %f651, %f660, %f588;
	fma.rn.f32 	%f669, %f651, %f661, %f589;
	fma.rn.f32 	%f670, %f651, %f662, %f590;
	fma.rn.f32 	%f671, %f651, %f663, %f591;
	fma.rn.f32 	%f672, %f651, %f664, %f592;
	fma.rn.f32 	%f673, %f651, %f665, %f593;
	fma.rn.f32 	%f674, %f651, %f666, %f594;
	fma.rn.f32 	%f675, %f652, %f659, %f595;
	fma.rn.f32 	%f676, %f652, %f660, %f596;
	fma.rn.f32 	%f677, %f652, %f661, %f597;
	fma.rn.f32 	%f678, %f652, %f662, %f598;
	fma.rn.f32 	%f679, %f652, %f663, %f599;
	fma.rn.f32 	%f680, %f652, %f664, %f600;
	fma.rn.f32 	%f681, %f652, %f665, %f601;
	fma.rn.f32 	%f682, %f652, %f666, %f602;
	fma.rn.f32 	%f683, %f653, %f659, %f603;
	fma.rn.f32 	%f684, %f653, %f660, %f604;
	fma.rn.f32 	%f685, %f653, %f661, %f605;
	fma.rn.f32 	%f686, %f653, %f662, %f606;
	fma.rn.f32 	%f687, %f653, %f663, %f607;
	fma.rn.f32 	%f688, %f653, %f664, %f608;
	fma.rn.f32 	%f689, %f653, %f665, %f609;
	fma.rn.f32 	%f690, %f653, %f666, %f610;
	fma.rn.f32 	%f691, %f654, %f659, %f611;
	fma.rn.f32 	%f692, %f654, %f660, %f612;
	fma.rn.f32 	%f693, %f654, %f661, %f613;
	fma.rn.f32 	%f694, %f654, %f662, %f614;
	fma.rn.f32 	%f695, %f654, %f663, %f615;
	fma.rn.f32 	%f696, %f654, %f664, %f616;
	fma.rn.f32 	%f697, %f654, %f665, %f617;
	fma.rn.f32 	%f698, %f654, %f666, %f618;
	fma.rn.f32 	%f699, %f655, %f659, %f619;
	fma.rn.f32 	%f700, %f655, %f660, %f620;
	fma.rn.f32 	%f701, %f655, %f661, %f621;
	fma.rn.f32 	%f702, %f655, %f662, %f622;
	fma.rn.f32 	%f703, %f655, %f663, %f623;
	fma.rn.f32 	%f704, %f655, %f664, %f624;
	fma.rn.f32 	%f705, %f655, %f665, %f625;
	fma.rn.f32 	%f706, %f655, %f666, %f626;
	fma.rn.f32 	%f707, %f656, %f659, %f627;
	fma.rn.f32 	%f708, %f656, %f660, %f628;
	fma.rn.f32 	%f709, %f656, %f661, %f629;
	fma.rn.f32 	%f710, %f656, %f662, %f630;
	fma.rn.f32 	%f711, %f656, %f663, %f631;
	fma.rn.f32 	%f712, %f656, %f664, %f632;
	fma.rn.f32 	%f713, %f656, %f665, %f633;
	fma.rn.f32 	%f714, %f656, %f666, %f634;
	fma.rn.f32 	%f715, %f657, %f659, %f635;
	fma.rn.f32 	%f716, %f657, %f660, %f636;
	fma.rn.f32 	%f717, %f657, %f661, %f637;
	fma.rn.f32 	%f718, %f657, %f662, %f638;
	fma.rn.f32 	%f719, %f657, %f663, %f639;
	fma.rn.f32 	%f720, %f657, %f664, %f640;
	fma.rn.f32 	%f721, %f657, %f665, %f641;
	fma.rn.f32 	%f722, %f657, %f666, %f642;
	fma.rn.f32 	%f723, %f658, %f659, %f643;
	fma.rn.f32 	%f724, %f658, %f660, %f644;
	fma.rn.f32 	%f725, %f658, %f661, %f645;
	fma.rn.f32 	%f726, %f658, %f662, %f646;
	fma.rn.f32 	%f727, %f658, %f663, %f647;
	fma.rn.f32 	%f728, %f658, %f664, %f648;
	fma.rn.f32 	%f729, %f658, %f665, %f649;
	fma.rn.f32 	%f730, %f658, %f666, %f650;
	ld.shared.f32 	%f731, [%r4236+20];
	ld.shared.f32 	%f732, [%r4236+148];
	ld.shared.f32 	%f733, [%r4236+276];
	ld.shared.f32 	%f734, [%r4236+404];
	ld.shared.f32 	%f735, [%r4236+532];
	ld.shared.f32 	%f736, [%r4236+660];
	ld.shared.f32 	%f737, [%r4236+788];
	ld.shared.f32 	%f738, [%r4236+916];
	ld.shared.f32 	%f739, [%r4240+640];
	ld.shared.f32 	%f740, [%r4240+644];
	ld.shared.f32 	%f741, [%r4240+648];
	ld.shared.f32 	%f742, [%r4240+652];
	ld.shared.f32 	%f743, [%r4240+656];
	ld.shared.f32 	%f744, [%r4240+660];
	ld.shared.f32 	%f745, [%r4240+664];
	ld.shared.f32 	%f746, [%r4240+668];
	fma.rn.f32 	%f747, %f731, %f739, %f667;
	fma.rn.f32 	%f748, %f731, %f740, %f668;
	fma.rn.f32 	%f749, %f731, %f741, %f669;
	fma.rn.f32 	%f750, %f731, %f742, %f670;
	fma.rn.f32 	%f751, %f731, %f743, %f671;
	fma.rn.f32 	%f752, %f731, %f744, %f672;
	fma.rn.f32 	%f753, %f731, %f745, %f673;
	fma.rn.f32 	%f754, %f731, %f746, %f674;
	fma.rn.f32 	%f755, %f732, %f739, %f675;
	fma.rn.f32 	%f756, %f732, %f740, %f676;
	fma.rn.f32 	%f757, %f732, %f741, %f677;
	fma.rn.f32 	%f758, %f732, %f742, %f678;
	fma.rn.f32 	%f759, %f732, %f743, %f679;
	fma.rn.f32 	%f760, %f732, %f744, %f680;
	fma.rn.f32 	%f761, %f732, %f745, %f681;
	fma.rn.f32 	%f762, %f732, %f746, %f682;
	fma.rn.f32 	%f763, %f733, %f739, %f683;
	fma.rn.f32 	%f764, %f733, %f740, %f684;
	fma.rn.f32 	%f765, %f733, %f741, %f685;
	fma.rn.f32 	%f766, %f733, %f742, %f686;
	fma.rn.f32 	%f767, %f733, %f743, %f687;
	fma.rn.f32 	%f768, %f733, %f744, %f688;
	fma.rn.f32 	%f769, %f733, %f745, %f689;
	fma.rn.f32 	%f770, %f733, %f746, %f690;
	fma.rn.f32 	%f771, %f734, %f739, %f691;
	fma.rn.f32 	%f772, %f734, %f740, %f692;
	fma.rn.f32 	%f773, %f734, %f741, %f693;
	fma.rn.f32 	%f774, %f734, %f742, %f694;
	fma.rn.f32 	%f775, %f734, %f743, %f695;
	fma.rn.f32 	%f776, %f734, %f744, %f696;
	fma.rn.f32 	%f777, %f734, %f745, %f697;
	fma.rn.f32 	%f778, %f734, %f746, %f698;
	fma.rn.f32 	%f779, %f735, %f739, %f699;
	fma.rn.f32 	%f780, %f735, %f740, %f700;
	fma.rn.f32 	%f781, %f735, %f741, %f701;
	fma.rn.f32 	%f782, %f735, %f742, %f702;
	fma.rn.f32 	%f783, %f735, %f743, %f703;
	fma.rn.f32 	%f784, %f735, %f744, %f704;
	fma.rn.f32 	%f785, %f735, %f745, %f705;
	fma.rn.f32 	%f786, %f735, %f746, %f706;
	fma.rn.f32 	%f787, %f736, %f739, %f707;
	fma.rn.f32 	%f788, %f736, %f740, %f708;
	fma.rn.f32 	%f789, %f736, %f741, %f709;
	fma.rn.f32 	%f790, %f736, %f742, %f710;
	fma.rn.f32 	%f791, %f736, %f743, %f711;
	fma.rn.f32 	%f792, %f736, %f744, %f712;
	fma.rn.f32 	%f793, %f736, %f745, %f713;
	fma.rn.f32 	%f794, %f736, %f746, %f714;
	fma.rn.f32 	%f795, %f737, %f739, %f715;
	fma.rn.f32 	%f796, %f737, %f740, %f716;
	fma.rn.f32 	%f797, %f737, %f741, %f717;
	fma.rn.f32 	%f798, %f737, %f742, %f718;
	fma.rn.f32 	%f799, %f737, %f743, %f719;
	fma.rn.f32 	%f800, %f737, %f744, %f720;
	fma.rn.f32 	%f801, %f737, %f745, %f721;
	fma.rn.f32 	%f802, %f737, %f746, %f722;
	fma.rn.f32 	%f803, %f738, %f739, %f723;
	fma.rn.f32 	%f804, %f738, %f740, %f724;
	fma.rn.f32 	%f805, %f738, %f741, %f725;
	fma.rn.f32 	%f806, %f738, %f742, %f726;
	fma.rn.f32 	%f807, %f738, %f743, %f727;
	fma.rn.f32 	%f808, %f738, %f744, %f728;
	fma.rn.f32 	%f809, %f738, %f745, %f729;
	fma.rn.f32 	%f810, %f738, %f746, %f730;
	ld.shared.f32 	%f811, [%r4236+24];
	ld.shared.f32 	%f812, [%r4236+152];
	ld.shared.f32 	%f813, [%r4236+280];
	ld.shared.f32 	%f814, [%r4236+408];
	ld.shared.f32 	%f815, [%r4236+536];
	ld.shared.f32 	%f816, [%r4236+664];
	ld.shared.f32 	%f817, [%r4236+792];
	ld.shared.f32 	%f818, [%r4236+920];
	ld.shared.f32 	%f819, [%r4240+768];
	ld.shared.f32 	%f820, [%r4240+772];
	ld.shared.f32 	%f821, [%r4240+776];
	ld.shared.f32 	%f822, [%r4240+780];
	ld.shared.f32 	%f823, [%r4240+784];
	ld.shared.f32 	%f824, [%r4240+788];
	ld.shared.f32 	%f825, [%r4240+792];
	ld.shared.f32 	%f826, [%r4240+796];
	fma.rn.f32 	%f827, %f811, %f819, %f747;
	fma.rn.f32 	%f828, %f811, %f820, %f748;
	fma.rn.f32 	%f829, %f811, %f821, %f749;
	fma.rn.f32 	%f830, %f811, %f822, %f750;
	fma.rn.f32 	%f831, %f811, %f823, %f751;
	fma.rn.f32 	%f832, %f811, %f824, %f752;
	fma.rn.f32 	%f833, %f811, %f825, %f753;
	fma.rn.f32 	%f834, %f811, %f826, %f754;
	fma.rn.f32 	%f835, %f812, %f819, %f755;
	fma.rn.f32 	%f836, %f812, %f820, %f756;
	fma.rn.f32 	%f837, %f812, %f821, %f757;
	fma.rn.f32 	%f838, %f812, %f822, %f758;
	fma.rn.f32 	%f839, %f812, %f823, %f759;
	fma.rn.f32 	%f840, %f812, %f824, %f760;
	fma.rn.f32 	%f841, %f812, %f825, %f761;
	fma.rn.f32 	%f842, %f812, %f826, %f762;
	fma.rn.f32 	%f843, %f813, %f819, %f763;
	fma.rn.f32 	%f844, %f813, %f820, %f764;
	fma.rn.f32 	%f845, %f813, %f821, %f765;
	fma.rn.f32 	%f846, %f813, %f822, %f766;
	fma.rn.f32 	%f847, %f813, %f823, %f767;
	fma.rn.f32 	%f848, %f813, %f824, %f768;
	fma.rn.f32 	%f849, %f813, %f825, %f769;
	fma.rn.f32 	%f850, %f813, %f826, %f770;
	fma.rn.f32 	%f851, %f814, %f819, %f771;
	fma.rn.f32 	%f852, %f814, %f820, %f772;
	fma.rn.f32 	%f853, %f814, %f821, %f773;
	fma.rn.f32 	%f854, %f814, %f822, %f774;
	fma.rn.f32 	%f855, %f814, %f823, %f775;
	fma.rn.f32 	%f856, %f814, %f824, %f776;
	fma.rn.f32 	%f857, %f814, %f825, %f777;
	fma.rn.f32 	%f858, %f814, %f826, %f778;
	fma.rn.f32 	%f859, %f815, %f819, %f779;
	fma.rn.f32 	%f860, %f815, %f820, %f780;
	fma.rn.f32 	%f861, %f815, %f821, %f781;
	fma.rn.f32 	%f862, %f815, %f822, %f782;
	fma.rn.f32 	%f863, %f815, %f823, %f783;
	fma.rn.f32 	%f864, %f815, %f824, %f784;
	fma.rn.f32 	%f865, %f815, %f825, %f785;
	fma.rn.f32 	%f866, %f815, %f826, %f786;
	fma.rn.f32 	%f867, %f816, %f819, %f787;
	fma.rn.f32 	%f868, %f816, %f820, %f788;
	fma.rn.f32 	%f869, %f816, %f821, %f789;
	fma.rn.f32 	%f870, %f816, %f822, %f790;
	fma.rn.f32 	%f871, %f816, %f823, %f791;
	fma.rn.f32 	%f872, %f816, %f824, %f792;
	fma.rn.f32 	%f873, %f816, %f825, %f793;
	fma.rn.f32 	%f874, %f816, %f826, %f794;
	fma.rn.f32 	%f875, %f817, %f819, %f795;
	fma.rn.f32 	%f876, %f817, %f820, %f796;
	fma.rn.f32 	%f877, %f817, %f821, %f797;
	fma.rn.f32 	%f878, %f817, %f822, %f798;
	fma.rn.f32 	%f879, %f817, %f823, %f799;
	fma.rn.f32 	%f880, %f817, %f824, %f800;
	fma.rn.f32 	%f881, %f817, %f825, %f801;
	fma.rn.f32 	%f882, %f817, %f826, %f802;
	fma.rn.f32 	%f883, %f818, %f819, %f803;
	fma.rn.f32 	%f884, %f818, %f820, %f804;
	fma.rn.f32 	%f885, %f818, %f821, %f805;
	fma.rn.f32 	%f886, %f818, %f822, %f806;
	fma.rn.f32 	%f887, %f818, %f823, %f807;
	fma.rn.f32 	%f888, %f818, %f824, %f808;
	fma.rn.f32 	%f889, %f818, %f825, %f809;
	fma.rn.f32 	%f890, %f818, %f826, %f810;
	ld.shared.f32 	%f891, [%r4236+28];
	ld.shared.f32 	%f892, [%r4236+156];
	ld.shared.f32 	%f893, [%r4236+284];
	ld.shared.f32 	%f894, [%r4236+412];
	ld.shared.f32 	%f895, [%r4236+540];
	ld.shared.f32 	%f896, [%r4236+668];
	ld.shared.f32 	%f897, [%r4236+796];
	ld.shared.f32 	%f898, [%r4236+924];
	ld.shared.f32 	%f899, [%r4240+896];
	ld.shared.f32 	%f900, [%r4240+900];
	ld.shared.f32 	%f901, [%r4240+904];
	ld.shared.f32 	%f902, [%r4240+908];
	ld.shared.f32 	%f903, [%r4240+912];
	ld.shared.f32 	%f904, [%r4240+916];
	ld.shared.f32 	%f905, [%r4240+920];
	ld.shared.f32 	%f906, [%r4240+924];
	fma.rn.f32 	%f907, %f891, %f899, %f827;
	fma.rn.f32 	%f908, %f891, %f900, %f828;
	fma.rn.f32 	%f909, %f891, %f901, %f829;
	fma.rn.f32 	%f910, %f891, %f902, %f830;
	fma.rn.f32 	%f911, %f891, %f903, %f831;
	fma.rn.f32 	%f912, %f891, %f904, %f832;
	fma.rn.f32 	%f913, %f891, %f905, %f833;
	fma.rn.f32 	%f914, %f891, %f906, %f834;
	fma.rn.f32 	%f915, %f892, %f899, %f835;
	fma.rn.f32 	%f916, %f892, %f900, %f836;
	fma.rn.f32 	%f917, %f892, %f901, %f837;
	fma.rn.f32 	%f918, %f892, %f902, %f838;
	fma.rn.f32 	%f919, %f892, %f903, %f839;
	fma.rn.f32 	%f920, %f892, %f904, %f840;
	fma.rn.f32 	%f921, %f892, %f905, %f841;
	fma.rn.f32 	%f922, %f892, %f906, %f842;
	fma.rn.f32 	%f923, %f893, %f899, %f843;
	fma.rn.f32 	%f924, %f893, %f900, %f844;
	fma.rn.f32 	%f925, %f893, %f901, %f845;
	fma.rn.f32 	%f926, %f893, %f902, %f846;
	fma.rn.f32 	%f927, %f893, %f903, %f847;
	fma.rn.f32 	%f928, %f893, %f904, %f848;
	fma.rn.f32 	%f929, %f893, %f905, %f849;
	fma.rn.f32 	%f930, %f893, %f906, %f850;
	fma.rn.f32 	%f931, %f894, %f899, %f851;
	fma.rn.f32 	%f932, %f894, %f900, %f852;
	fma.rn.f32 	%f933, %f894, %f901, %f853;
	fma.rn.f32 	%f934, %f894, %f902, %f854;
	fma.rn.f32 	%f935, %f894, %f903, %f855;
	fma.rn.f32 	%f936, %f894, %f904, %f856;
	fma.rn.f32 	%f937, %f894, %f905, %f857;
	fma.rn.f32 	%f938, %f894, %f906, %f858;
	fma.rn.f32 	%f939, %f895, %f899, %f859;
	fma.rn.f32 	%f940, %f895, %f900, %f860;
	fma.rn.f32 	%f941, %f895, %f901, %f861;
	fma.rn.f32 	%f942, %f895, %f902, %f862;
	fma.rn.f32 	%f943, %f895, %f903, %f863;
	fma.rn.f32 	%f944, %f895, %f904, %f864;
	fma.rn.f32 	%f945, %f895, %f905, %f865;
	fma.rn.f32 	%f946, %f895, %f906, %f866;
	fma.rn.f32 	%f947, %f896, %f899, %f867;
	fma.rn.f32 	%f948, %f896, %f900, %f868;
	fma.rn.f32 	%f949, %f896, %f901, %f869;
	fma.rn.f32 	%f950, %f896, %f902, %f870;
	fma.rn.f32 	%f951, %f896, %f903, %f871;
	fma.rn.f32 	%f952, %f896, %f904, %f872;
	fma.rn.f32 	%f953, %f896, %f905, %f873;
	fma.rn.f32 	%f954, %f896, %f906, %f874;
	fma.rn.f32 	%f955, %f897, %f899, %f875;
	fma.rn.f32 	%f956, %f897, %f900, %f876;
	fma.rn.f32 	%f957, %f897, %f901, %f877;
	fma.rn.f32 	%f958, %f897, %f902, %f878;
	fma.rn.f32 	%f959, %f897, %f903, %f879;
	fma.rn.f32 	%f960, %f897, %f904, %f880;
	fma.rn.f32 	%f961, %f897, %f905, %f881;
	fma.rn.f32 	%f962, %f897, %f906, %f882;
	fma.rn.f32 	%f963, %f898, %f899, %f883;
	fma.rn.f32 	%f964, %f898, %f900, %f884;
	fma.rn.f32 	%f965, %f898, %f901, %f885;
	fma.rn.f32 	%f966, %f898, %f902, %f886;
	fma.rn.f32 	%f967, %f898, %f903, %f887;
	fma.rn.f32 	%f968, %f898, %f904, %f888;
	fma.rn.f32 	%f969, %f898, %f905, %f889;
	fma.rn.f32 	%f970, %f898, %f906, %f890;
	ld.shared.f32 	%f971, [%r4236+32];
	ld.shared.f32 	%f972, [%r4236+160];
	ld.shared.f32 	%f973, [%r4236+288];
	ld.shared.f32 	%f974, [%r4236+416];
	ld.shared.f32 	%f975, [%r4236+544];
	ld.shared.f32 	%f976, [%r4236+672];
	ld.shared.f32 	%f977, [%r4236+800];
	ld.shared.f32 	%f978, [%r4236+928];
	ld.shared.f32 	%f979, [%r4240+1024];
	ld.shared.f32 	%f980, [%r4240+1028];
	ld.shared.f32 	%f981, [%r4240+1032];
	ld.shared.f32 	%f982, [%r4240+1036];
	ld.shared.f32 	%f983, [%r4240+1040];
	ld.shared.f32 	%f984, [%r4240+1044];
	ld.shared.f32 	%f985, [%r4240+1048];
	ld.shared.f32 	%f986, [%r4240+1052];
	fma.rn.f32 	%f987, %f971, %f979, %f907;
	fma.rn.f32 	%f988, %f971, %f980, %f908;
	fma.rn.f32 	%f989, %f971, %f981, %f909;
	fma.rn.f32 	%f990, %f971, %f982, %f910;
	fma.rn.f32 	%f991, %f971, %f983, %f911;
	fma.rn.f32 	%f992, %f971, %f984, %f912;
	fma.rn.f32 	%f993, %f971, %f985, %f913;
	fma.rn.f32 	%f994, %f971, %f986, %f914;
	fma.rn.f32 	%f995, %f972, %f979, %f915;
	fma.rn.f32 	%f996, %f972, %f980, %f916;
	fma.rn.f32 	%f997, %f972, %f981, %f917;
	fma.rn.f32 	%f998, %f972, %f982, %f918;
	fma.rn.f32 	%f999, %f972, %f983, %f919;
	fma.rn.f32 	%f1000, %f972, %f984, %f920;
	fma.rn.f32 	%f1001, %f972, %f985, %f921;
	fma.rn.f32 	%f1002, %f972, %f986, %f922;
	fma.rn.f32 	%f1003, %f973, %f979, %f923;
	fma.rn.f32 	%f1004, %f973, %f980, %f924;
	fma.rn.f32 	%f1005, %f973, %f981, %f925;
	fma.rn.f32 	%f1006, %f973, %f982, %f926;
	fma.rn.f32 	%f1007, %f973, %f983, %f927;
	fma.rn.f32 	%f1008, %f973, %f984, %f928;
	fma.rn.f32 	%f1009, %f973, %f985, %f929;
	fma.rn.f32 	%f1010, %f973, %f986, %f930;
	fma.rn.f32 	%f1011, %f974, %f979, %f931;
	fma.rn.f32 	%f1012, %f974, %f980, %f932;
	fma.rn.f32 	%f1013, %f974, %f981, %f933;
	fma.rn.f32 	%f1014, %f974, %f982, %f934;
	fma.rn.f32 	%f1015, %f974, %f983, %f935;
	fma.rn.f32 	%f1016, %f974, %f984, %f936;
	fma.rn.f32 	%f1017, %f974, %f985, %f937;
	fma.rn.f32 	%f1018, %f974, %f986, %f938;
	fma.rn.f32 	%f1019, %f975, %f979, %f939;
	fma.rn.f32 	%f1020, %f975, %f980, %f940;
	fma.rn.f32 	%f1021, %f975, %f981, %f941;
	fma.rn.f32 	%f1022, %f975, %f982, %f942;
	fma.rn.f32 	%f1023, %f975, %f983, %f943;
	fma.rn.f32 	%f1024, %f975, %f984, %f944;
	fma.rn.f32 	%f1025, %f975, %f985, %f945;
	fma.rn.f32 	%f1026, %f975, %f986, %f946;
	fma.rn.f32 	%f1027, %f976, %f979, %f947;
	fma.rn.f32 	%f1028, %f976, %f980, %f948;
	fma.rn.f32 	%f1029, %f976, %f981, %f949;
	fma.rn.f32 	%f1030, %f976, %f982, %f950;
	fma.rn.f32 	%f1031, %f976, %f983, %f951;
	fma.rn.f32 	%f1032, %f976, %f984, %f952;
	fma.rn.f32 	%f1033, %f976, %f985, %f953;
	fma.rn.f32 	%f1034, %f976, %f986, %f954;
	fma.rn.f32 	%f1035, %f977, %f979, %f955;
	fma.rn.f32 	%f1036, %f977, %f980, %f956;
	fma.rn.f32 	%f1037, %f977, %f981, %f957;
	fma.rn.f32 	%f1038, %f977, %f982, %f958;
	fma.rn.f32 	%f1039, %f977, %f983, %f959;
	fma.rn.f32 	%f1040, %f977, %f984, %f960;
	fma.rn.f32 	%f1041, %f977, %f985, %f961;
	fma.rn.f32 	%f1042, %f977, %f986, %f962;
	fma.rn.f32 	%f1043, %f978, %f979, %f963;
	fma.rn.f32 	%f1044, %f978, %f980, %f964;
	fma.rn.f32 	%f1045, %f978, %f981, %f965;
	fma.rn.f32 	%f1046, %f978, %f982, %f966;
	fma.rn.f32 	%f1047, %f978, %f983, %f967;
	fma.rn.f32 	%f1048, %f978, %f984, %f968;
	fma.rn.f32 	%f1049, %f978, %f985, %f969;
	fma.rn.f32 	%f1050, %f978, %f986, %f970;
	ld.shared.f32 	%f1051, [%r4236+36];
	ld.shared.f32 	%f1052, [%r4236+164];
	ld.shared.f32 	%f1053, [%r4236+292];
	ld.shared.f32 	%f1054, [%r4236+420];
	ld.shared.f32 	%f1055, [%r4236+548];
	ld.shared.f32 	%f1056, [%r4236+676];
	ld.shared.f32 	%f1057, [%r4236+804];
	ld.shared.f32 	%f1058, [%r4236+932];
	ld.shared.f32 	%f1059, [%r4240+1152];
	ld.shared.f32 	%f1060, [%r4240+1156];
	ld.shared.f32 	%f1061, [%r4240+1160];
	ld.shared.f32 	%f1062, [%r4240+1164];
	ld.shared.f32 	%f1063, [%r4240+1168];
	ld.shared.f32 	%f1064, [%r4240+1172];
	ld.shared.f32 	%f1065, [%r4240+1176];
	ld.shared.f32 	%f1066, [%r4240+1180];
	fma.rn.f32 	%f1067, %f1051, %f1059, %f987;
	fma.rn.f32 	%f1068, %f1051, %f1060, %f988;
	fma.rn.f32 	%f1069, %f1051, %f1061, %f989;
	fma.rn.f32 	%f1070, %f1051, %f1062, %f990;
	fma.rn.f32 	%f1071, %f1051, %f1063, %f991;
	fma.rn.f32 	%f1072, %f1051, %f1064, %f992;
	fma.rn.f32 	%f1073, %f1051, %f1065, %f993;
	fma.rn.f32 	%f1074, %f1051, %f1066, %f994;
	fma.rn.f32 	%f1075, %f1052, %f1059, %f995;
	fma.rn.f32 	%f1076, %f1052, %f1060, %f996;
	fma.rn.f32 	%f1077, %f1052, %f1061, %f997;
	fma.rn.f32 	%f1078, %f1052, %f1062, %f998;
	fma.rn.f32 	%f1079, %f1052, %f1063, %f999;
	fma.rn.f32 	%f1080, %f1052, %f1064, %f1000;
	fma.rn.f32 	%f1081, %f1052, %f1065, %f1001;
	fma.rn.f32 	%f1082, %f1052, %f1066, %f1002;
	fma.rn.f32 	%f1083, %f1053, %f1059, %f1003;
	fma.rn.f32 	%f1084, %f1053, %f1060, %f1004;
	fma.rn.f32 	%f1085, %f1053, %f1061, %f1005;
	fma.rn.f32 	%f1086, %f1053, %f1062, %f1006;
	fma.rn.f32 	%f1087, %f1053, %f1063, %f1007;
	fma.rn.f32 	%f1088, %f1053, %f1064, %f1008;
	fma.rn.f32 	%f1089, %f1053, %f1065, %f1009;
	fma.rn.f32 	%f1090, %f1053, %f1066, %f1010;
	fma.rn.f32 	%f1091, %f1054, %f1059, %f1011;
	fma.rn.f32 	%f1092, %f1054, %f1060, %f1012;
	fma.rn.f32 	%f1093, %f1054, %f1061, %f1013;
	fma.rn.f32 	%f1094, %f1054, %f1062, %f1014;
	fma.rn.f32 	%f1095, %f1054, %f1063, %f1015;
	fma.rn.f32 	%f1096, %f1054, %f1064, %f1016;
	fma.rn.f32 	%f1097, %f1054, %f1065, %f1017;
	fma.rn.f32 	%f1098, %f1054, %f1066, %f1018;
	fma.rn.f32 	%f1099, %f1055, %f1059, %f1019;
	fma.rn.f32 	%f1100, %f1055, %f1060, %f1020;
	fma.rn.f32 	%f1101, %f1055, %f1061, %f1021;
	fma.rn.f32 	%f1102, %f1055, %f1062, %f1022;
	fma.rn.f32 	%f1103, %f1055, %f1063, %f1023;
	fma.rn.f32 	%f1104, %f1055, %f1064, %f1024;
	fma.rn.f32 	%f1105, %f1055, %f1065, %f1025;
	fma.rn.f32 	%f1106, %f1055, %f1066, %f1026;
	fma.rn.f32 	%f1107, %f1056, %f1059, %f1027;
	fma.rn.f32 	%f1108, %f1056, %f1060, %f1028;
	fma.rn.f32 	%f1109, %f1056, %f1061, %f1029;
	fma.rn.f32 	%f1110, %f1056, %f1062, %f1030;
	fma.rn.f32 	%f1111, %f1056, %f1063, %f1031;
	fma.rn.f32 	%f1112, %f1056, %f1064, %f1032;
	fma.rn.f32 	%f1113, %f1056, %f1065, %f1033;
	fma.rn.f32 	%f1114, %f1056, %f1066, %f1034;
	fma.rn.f32 	%f1115, %f1057, %f1059, %f1035;
	fma.rn.f32 	%f1116, %f1057, %f1060, %f1036;
	fma.rn.f32 	%f1117, %f1057, %f1061, %f1037;
	fma.rn.f32 	%f1118, %f1057, %f1062, %f1038;
	fma.rn.f32 	%f1119, %f1057, %f1063, %f1039;
	fma.rn.f32 	%f1120, %f1057, %f1064, %f1040;
	fma.rn.f32 	%f1121, %f1057, %f1065, %f1041;
	fma.rn.f32 	%f1122, %f1057, %f1066, %f1042;
	fma.rn.f32 	%f1123, %f1058, %f1059, %f1043;
	fma.rn.f32 	%f1124, %f1058, %f1060, %f1044;
	fma.rn.f32 	%f1125, %f1058, %f1061, %f1045;
	fma.rn.f32 	%f1126, %f1058, %f1062, %f1046;
	fma.rn.f32 	%f1127, %f1058, %f1063, %f1047;
	fma.rn.f32 	%f1128, %f1058, %f1064, %f1048;
	fma.rn.f32 	%f1129, %f1058, %f1065, %f1049;
	fma.rn.f32 	%f1130, %f1058, %f1066, %f1050;
	ld.shared.f32 	%f1131, [%r4236+40];
	ld.shared.f32 	%f1132, [%r4236+168];
	ld.shared.f32 	%f1133, [%r4236+296];
	ld.shared.f32 	%f1134, [%r4236+424];
	ld.shared.f32 	%f1135, [%r4236+552];
	ld.shared.f32 	%f1136, [%r4236+680];
	ld.shared.f32 	%f1137, [%r4236+808];
	ld.shared.f32 	%f1138, [%r4236+936];
	ld.shared.f32 	%f1139, [%r4240+1280];
	ld.shared.f32 	%f1140, [%r4240+1284];
	ld.shared.f32 	%f1141, [%r4240+1288];
	ld.shared.f32 	%f1142, [%r4240+1292];
	ld.shared.f32 	%f1143, [%r4240+1296];
	ld.shared.f32 	%f1144, [%r4240+1300];
	ld.shared.f32 	%f1145, [%r4240+1304];
	ld.shared.f32 	%f1146, [%r4240+1308];
	fma.rn.f32 	%f1147, %f1131, %f1139, %f1067;
	fma.rn.f32 	%f1148, %f1131, %f1140, %f1068;
	fma.rn.f32 	%f1149, %f1131, %f1141, %f1069;
	fma.rn.f32 	%f1150, %f1131, %f1142, %f1070;
	fma.rn.f32 	%f1151, %f1131, %f1143, %f1071;
	fma.rn.f32 	%f1152, %f1131, %f1144, %f1072;
	fma.rn.f32 	%f1153, %f1131, %f1145, %f1073;
	fma.rn.f32 	%f1154, %f1131, %f1146, %f1074;
	fma.rn.f32 	%f1155, %f1132, %f1139, %f1075;
	fma.rn.f32 	%f1156, %f1132, %f1140, %f1076;
	fma.rn.f32 	%f1157, %f1132, %f1141, %f1077;
	fma.rn.f32 	%f1158, %f1132, %f1142, %f1078;
	fma.rn.f32 	%f1159, %f1132, %f1143, %f1079;
	fma.rn.f32 	%f1160, %f1132, %f1144, %f1080;
	fma.rn.f32 	%f1161, %f1132, %f1145, %f1081;
	fma.rn.f32 	%f1162, %f1132, %f1146, %f1082;
	fma.rn.f32 	%f1163, %f1133, %f1139, %f1083;
	fma.rn.f32 	%f1164, %f1133, %f1140, %f1084;
	fma.rn.f32 	%f1165, %f1133, %f1141, %f1085;
	fma.rn.f32 	%f1166, %f1133, %f1142, %f1086;
	fma.rn.f32 	%f1167, %f1133, %f1143, %f1087;
	fma.rn.f32 	%f1168, %f1133, %f1144, %f1088;
	fma.rn.f32 	%f1169, %f1133, %f1145, %f1089;
	fma.rn.f32 	%f1170, %f1133, %f1146, %f1090;
	fma.rn.f32 	%f1171, %f1134, %f1139, %f1091;
	fma.rn.f32 	%f1172, %f1134, %f1140, %f1092;
	fma.rn.f32 	%f1173, %f1134, %f1141, %f1093;
	fma.rn.f32 	%f1174, %f1134, %f1142, %f1094;
	fma.rn.f32 	%f1175, %f1134, %f1143, %f1095;
	fma.rn.f32 	%f1176, %f1134, %f1144, %f1096;
	fma.rn.f32 	%f1177, %f1134, %f1145, %f1097;
	fma.rn.f32 	%f1178, %f1134, %f1146, %f1098;
	fma.rn.f32 	%f1179, %f1135, %f1139, %f1099;
	fma.rn.f32 	%f1180, %f1135, %f1140, %f1100;
	fma.rn.f32 	%f1181, %f1135, %f1141, %f1101;
	fma.rn.f32 	%f1182, %f1135, %f1142, %f1102;
	fma.rn.f32 	%f1183, %f1135, %f1143, %f1103;
	fma.rn.f32 	%f1184, %f1135, %f1144, %f1104;
	fma.rn.f32 	%f1185, %f1135, %f1145, %f1105;
	fma.rn.f32 	%f1186, %f1135, %f1146, %f1106;
	fma.rn.f32 	%f1187, %f1136, %f1139, %f1107;
	fma.rn.f32 	%f1188, %f1136, %f1140, %f1108;
	fma.rn.f32 	%f1189, %f1136, %f1141, %f1109;
	fma.rn.f32 	%f1190, %f1136, %f1142, %f1110;
	fma.rn.f32 	%f1191, %f1136, %f1143, %f1111;
	fma.rn.f32 	%f1192, %f1136, %f1144, %f1112;
	fma.rn.f32 	%f1193, %f1136, %f1145, %f1113;
	fma.rn.f32 	%f1194, %f1136, %f1146, %f1114;
	fma.rn.f32 	%f1195, %f1137, %f1139, %f1115;
	fma.rn.f32 	%f1196, %f1137, %f1140, %f1116;
	fma.rn.f32 	%f1197, %f1137, %f1141, %f1117;
	fma.rn.f32 	%f1198, %f1137, %f1142, %f1118;
	fma.rn.f32 	%f1199, %f1137, %f1143, %f1119;
	fma.rn.f32 	%f1200, %f1137, %f1144, %f1120;
	fma.rn.f32 	%f1201, %f1137, %f1145, %f1121;
	fma.rn.f32 	%f1202, %f1137, %f1146, %f1122;
	fma.rn.f32 	%f1203, %f1138, %f1139, %f1123;
	fma.rn.f32 	%f1204, %f1138, %f1140, %f1124;
	fma.rn.f32 	%f1205, %f1138, %f1141, %f1125;
	fma.rn.f32 	%f1206, %f1138, %f1142, %f1126;
	fma.rn.f32 	%f1207, %f1138, %f1143, %f1127;
	fma.rn.f32 	%f1208, %f1138, %f1144, %f1128;
	fma.rn.f32 	%f1209, %f1138, %f1145, %f1129;
	fma.rn.f32 	%f1210, %f1138, %f1146, %f1130;
	ld.shared.f32 	%f1211, [%r4236+44];
	ld.shared.f32 	%f1212, [%r4236+172];
	ld.shared.f32 	%f1213, [%r4236+300];
	ld.shared.f32 	%f1214, [%r4236+428];
	ld.shared.f32 	%f1215, [%r4236+556];
	ld.shared.f32 	%f1216, [%r4236+684];
	ld.shared.f32 	%f1217, [%r4236+812];
	ld.shared.f32 	%f1218, [%r4236+940];
	ld.shared.f32 	%f1219, [%r4240+1408];
	ld.shared.f32 	%f1220, [%r4240+1412];
	ld.shared.f32 	%f1221, [%r4240+1416];
	ld.shared.f32 	%f1222, [%r4240+1420];
	ld.shared.f32 	%f1223, [%r4240+1424];
	ld.shared.f32 	%f1224, [%r4240+1428];
	ld.shared.f32 	%f1225, [%r4240+1432];
	ld.shared.f32 	%f1226, [%r4240+1436];
	fma.rn.f32 	%f1227, %f1211, %f1219, %f1147;
	fma.rn.f32 	%f1228, %f1211, %f1220, %f1148;
	fma.rn.f32 	%f1229, %f1211, %f1221, %f1149;
	fma.rn.f32 	%f1230, %f1211, %f1222, %f1150;
	fma.rn.f32 	%f1231, %f1211, %f1223, %f1151;
	fma.rn.f32 	%f1232, %f1211, %f1224, %f1152;
	fma.rn.f32 	%f1233, %f1211, %f1225, %f1153;
	fma.rn.f32 	%f1234, %f1211, %f1226, %f1154;
	fma.rn.f32 	%f1235, %f1212, %f1219, %f1155;
	fma.rn.f32 	%f1236, %f1212, %f1220, %f1156;
	fma.rn.f32 	%f1237, %f1212, %f1221, %f1157;
	fma.rn.f32 	%f1238, %f1212, %f1222, %f1158;
	fma.rn.f32 	%f1239, %f1212, %f1223, %f1159;
	fma.rn.f32 	%f1240, %f1212, %f1224, %f1160;
	fma.rn.f32 	%f1241, %f1212, %f1225, %f1161;
	fma.rn.f32 	%f1242, %f1212, %f1226, %f1162;
	fma.rn.f32 	%f1243, %f1213, %f1219, %f1163;
	fma.rn.f32 	%f1244, %f1213, %f1220, %f1164;
	fma.rn.f32 	%f1245, %f1213, %f1221, %f1165;
	fma.rn.f32 	%f1246, %f1213, %f1222, %f1166;
	fma.rn.f32 	%f1247, %f1213, %f1223, %f1167;
	fma.rn.f32 	%f1248, %f1213, %f1224, %f1168;
	fma.rn.f32 	%f1249, %f1213, %f1225, %f1169;
	fma.rn.f32 	%f1250, %f1213, %f1226, %f1170;
	fma.rn.f32 	%f1251, %f1214, %f1219, %f1171;
	fma.rn.f32 	%f1252, %f1214, %f1220, %f1172;
	fma.rn.f32 	%f1253, %f1214, %f1221, %f1173;
	fma.rn.f32 	%f1254, %f1214, %f1222, %f1174;
	fma.rn.f32 	%f1255, %f1214, %f1223, %f1175;
	fma.rn.f32 	%f1256, %f1214, %f1224, %f1176;
	fma.rn.f32 	%f1257, %f1214, %f1225, %f1177;
	fma.rn.f32 	%f1258, %f1214, %f1226, %f1178;
	fma.rn.f32 	%f1259, %f1215, %f1219, %f1179;
	fma.rn.f32 	%f1260, %f1215, %f1220, %f1180;
	fma.rn.f32 	%f1261, %f1215, %f1221, %f1181;
	fma.rn.f32 	%f1262, %f1215, %f1222, %f1182;
	fma.rn.f32 	%f1263, %f1215, %f1223, %f1183;
	fma.rn.f32 	%f1264, %f1215, %f1224, %f1184;
	fma.rn.f32 	%f1265, %f1215, %f1225, %f1185;
	fma.rn.f32 	%f1266, %f1215, %f1226, %f1186;
	fma.rn.f32 	%f1267, %f1216, %f1219, %f1187;
	fma.rn.f32 	%f1268, %f1216, %f1220, %f1188;
	fma.rn.f32 	%f1269, %f1216, %f1221, %f1189;
	fma.rn.f32 	%f1270, %f1216, %f1222, %f1190;
	fma.rn.f32 	%f1271, %f1216, %f1223, %f1191;
	fma.rn.f32 	%f1272, %f1216, %f1224, %f1192;
	fma.rn.f32 	%f1273, %f1216, %f1225, %f1193;
	fma.rn.f32 	%f1274, %f1216, %f1226, %f1194;
	fma.rn.f32 	%f1275, %f1217, %f1219, %f1195;
	fma.rn.f32 	%f1276, %f1217, %f1220, %f1196;
	fma.rn.f32 	%f1277, %f1217, %f1221, %f1197;
	fma.rn.f32 	%f1278, %f1217, %f1222, %f1198;
	fma.rn.f32 	%f1279, %f1217, %f1223, %f1199;
	fma.rn.f32 	%f1280, %f1217, %f1224, %f1200;
	fma.rn.f32 	%f1281, %f1217, %f1225, %f1201;
	fma.rn.f32 	%f1282, %f1217, %f1226, %f1202;
	fma.rn.f32 	%f1283, %f1218, %f1219, %f1203;
	fma.rn.f32 	%f1284, %f1218, %f1220, %f1204;
	fma.rn.f32 	%f1285, %f1218, %f1221, %f1205;
	fma.rn.f32 	%f1286, %f1218, %f1222, %f1206;
	fma.rn.f32 	%f1287, %f1218, %f1223, %f1207;
	fma.rn.f32 	%f1288, %f1218, %f1224, %f1208;
	fma.rn.f32 	%f1289, %f1218, %f1225, %f1209;
	fma.rn.f32 	%f1290, %f1218, %f1226, %f1210;
	ld.shared.f32 	%f1291, [%r4236+48];
	ld.shared.f32 	%f1292, [%r4236+176];
	ld.shared.f32 	%f1293, [%r4236+304];
	ld.shared.f32 	%f1294, [%r4236+432];
	ld.shared.f32 	%f1295, [%r4236+560];
	ld.shared.f32 	%f1296, [%r4236+688];
	ld.shared.f32 	%f1297, [%r4236+816];
	ld.shared.f32 	%f1298, [%r4236+944];
	ld.shared.f32 	%f1299, [%r4240+1536];
	ld.shared.f32 	%f1300, [%r4240+1540];
	ld.shared.f32 	%f1301, [%r4240+1544];
	ld.shared.f32 	%f1302, [%r4240+1548];
	ld.shared.f32 	%f1303, [%r4240+1552];
	ld.shared.f32 	%f1304, [%r4240+1556];
	ld.shared.f32 	%f1305, [%r4240+1560];
	ld.shared.f32 	%f1306, [%r4240+1564];
	fma.rn.f32 	%f1307, %f1291, %f1299, %f1227;
	fma.rn.f32 	%f1308, %f1291, %f1300, %f1228;
	fma.rn.f32 	%f1309, %f1291, %f1301, %f1229;
	fma.rn.f32 	%f1310, %f1291, %f1302, %f1230;
	fma.rn.f32 	%f1311, %f1291, %f1303, %f1231;
	fma.rn.f32 	%f1312, %f1291, %f1304, %f1232;
	fma.rn.f32 	%f1313, %f1291, %f1305, %f1233;
	fma.rn.f32 	%f1314, %f1291, %f1306, %f1234;
	fma.rn.f32 	%f1315, %f1292, %f1299, %f1235;
	fma.rn.f32 	%f1316, %f1292, %f1300, %f1236;
	fma.rn.f32 	%f1317, %f1292, %f1301, %f1237;
	fma.rn.f32 	%f1318, %f1292, %f1302, %f1238;
	fma.rn.f32 	%f1319, %f1292, %f1303, %f1239;
	fma.rn.f32 	%f1320, %f1292, %f1304, %f1240;
	fma.rn.f32 	%f1321, %f1292, %f1305, %f1241;
	fma.rn.f32 	%f1322, %f1292, %f1306, %f1242;
	fma.rn.f32 	%f1323, %f1293, %f1299, %f1243;
	fma.rn.f32 	%f1324, %f1293, %f1300, %f1244;
	fma.rn.f32 	%f1325, %f1293, %f1301, %f1245;
	fma.rn.f32 	%f1326, %f1293, %f1302, %f1246;
	fma.rn.f32 	%f1327, %f1293, %f1303, %f1247;
	fma.rn.f32 	%f1328, %f1293, %f1304, %f1248;
	fma.rn.f32 	%f1329, %f1293, %f1305, %f1249;
	fma.rn.f32 	%f1330, %f1293, %f1306, %f1250;
	fma.rn.f32 	%f1331, %f1294, %f1299, %f1251;
	fma.rn.f32 	%f1332, %f1294, %f1300, %f1252;
	fma.rn.f32 	%f1333, %f1294, %f1301, %f1253;
	fma.rn.f32 	%f1334, %f1294, %f1302, %f1254;
	fma.rn.f32 	%f1335, %f1294, %f1303, %f1255;
	fma.rn.f32 	%f1336, %f1294, %f1304, %f1256;
	fma.rn.f32 	%f1337, %f1294, %f1305, %f1257;
	fma.rn.f32 	%f1338, %f1294, %f1306, %f1258;
	fma.rn.f32 	%f1339, %f1295, %f1299, %f1259;
	fma.rn.f32 	%f1340, %f1295, %f1300, %f1260;
	fma.rn.f32 	%f1341, %f1295, %f1301, %f1261;
	fma.rn.f32 	%f1342, %f1295, %f1302, %f1262;
	fma.rn.f32 	%f1343, %f1295, %f1303, %f1263;
	fma.rn.f32 	%f1344, %f1295, %f1304, %f1264;
	fma.rn.f32 	%f1345, %f1295, %f1305, %f1265;
	fma.rn.f32 	%f1346, %f1295, %f1306, %f1266;
	fma.rn.f32 	%f1347, %f1296, %f1299, %f1267;
	fma.rn.f32 	%f1348, %f1296, %f1300, %f1268;
	fma.rn.f32 	%f1349, %f1296, %f1301, %f1269;
	fma.rn.f32 	%f1350, %f1296, %f1302, %f1270;
	fma.rn.f32 	%f1351, %f1296, %f1303, %f1271;
	fma.rn.f32 	%f1352, %f1296, %f1304, %f1272;
	fma.rn.f32 	%f1353, %f1296, %f1305, %f1273;
	fma.rn.f32 	%f1354, %f1296, %f1306, %f1274;
	fma.rn.f32 	%f1355, %f1297, %f1299, %f1275;
	fma.rn.f32 	%f1356, %f1297, %f1300, %f1276;
	fma.rn.f32 	%f1357, %f1297, %f1301, %f1277;
	fma.rn.f32 	%f1358, %f1297, %f1302, %f1278;
	fma.rn.f32 	%f1359, %f1297, %f1303, %f1279;
	fma.rn.f32 	%f1360, %f1297, %f1304, %f1280;
	fma.rn.f32 	%f1361, %f1297, %f1305, %f1281;
	fma.rn.f32 	%f1362, %f1297, %f1306, %f1282;
	fma.rn.f32 	%f1363, %f1298, %f1299, %f1283;
	fma.rn.f32 	%f1364, %f1298, %f1300, %f1284;
	fma.rn.f32 	%f1365, %f1298, %f1301, %f1285;
	fma.rn.f32 	%f1366, %f1298, %f1302, %f1286;
	fma.rn.f32 	%f1367, %f1298, %f1303, %f1287;
	fma.rn.f32 	%f1368, %f1298, %f1304, %f1288;
	fma.rn.f32 	%f1369, %f1298, %f1305, %f1289;
	fma.rn.f32 	%f1370, %f1298, %f1306, %f1290;
	ld.shared.f32 	%f1371, [%r4236+52];
	ld.shared.f32 	%f1372, [%r4236+180];
	ld.shared.f32 	%f1373, [%r4236+308];
	ld.shared.f32 	%f1374, [%r4236+436];
	ld.shared.f32 	%f1375, [%r4236+564];
	ld.shared.f32 	%f1376, [%r4236+692];
	ld.shared.f32 	%f1377, [%r4236+820];
	ld.shared.f32 	%f1378, [%r4236+948];
	ld.shared.f32 	%f1379, [%r4240+1664];
	ld.shared.f32 	%f1380, [%r4240+1668];
	ld.shared.f32 	%f1381, [%r4240+1672];
	ld.shared.f32 	%f1382, [%r4240+1676];
	ld.shared.f32 	%f1383, [%r4240+1680];
	ld.shared.f32 	%f1384, [%r4240+1684];
	ld.shared.f32 	%f1385, [%r4240+1688];
	ld.shared.f32 	%f1386, [%r4240+1692];
	fma.rn.f32 	%f1387, %f1371, %f1379, %f1307;
	fma.rn.f32 	%f1388, %f1371, %f1380, %f1308;
	fma.rn.f32 	%f1389, %f1371, %f1381, %f1309;
	fma.rn.f32 	%f1390, %f1371, %f1382, %f1310;
	fma.rn.f32 	%f1391, %f1371, %f1383, %f1311;
	fma.rn.f32 	%f1392, %f1371, %f1384, %f1312;
	fma.rn.f32 	%f1393, %f1371, %f1385, %f1313;
	fma.rn.f32 	%f1394, %f1371, %f1386, %f1314;
	fma.rn.f32 	%f1395, %f1372, %f1379, %f1315;
	fma.rn.f32 	%f1396, %f1372, %f1380, %f1316;
	fma.rn.f32 	%f1397, %f1372, %f1381, %f1317;
	fma.rn.f32 	%f1398, %f1372, %f1382, %f1318;
	fma.rn.f32 	%f1399, %f1372, %f1383, %f1319;
	fma.rn.f32 	%f1400, %f1372, %f1384, %f1320;
	fma.rn.f32 	%f1401, %f1372, %f1385, %f1321;
	fma.rn.f32 	%f1402, %f1372, %f1386, %f1322;
	fma.rn.f32 	%f1403, %f1373, %f1379, %f1323;
	fma.rn.f32 	%f1404, %f1373, %f1380, %f1324;
	fma.rn.f32 	%f1405, %f1373, %f1381, %f1325;
	fma.rn.f32 	%f1406, %f1373, %f1382, %f1326;
	fma.rn.f32 	%f1407, %f1373, %f1383, %f1327;
	fma.rn.f32 	%f1408, %f1373, %f1384, %f1328;
	fma.rn.f32 	%f1409, %f1373, %f1385, %f1329;
	fma.rn.f32 	%f1410, %f1373, %f1386, %f1330;
	fma.rn.f32 	%f1411, %f1374, %f1379, %f1331;
	fma.rn.f32 	%f1412, %f1374, %f1380, %f1332;
	fma.rn.f32 	%f1413, %f1374, %f1381, %f1333;
	fma.rn.f32 	%f1414, %f1374, %f1382, %f1334;
	fma.rn.f32 	%f1415, %f1374, %f1383, %f1335;
	fma.rn.f32 	%f1416, %f1374, %f1384, %f1336;
	fma.rn.f32 	%f1417, %f1374, %f1385, %f1337;
	fma.rn.f32 	%f1418, %f1374, %f1386, %f1338;
	fma.rn.f32 	%f1419, %f1375, %f1379, %f1339;
	fma.rn.f32 	%f1420, %f1375, %f1380, %f1340;
	fma.rn.f32 	%f1421, %f1375, %f1381, %f1341;
	fma.rn.f32 	%f1422, %f1375, %f1382, %f1342;
	fma.rn.f32 	%f1423, %f1375, %f1383, %f1343;
	fma.rn.f32 	%f1424, %f1375, %f1384, %f1344;
	fma.rn.f32 	%f1425, %f1375, %f1385, %f1345;
	fma.rn.f32 	%f1426, %f1375, %f1386, %f1346;
	fma.rn.f32 	%f1427, %f1376, %f1379, %f1347;
	fma.rn.f32 	%f1428, %f1376, %f1380, %f1348;
	fma.rn.f32 	%f1429, %f1376, %f1381, %f1349;
	fma.rn.f32 	%f1430, %f1376, %f1382, %f1350;
	fma.rn.f32 	%f1431, %f1376, %f1383, %f1351;
	fma.rn.f32 	%f1432, %f1376, %f1384, %f1352;
	fma.rn.f32 	%f1433, %f1376, %f1385, %f1353;
	fma.rn.f32 	%f1434, %f1376, %f1386, %f1354;
	fma.rn.f32 	%f1435, %f1377, %f1379, %f1355;
	fma.rn.f32 	%f1436, %f1377, %f1380, %f1356;
	fma.rn.f32 	%f1437, %f1377, %f1381, %f1357;
	fma.rn.f32 	%f1438, %f1377, %f1382, %f1358;
	fma.rn.f32 	%f1439, %f1377, %f1383, %f1359;
	fma.rn.f32 	%f1440, %f1377, %f1384, %f1360;
	fma.rn.f32 	%f1441, %f1377, %f1385, %f1361;
	fma.rn.f32 	%f1442, %f1377, %f1386, %f1362;
	fma.rn.f32 	%f1443, %f1378, %f1379, %f1363;
	fma.rn.f32 	%f1444, %f1378, %f1380, %f1364;
	fma.rn.f32 	%f1445, %f1378, %f1381, %f1365;
	fma.rn.f32 	%f1446, %f1378, %f1382, %f1366;
	fma.rn.f32 	%f1447, %f1378, %f1383, %f1367;
	fma.rn.f32 	%f1448, %f1378, %f1384, %f1368;
	fma.rn.f32 	%f1449, %f1378, %f1385, %f1369;
	fma.rn.f32 	%f1450, %f1378, %f1386, %f1370;
	ld.shared.f32 	%f1451, [%r4236+56];
	ld.shared.f32 	%f1452, [%r4236+184];
	ld.shared.f32 	%f1453, [%r4236+312];
	ld.shared.f32 	%f1454, [%r4236+440];
	ld.shared.f32 	%f1455, [%r4236+568];
	ld.shared.f32 	%f1456, [%r4236+696];
	ld.shared.f32 	%f1457, [%r4236+824];
	ld.shared.f32 	%f1458, [%r4236+952];
	ld.shared.f32 	%f1459, [%r4240+1792];
	ld.shared.f32 	%f1460, [%r4240+1796];
	ld.shared.f32 	%f1461, [%r4240+1800];
	ld.shared.f32 	%f1462, [%r4240+1804];
	ld.shared.f32 	%f1463, [%r4240+1808];
	ld.shared.f32 	%f1464, [%r4240+1812];
	ld.shared.f32 	%f1465, [%r4240+1816];
	ld.shared.f32 	%f1466, [%r4240+1820];
	fma.rn.f32 	%f1467, %f1451, %f1459, %f1387;
	fma.rn.f32 	%f1468, %f1451, %f1460, %f1388;
	fma.rn.f32 	%f1469, %f1451, %f1461, %f1389;
	fma.rn.f32 	%f1470, %f1451, %f1462, %f1390;
	fma.rn.f32 	%f1471, %f1451, %f1463, %f1391;
	fma.rn.f32 	%f1472, %f1451, %f1464, %f1392;
	fma.rn.f32 	%f1473, %f1451, %f1465, %f1393;
	fma.rn.f32 	%f1474, %f1451, %f1466, %f1394;
	fma.rn.f32 	%f1475, %f1452, %f1459, %f1395;
	fma.rn.f32 	%f1476, %f1452, %f1460, %f1396;
	fma.rn.f32 	%f1477, %f1452, %f1461, %f1397;
	fma.rn.f32 	%f1478, %f1452, %f1462, %f1398;
	fma.rn.f32 	%f1479, %f1452, %f1463, %f1399;
	fma.rn.f32 	%f1480, %f1452, %f1464, %f1400;
	fma.rn.f32 	%f1481, %f1452, %f1465, %f1401;
	fma.rn.f32 	%f1482, %f1452, %f1466, %f1402;
	fma.rn.f32 	%f1483, %f1453, %f1459, %f1403;
	fma.rn.f32 	%f1484, %f1453, %f1460, %f1404;
	fma.rn.f32 	%f1485, %f1453, %f1461, %f1405;
	fma.rn.f32 	%f1486, %f1453, %f1462, %f1406;
	fma.rn.f32 	%f1487, %f1453, %f1463, %f1407;
	fma.rn.f32 	%f1488, %f1453, %f1464, %f1408;
	fma.rn.f32 	%f1489, %f1453, %f1465, %f1409;
	fma.rn.f32 	%f1490, %f1453, %f1466, %f1410;
	fma.rn.f32 	%f1491, %f1454, %f1459, %f1411;
	fma.rn.f32 	%f1492, %f1454, %f1460, %f1412;
	fma.rn.f32 	%f1493, %f1454, %f1461, %f1413;
	fma.rn.f32 	%f1494, %f1454, %f1462, %f1414;
	fma.rn.f32 	%f1495, %f1454, %f1463, %f1415;
	fma.rn.f32 	%f1496, %f1454, %f1464, %f1416;
	fma.rn.f32 	%f1497, %f1454, %f1465, %f1417;
	fma.rn.f32 	%f1498, %f1454, %f1466, %f1418;
	fma.rn.f32 	%f1499, %f1455, %f1459, %f1419;
	fma.rn.f32 	%f1500, %f1455, %f1460, %f1420;
	fma.rn.f32 	%f1501, %f1455, %f1461, %f1421;
	fma.rn.f32 	%f1502, %f1455, %f1462, %f1422;
	fma.rn.f32 	%f1503, %f1455, %f1463, %f1423;
	fma.rn.f32 	%f1504, %f1455, %f1464, %f1424;
	fma.rn.f32 	%f1505, %f1455, %f1465, %f1425;
	fma.rn.f32 	%f1506, %f1455, %f1466, %f1426;
	fma.rn.f32 	%f1507, %f1456, %f1459, %f1427;
	fma.rn.f32 	%f1508, %f1456, %f1460, %f1428;
	fma.rn.f32 	%f1509, %f1456, %f1461, %f1429;
	fma.rn.f32 	%f1510, %f1456, %f1462, %f1430;
	fma.rn.f32 	%f1511, %f1456, %f1463, %f1431;
	fma.rn.f32 	%f1512, %f1456, %f1464, %f1432;
	fma.rn.f32 	%f1513, %f1456, %f1465, %f1433;
	fma.rn.f32 	%f1514, %f1456, %f1466, %f1434;
	fma.rn.f32 	%f1515, %f1457, %f1459, %f1435;
	fma.rn.f32 	%f1516, %f1457, %f1460, %f1436;
	fma.rn.f32 	%f1517, %f1457, %f1461, %f1437;
	fma.rn.f32 	%f1518, %f1457, %f1462, %f1438;
	fma.rn.f32 	%f1519, %f1457, %f1463, %f1439;
	fma.rn.f32 	%f1520, %f1457, %f1464, %f1440;
	fma.rn.f32 	%f1521, %f1457, %f1465, %f1441;
	fma.rn.f32 	%f1522, %f1457, %f1466, %f1442;
	fma.rn.f32 	%f1523, %f1458, %f1459, %f1443;
	fma.rn.f32 	%f1524, %f1458, %f1460, %f1444;
	fma.rn.f32 	%f1525, %f1458, %f1461, %f1445;
	fma.rn.f32 	%f1526, %f1458, %f1462, %f1446;
	fma.rn.f32 	%f1527, %f1458, %f1463, %f1447;
	fma.rn.f32 	%f1528, %f1458, %f1464, %f1448;
	fma.rn.f32 	%f1529, %f1458, %f1465, %f1449;
	fma.rn.f32 	%f1530, %f1458, %f1466, %f1450;
	ld.shared.f32 	%f1531, [%r4236+60];
	ld.shared.f32 	%f1532, [%r4236+188];
	ld.shared.f32 	%f1533, [%r4236+316];
	ld.shared.f32 	%f1534, [%r4236+444];
	ld.shared.f32 	%f1535, [%r4236+572];
	ld.shared.f32 	%f1536, [%r4236+700];
	ld.shared.f32 	%f1537, [%r4236+828];
	ld.shared.f32 	%f1538, [%r4236+956];
	ld.shared.f32 	%f1539, [%r4240+1920];
	ld.shared.f32 	%f1540, [%r4240+1924];
	ld.shared.f32 	%f1541, [%r4240+1928];
	ld.shared.f32 	%f1542, [%r4240+1932];
	ld.shared.f32 	%f1543, [%r4240+1936];
	ld.shared.f32 	%f1544, [%r4240+1940];
	ld.shared.f32 	%f1545, [%r4240+1944];
	ld.shared.f32 	%f1546, [%r4240+1948];
	fma.rn.f32 	%f1547, %f1531, %f1539, %f1467;
	fma.rn.f32 	%f1548, %f1531, %f1540, %f1468;
	fma.rn.f32 	%f1549, %f1531, %f1541, %f1469;
	fma.rn.f32 	%f1550, %f1531, %f1542, %f1470;
	fma.rn.f32 	%f1551, %f1531, %f1543, %f1471;
	fma.rn.f32 	%f1552, %f1531, %f1544, %f1472;
	fma.rn.f32 	%f1553, %f1531, %f1545, %f1473;
	fma.rn.f32 	%f1554, %f1531, %f1546, %f1474;
	fma.rn.f32 	%f1555, %f1532, %f1539, %f1475;
	fma.rn.f32 	%f1556, %f1532, %f1540, %f1476;
	fma.rn.f32 	%f1557, %f1532, %f1541, %f1477;
	fma.rn.f32 	%f1558, %f1532, %f1542, %f1478;
	fma.rn.f32 	%f1559, %f1532, %f1543, %f1479;
	fma.rn.f32 	%f1560, %f1532, %f1544, %f1480;
	fma.rn.f32 	%f1561, %f1532, %f1545, %f1481;
	fma.rn.f32 	%f1562, %f1532, %f1546, %f1482;
	fma.rn.f32 	%f1563, %f1533, %f1539, %f1483;
	fma.rn.f32 	%f1564, %f1533, %f1540, %f1484;
	fma.rn.f32 	%f1565, %f1533, %f1541, %f1485;
	fma.rn.f32 	%f1566, %f1533, %f1542, %f1486;
	fma.rn.f32 	%f1567, %f1533, %f1543, %f1487;
	fma.rn.f32 	%f1568, %f1533, %f1544, %f1488;
	fma.rn.f32 	%f1569, %f1533, %f1545, %f1489;
	fma.rn.f32 	%f1570, %f1533, %f1546, %f1490;
	fma.rn.f32 	%f1571, %f1534, %f1539, %f1491;
	fma.rn.f32 	%f1572, %f1534, %f1540, %f1492;
	fma.rn.f32 	%f1573, %f1534, %f1541, %f1493;
	fma.rn.f32 	%f1574, %f1534, %f1542, %f1494;
	fma.rn.f32 	%f1575, %f1534, %f1543, %f1495;
	fma.rn.f32 	%f1576, %f1534, %f1544, %f1496;
	fma.rn.f32 	%f1577, %f1534, %f1545, %f1497;
	fma.rn.f32 	%f1578, %f1534, %f1546, %f1498;
	fma.rn.f32 	%f1579, %f1535, %f1539, %f1499;
	fma.rn.f32 	%f1580, %f1535, %f1540, %f1500;
	fma.rn.f32 	%f1581, %f1535, %f1541, %f1501;
	fma.rn.f32 	%f1582, %f1535, %f1542, %f1502;
	fma.rn.f32 	%f1583, %f1535, %f1543, %f1503;
	fma.rn.f32 	%f1584, %f1535, %f1544, %f1504;
	fma.rn.f32 	%f1585, %f1535, %f1545, %f1505;
	fma.rn.f32 	%f1586, %f1535, %f1546, %f1506;
	fma.rn.f32 	%f1587, %f1536, %f1539, %f1507;
	fma.rn.f32 	%f1588, %f1536, %f1540, %f1508;
	fma.rn.f32 	%f1589, %f1536, %f1541, %f1509;
	fma.rn.f32 	%f1590, %f1536, %f1542, %f1510;
	fma.rn.f32 	%f1591, %f1536, %f1543, %f1511;
	fma.rn.f32 	%f1592, %f1536, %f1544, %f1512;
	fma.rn.f32 	%f1593, %f1536, %f1545, %f1513;
	fma.rn.f32 	%f1594, %f1536, %f1546, %f1514;
	fma.rn.f32 	%f1595, %f1537, %f1539, %f1515;
	fma.rn.f32 	%f1596, %f1537, %f1540, %f1516;
	fma.rn.f32 	%f1597, %f1537, %f1541, %f1517;
	fma.rn.f32 	%f1598, %f1537, %f1542, %f1518;
	fma.rn.f32 	%f1599, %f1537, %f1543, %f1519;
	fma.rn.f32 	%f1600, %f1537, %f1544, %f1520;
	fma.rn.f32 	%f1601, %f1537, %f1545, %f1521;
	fma.rn.f32 	%f1602, %f1537, %f1546, %f1522;
	fma.rn.f32 	%f1603, %f1538, %f1539, %f1523;
	fma.rn.f32 	%f1604, %f1538, %f1540, %f1524;
	fma.rn.f32 	%f1605, %f1538, %f1541, %f1525;
	fma.rn.f32 	%f1606, %f1538, %f1542, %f1526;
	fma.rn.f32 	%f1607, %f1538, %f1543, %f1527;
	fma.rn.f32 	%f1608, %f1538, %f1544, %f1528;
	fma.rn.f32 	%f1609, %f1538, %f1545, %f1529;
	fma.rn.f32 	%f1610, %f1538, %f1546, %f1530;
	ld.shared.f32 	%f1611, [%r4236+64];
	ld.shared.f32 	%f1612, [%r4236+192];
	ld.shared.f32 	%f1613, [%r4236+320];
	ld.shared.f32 	%f1614, [%r4236+448];
	ld.shared.f32 	%f1615, [%r4236+576];
	ld.shared.f32 	%f1616, [%r4236+704];
	ld.shared.f32 	%f1617, [%r4236+832];
	ld.shared.f32 	%f1618, [%r4236+960];
	ld.shared.f32 	%f1619, [%r4240+2048];
	ld.shared.f32 	%f1620, [%r4240+2052];
	ld.shared.f32 	%f1621, [%r4240+2056];
	ld.shared.f32 	%f1622, [%r4240+2060];
	ld.shared.f32 	%f1623, [%r4240+2064];
	ld.shared.f32 	%f1624, [%r4240+2068];
	ld.shared.f32 	%f1625, [%r4240+2072];
	ld.shared.f32 	%f1626, [%r4240+2076];
	fma.rn.f32 	%f1627, %f1611, %f1619, %f1547;
	fma.rn.f32 	%f1628, %f1611, %f1620, %f1548;
	fma.rn.f32 	%f1629, %f1611, %f1621, %f1549;
	fma.rn.f32 	%f1630, %f1611, %f1622, %f1550;
	fma.rn.f32 	%f1631, %f1611, %f1623, %f1551;
	fma.rn.f32 	%f1632, %f1611, %f1624, %f1552;
	fma.rn.f32 	%f1633, %f1611, %f1625, %f1553;
	fma.rn.f32 	%f1634, %f1611, %f1626, %f1554;
	fma.rn.f32 	%f1635, %f1612, %f1619, %f1555;
	fma.rn.f32 	%f1636, %f1612, %f1620, %f1556;
	fma.rn.f32 	%f1637, %f1612, %f1621, %f1557;
	fma.rn.f32 	%f1638, %f1612, %f1622, %f1558;
	fma.rn.f32 	%f1639, %f1612, %f1623, %f1559;
	fma.rn.f32 	%f1640, %f1612, %f1624, %f1560;
	fma.rn.f32 	%f1641, %f1612, %f1625, %f1561;
	fma.rn.f32 	%f1642, %f1612, %f1626, %f1562;
	fma.rn.f32 	%f1643, %f1613, %f1619, %f1563;
	fma.rn.f32 	%f1644, %f1613, %f1620, %f1564;
	fma.rn.f32 	%f1645, %f1613, %f1621, %f1565;
	fma.rn.f32 	%f1646, %f1613, %f1622, %f1566;
	fma.rn.f32 	%f1647, %f1613, %f1623, %f1567;
	fma.rn.f32 	%f1648, %f1613, %f1624, %f1568;
	fma.rn.f32 	%f1649, %f1613, %f1625, %f1569;
	fma.rn.f32 	%f1650, %f1613, %f1626, %f1570;
	fma.rn.f32 	%f1651, %f1614, %f1619, %f1571;
	fma.rn.f32 	%f1652, %f1614, %f1620, %f1572;
	fma.rn.f32 	%f1653, %f1614, %f1621, %f1573;
	fma.rn.f32 	%f1654, %f1614, %f1622, %f1574;
	fma.rn.f32 	%f1655, %f1614, %f1623, %f1575;
	fma.rn.f32 	%f1656, %f1614, %f1624, %f1576;
	fma.rn.f32 	%f1657, %f1614, %f1625, %f1577;
	fma.rn.f32 	%f1658, %f1614, %f1626, %f1578;
	fma.rn.f32 	%f1659, %f1615, %f1619, %f1579;
	fma.rn.f32 	%f1660, %f1615, %f1620, %f1580;
	fma.rn.f32 	%f1661, %f1615, %f1621, %f1581;
	fma.rn.f32 	%f1662, %f1615, %f1622, %f1582;
	fma.rn.f32 	%f1663, %f1615, %f1623, %f1583;
	fma.rn.f32 	%f1664, %f1615, %f1624, %f1584;
	fma.rn.f32 	%f1665, %f1615, %f1625, %f1585;
	fma.rn.f32 	%f1666, %f1615, %f1626, %f1586;
	fma.rn.f32 	%f1667, %f1616, %f1619, %f1587;
	fma.rn.f32 	%f1668, %f1616, %f1620, %f1588;
	fma.rn.f32 	%f1669, %f1616, %f1621, %f1589;
	fma.rn.f32 	%f1670, %f1616, %f1622, %f1590;
	fma.rn.f32 	%f1671, %f1616, %f1623, %f1591;
	fma.rn.f32 	%f1672, %f1616, %f1624, %f1592;
	fma.rn.f32 	%f1673, %f1616, %f1625, %f1593;
	fma.rn.f32 	%f1674, %f1616, %f1626, %f1594;
	fma.rn.f32 	%f1675, %f1617, %f1619, %f1595;
	fma.rn.f32 	%f1676, %f1617, %f1620, %f1596;
	fma.rn.f32 	%f1677, %f1617, %f1621, %f1597;
	fma.rn.f32 	%f1678, %f1617, %f1622, %f1598;
	fma.rn.f32 	%f1679, %f1617, %f1623, %f1599;
	fma.rn.f32 	%f1680, %f1617, %f1624, %f1600;
	fma.rn.f32 	%f1681, %f1617, %f1625, %f1601;
	fma.rn.f32 	%f1682, %f1617, %f1626, %f1602;
	fma.rn.f32 	%f1683, %f1618, %f1619, %f1603;
	fma.rn.f32 	%f1684, %f1618, %f1620, %f1604;
	fma.rn.f32 	%f1685, %f1618, %f1621, %f1605;
	fma.rn.f32 	%f1686, %f1618, %f1622, %f1606;
	fma.rn.f32 	%f1687, %f1618, %f1623, %f1607;
	fma.rn.f32 	%f1688, %f1618, %f1624, %f1608;
	fma.rn.f32 	%f1689, %f1618, %f1625, %f1609;
	fma.rn.f32 	%f1690, %f1618, %f1626, %f1610;
	ld.shared.f32 	%f1691, [%r4236+68];
	ld.shared.f32 	%f1692, [%r4236+196];
	ld.shared.f32 	%f1693, [%r4236+324];
	ld.shared.f32 	%f1694, [%r4236+452];
	ld.shared.f32 	%f1695, [%r4236+580];
	ld.shared.f32 	%f1696, [%r4236+708];
	ld.shared.f32 	%f1697, [%r4236+836];
	ld.shared.f32 	%f1698, [%r4236+964];
	ld.shared.f32 	%f1699, [%r4240+2176];
	ld.shared.f32 	%f1700, [%r4240+2180];
	ld.shared.f32 	%f1701, [%r4240+2184];
	ld.shared.f32 	%f1702, [%r4240+2188];
	ld.shared.f32 	%f1703, [%r4240+2192];
	ld.shared.f32 	%f1704, [%r4240+2196];
	ld.shared.f32 	%f1705, [%r4240+2200];
	ld.shared.f32 	%f1706, [%r4240+2204];
	fma.rn.f32 	%f1707, %f1691, %f1699, %f1627;
	fma.rn.f32 	%f1708, %f1691, %f1700, %f1628;
	fma.rn.f32 	%f1709, %f1691, %f1701, %f1629;
	fma.rn.f32 	%f1710, %f1691, %f1702, %f1630;
	fma.rn.f32 	%f1711, %f1691, %f1703, %f1631;
	fma.rn.f32 	%f1712, %f1691, %f1704, %f1632;
	fma.rn.f32 	%f1713, %f1691, %f1705, %f1633;
	fma.rn.f32 	%f1714, %f1691, %f1706, %f1634;
	fma.rn.f32 	%f1715, %f1692, %f1699, %f1635;
	fma.rn.f32 	%f1716, %f1692, %f1700, %f1636;
	fma.rn.f32 	%f1717, %f1692, %f1701, %f1637;
	fma.rn.f32 	%f1718, %f1692, %f1702, %f1638;
	fma.rn.f32 	%f1719, %f1692, %f1703, %f1639;
	fma.rn.f32 	%f1720, %f1692, %f1704, %f1640;
	fma.rn.f32 	%f1721, %f1692, %f1705, %f1641;
	fma.rn.f32 	%f1722, %f1692, %f1706, %f1642;
	fma.rn.f32 	%f1723, %f1693, %f1699, %f1643;
	fma.rn.f32 	%f1724, %f1693, %f1700, %f1644;
	fma.rn.f32 	%f1725, %f1693, %f1701, %f1645;
	fma.rn.f32 	%f1726, %f1693, %f1702, %f1646;
	fma.rn.f32 	%f1727, %f1693, %f1703, %f1647;
	fma.rn.f32 	%f1728, %f1693, %f1704, %f1648;
	fma.rn.f32 	%f1729, %f1693, %f1705, %f1649;
	fma.rn.f32 	%f1730, %f1693, %f1706, %f1650;
	fma.rn.f32 	%f1731, %f1694, %f1699, %f1651;
	fma.rn.f32 	%f1732, %f1694, %f1700, %f1652;
	fma.rn.f32 	%f1733, %f1694, %f1701, %f1653;
	fma.rn.f32 	%f1734, %f1694, %f1702, %f1654;
	fma.rn.f32 	%f1735, %f1694, %f1703, %f1655;
	fma.rn.f32 	%f1736, %f1694, %f1704, %f1656;
	fma.rn.f32 	%f1737, %f1694, %f1705, %f1657;
	fma.rn.f32 	%f1738, %f1694, %f1706, %f1658;
	fma.rn.f32 	%f1739, %f1695, %f1699, %f1659;
	fma.rn.f32 	%f1740, %f1695, %f1700, %f1660;
	fma.rn.f32 	%f1741, %f1695, %f1701, %f1661;
	fma.rn.f32 	%f1742, %f1695, %f1702, %f1662;
	fma.rn.f32 	%f1743, %f1695, %f1703, %f1663;
	fma.rn.f32 	%f1744, %f1695, %f1704, %f1664;
	fma.rn.f32 	%f1745, %f1695, %f1705, %f1665;
	fma.rn.f32 	%f1746, %f1695, %f1706, %f1666;
	fma.rn.f32 	%f1747, %f1696, %f1699, %f1667;
	fma.rn.f32 	%f1748, %f1696, %f1700, %f1668;
	fma.rn.f32 	%f1749, %f1696, %f1701, %f1669;
	fma.rn.f32 	%f1750, %f1696, %f1702, %f1670;
	fma.rn.f32 	%f1751, %f1696, %f1703, %f1671;
	fma.rn.f32 	%f1752, %f1696, %f1704, %f1672;
	fma.rn.f32 	%f1753, %f1696, %f1705, %f1673;
	fma.rn.f32 	%f1754, %f1696, %f1706, %f1674;
	fma.rn.f32 	%f1755, %f1697, %f1699, %f1675;
	fma.rn.f32 	%f1756, %f1697, %f1700, %f1676;
	fma.rn.f32 	%f1757, %f1697, %f1701, %f1677;
	fma.rn.f32 	%f1758, %f1697, %f1702, %f1678;
	fma.rn.f32 	%f1759, %f1697, %f1703, %f1679;
	fma.rn.f32 	%f1760, %f1697, %f1704, %f1680;
	fma.rn.f32 	%f1761, %f1697, %f1705, %f1681;
	fma.rn.f32 	%f1762, %f1697, %f1706, %f1682;
	fma.rn.f32 	%f1763, %f1698, %f1699, %f1683;
	fma.rn.f32 	%f1764, %f1698, %f1700, %f1684;
	fma.rn.f32 	%f1765, %f1698, %f1701, %f1685;
	fma.rn.f32 	%f1766, %f1698, %f1702, %f1686;
	fma.rn.f32 	%f1767, %f1698, %f1703, %f1687;
	fma.rn.f32 	%f1768, %f1698, %f1704, %f1688;
	fma.rn.f32 	%f1769, %f1698, %f1705, %f1689;
	fma.rn.f32 	%f1770, %f1698, %f1706, %f1690;
	ld.shared.f32 	%f1771, [%r4236+72];
	ld.shared.f32 	%f1772, [%r4236+200];
	ld.shared.f32 	%f1773, [%r4236+328];
	ld.shared.f32 	%f1774, [%r4236+456];
	ld.shared.f32 	%f1775, [%r4236+584];
	ld.shared.f32 	%f1776, [%r4236+712];
	ld.shared.f32 	%f1777, [%r4236+840];
	ld.shared.f32 	%f1778, [%r4236+968];
	ld.shared.f32 	%f1779, [%r4240+2304];
	ld.shared.f32 	%f1780, [%r4240+2308];
	ld.shared.f32 	%f1781, [%r4240+2312];
	ld.shared.f32 	%f1782, [%r4240+2316];
	ld.shared.f32 	%f1783, [%r4240+2320];
	ld.shared.f32 	%f1784, [%r4240+2324];
	ld.shared.f32 	%f1785, [%r4240+2328];
	ld.shared.f32 	%f1786, [%r4240+2332];
	fma.rn.f32 	%f1787, %f1771, %f1779, %f1707;
	fma.rn.f32 	%f1788, %f1771, %f1780, %f1708;
	fma.rn.f32 	%f1789, %f1771, %f1781, %f1709;
	fma.rn.f32 	%f1790, %f1771, %f1782, %f1710;
	fma.rn.f32 	%f1791, %f1771, %f1783, %f1711;
	fma.rn.f32 	%f1792, %f1771, %f1784, %f1712;
	fma.rn.f32 	%f1793, %f1771, %f1785, %f1713;
	fma.rn.f32 	%f1794, %f1771, %f1786, %f1714;
	fma.rn.f32 	%f1795, %f1772, %f1779, %f1715;
	fma.rn.f32 	%f1796, %f1772, %f1780, %f1716;
	fma.rn.f32 	%f1797, %f1772, %f1781, %f1717;
	fma.rn.f32 	%f1798, %f1772, %f1782, %f1718;
	fma.rn.f32 	%f1799, %f1772, %f1783, %f1719;
	fma.rn.f32 	%f1800, %f1772, %f1784, %f1720;
	fma.rn.f32 	%f1801, %f1772, %f1785, %f1721;
	fma.rn.f32 	%f1802, %f1772, %f1786, %f1722;
	fma.rn.f32 	%f1803, %f1773, %f1779, %f1723;
	fma.rn.f32 	%f1804, %f1773, %f1780, %f1724;
	fma.rn.f32 	%f1805, %f1773, %f1781, %f1725;
	fma.rn.f32 	%f1806, %f1773, %f1782, %f1726;
	fma.rn.f32 	%f1807, %f1773, %f1783, %f1727;
	fma.rn.f32 	%f1808, %f1773, %f1784, %f1728;
	fma.rn.f32 	%f1809, %f1773, %f1785, %f1729;
	fma.rn.f32 	%f1810, %f1773, %f1786, %f1730;
	fma.rn.f32 	%f1811, %f1774, %f1779, %f1731;
	fma.rn.f32 	%f1812, %f1774, %f1780, %f1732;
	fma.rn.f32 	%f1813, %f1774, %f1781, %f1733;
	fma.rn.f32 	%f1814, %f1774, %f1782, %f1734;
	fma.rn.f32 	%f1815, %f1774, %f1783, %f1735;
	fma.rn.f32 	%f1816, %f1774, %f1784, %f1736;
	fma.rn.f32 	%f1817, %f1774, %f1785, %f1737;
	fma.rn.f32 	%f1818, %f1774, %f1786, %f1738;
	fma.rn.f32 	%f1819, %f1775, %f1779, %f1739;
	fma.rn.f32 	%f1820, %f1775, %f1780, %f1740;
	fma.rn.f32 	%f1821, %f1775, %f1781, %f1741;
	fma.rn.f32 	%f1822, %f1775, %f1782, %f1742;
	fma.rn.f32 	%f1823, %f1775, %f1783, %f1743;
	fma.rn.f32 	%f1824, %f1775, %f1784, %f1744;
	fma.rn.f32 	%f1825, %f1775, %f1785, %f1745;
	fma.rn.f32 	%f1826, %f1775, %f1786, %f1746;
	fma.rn.f32 	%f1827, %f1776, %f1779, %f1747;
	fma.rn.f32 	%f1828, %f1776, %f1780, %f1748;
	fma.rn.f32 	%f1829, %f1776, %f1781, %f1749;
	fma.rn.f32 	%f1830, %f1776, %f1782, %f1750;
	fma.rn.f32 	%f1831, %f1776, %f1783, %f1751;
	fma.rn.f32 	%f1832, %f1776, %f1784, %f1752;
	fma.rn.f32 	%f1833, %f1776, %f1785, %f1753;
	fma.rn.f32 	%f1834, %f1776, %f1786, %f1754;
	fma.rn.f32 	%f1835, %f1777, %f1779, %f1755;
	fma.rn.f32 	%f1836, %f1777, %f1780, %f1756;
	fma.rn.f32 	%f1837, %f1777, %f1781, %f1757;
	fma.rn.f32 	%f1838, %f1777, %f1782, %f1758;
	fma.rn.f32 	%f1839, %f1777, %f1783, %f1759;
	fma.rn.f32 	%f1840, %f1777, %f1784, %f1760;
	fma.rn.f32 	%f1841, %f1777, %f1785, %f1761;
	fma.rn.f32 	%f1842, %f1777, %f1786, %f1762;
	fma.rn.f32 	%f1843, %f1778, %f1779, %f1763;
	fma.rn.f32 	%f1844, %f1778, %f1780, %f1764;
	fma.rn.f32 	%f1845, %f1778, %f1781, %f1765;
	fma.rn.f32 	%f1846, %f1778, %f1782, %f1766;
	fma.rn.f32 	%f1847, %f1778, %f1783, %f1767;
	fma.rn.f32 	%f1848, %f1778, %f1784, %f1768;
	fma.rn.f32 	%f1849, %f1778, %f1785, %f1769;
	fma.rn.f32 	%f1850, %f1778, %f1786, %f1770;
	ld.shared.f32 	%f1851, [%r4236+76];
	ld.shared.f32 	%f1852, [%r4236+204];
	ld.shared.f32 	%f1853, [%r4236+332];
	ld.shared.f32 	%f1854, [%r4236+460];
	ld.shared.f32 	%f1855, [%r4236+588];
	ld.shared.f32 	%f1856, [%r4236+716];
	ld.shared.f32 	%f1857, [%r4236+844];
	ld.shared.f32 	%f1858, [%r4236+972];
	ld.shared.f32 	%f1859, [%r4240+2432];
	ld.shared.f32 	%f1860, [%r4240+2436];
	ld.shared.f32 	%f1861, [%r4240+2440];
	ld.shared.f32 	%f1862, [%r4240+2444];
	ld.shared.f32 	%f1863, [%r4240+2448];
	ld.shared.f32 	%f1864, [%r4240+2452];
	ld.shared.f32 	%f1865, [%r4240+2456];
	ld.shared.f32 	%f1866, [%r4240+2460];
	fma.rn.f32 	%f1867, %f1851, %f1859, %f1787;
	fma.rn.f32 	%f1868, %f1851, %f1860, %f1788;
	fma.rn.f32 	%f1869, %f1851, %f1861, %f1789;
	fma.rn.f32 	%f1870, %f1851, %f1862, %f1790;
	fma.rn.f32 	%f1871, %f1851, %f1863, %f1791;
	fma.rn.f32 	%f1872, %f1851, %f1864, %f1792;
	fma.rn.f32 	%f1873, %f1851, %f1865, %f1793;
	fma.rn.f32 	%f1874, %f1851, %f1866, %f1794;
	fma.rn.f32 	%f1875, %f1852, %f1859, %f1795;
	fma.rn.f32 	%f1876, %f1852, %f1860, %f1796;
	fma.rn.f32 	%f1877, %f1852, %f1861, %f1797;
	fma.rn.f32 	%f1878, %f1852, %f1862, %f1798;
	fma.rn.f32 	%f1879, %f1852, %f1863, %f1799;
	fma.rn.f32 	%f1880, %f1852, %f1864, %f1800;
	fma.rn.f32 	%f1881, %f1852, %f1865, %f1801;
	fma.rn.f32 	%f1882, %f1852, %f1866, %f1802;
	fma.rn.f32 	%f1883, %f1853, %f1859, %f1803;
	fma.rn.f32 	%f1884, %f1853, %f1860, %f1804;
	fma.rn.f32 	%f1885, %f1853, %f1861, %f1805;
	fma.rn.f32 	%f1886, %f1853, %f1862, %f1806;
	fma.rn.f32 	%f1887, %f1853, %f1863, %f1807;
	fma.rn.f32 	%f1888, %f1853, %f1864, %f1808;
	fma.rn.f32 	%f1889, %f1853, %f1865, %f1809;
	fma.rn.f32 	%f1890, %f1853, %f1866, %f1810;
	fma.rn.f32 	%f1891, %f1854, %f1859, %f1811;
	fma.rn.f32 	%f1892, %f1854, %f1860, %f1812;
	fma.rn.f32 	%f1893, %f1854, %f1861, %f1813;
	fma.rn.f32 	%f1894, %f1854, %f1862, %f1814;
	fma.rn.f32 	%f1895, %f1854, %f1863, %f1815;
	fma.rn.f32 	%f1896, %f1854, %f1864, %f1816;
	fma.rn.f32 	%f1897, %f1854, %f1865, %f1817;
	fma.rn.f32 	%f1898, %f1854, %f1866, %f1818;
	fma.rn.f32 	%f1899, %f1855, %f1859, %f1819;
	fma.rn.f32 	%f1900, %f1855, %f1860, %f1820;
	fma.rn.f32 	%f1901, %f1855, %f1861, %f1821;
	fma.rn.f32 	%f1902, %f1855, %f1862, %f1822;
	fma.rn.f32 	%f1903, %f1855, %f1863, %f1823;
	fma.rn.f32 	%f1904, %f1855, %f1864, %f1824;
	fma.rn.f32 	%f1905, %f1855, %f1865, %f1825;
	fma.rn.f32 	%f1906, %f1855, %f1866, %f1826;
	fma.rn.f32 	%f1907, %f1856, %f1859, %f1827;
	fma.rn.f32 	%f1908, %f1856, %f1860, %f1828;
	fma.rn.f32 	%f1909, %f1856, %f1861, %f1829;
	fma.rn.f32 	%f1910, %f1856, %f1862, %f1830;
	fma.rn.f32 	%f1911, %f1856, %f1863, %f1831;
	fma.rn.f32 	%f1912, %f1856, %f1864, %f1832;
	fma.rn.f32 	%f1913, %f1856, %f1865, %f1833;
	fma.rn.f32 	%f1914, %f1856, %f1866, %f1834;
	fma.rn.f32 	%f1915, %f1857, %f1859, %f1835;
	fma.rn.f32 	%f1916, %f1857, %f1860, %f1836;
	fma.rn.f32 	%f1917, %f1857, %f1861, %f1837;
	fma.rn.f32 	%f1918, %f1857, %f1862, %f1838;
	fma.rn.f32 	%f1919, %f1857, %f1863, %f1839;
	fma.rn.f32 	%f1920, %f1857, %f1864, %f1840;
	fma.rn.f32 	%f1921, %f1857, %f1865, %f1841;
	fma.rn.f32 	%f1922, %f1857, %f1866, %f1842;
	fma.rn.f32 	%f1923, %f1858, %f1859, %f1843;
	fma.rn.f32 	%f1924, %f1858, %f1860, %f1844;
	fma.rn.f32 	%f1925, %f1858, %f1861, %f1845;
	fma.rn.f32 	%f1926, %f1858, %f1862, %f1846;
	fma.rn.f32 	%f1927, %f1858, %f1863, %f1847;
	fma.rn.f32 	%f1928, %f1858, %f1864, %f1848;
	fma.rn.f32 	%f1929, %f1858, %f1865, %f1849;
	fma.rn.f32 	%f1930, %f1858, %f1866, %f1850;
	ld.shared.f32 	%f1931, [%r4236+80];
	ld.shared.f32 	%f1932, [%r4236+208];
	ld.shared.f32 	%f1933, [%r4236+336];
	ld.shared.f32 	%f1934, [%r4236+464];
	ld.shared.f32 	%f1935, [%r4236+592];
	ld.shared.f32 	%f1936, [%r4236+720];
	ld.shared.f32 	%f1937, [%r4236+848];
	ld.shared.f32 	%f1938, [%r4236+976];
	ld.shared.f32 	%f1939, [%r4240+2560];
	ld.shared.f32 	%f1940, [%r4240+2564];
	ld.shared.f32 	%f1941, [%r4240+2568];
	ld.shared.f32 	%f1942, [%r4240+2572];
	ld.shared.f32 	%f1943, [%r4240+2576];
	ld.shared.f32 	%f1944, [%r4240+2580];
	ld.shared.f32 	%f1945, [%r4240+2584];
	ld.shared.f32 	%f1946, [%r4240+2588];
	fma.rn.f32 	%f1947, %f1931, %f1939, %f1867;
	fma.rn.f32 	%f1948, %f1931, %f1940, %f1868;
	fma.rn.f32 	%f1949, %f1931, %f1941, %f1869;
	fma.rn.f32 	%f1950, %f1931, %f1942, %f1870;
	fma.rn.f32 	%f1951, %f1931, %f1943, %f1871;
	fma.rn.f32 	%f1952, %f1931, %f1944, %f1872;
	fma.rn.f32 	%f1953, %f1931, %f1945, %f1873;
	fma.rn.f32 	%f1954, %f1931, %f1946, %f1874;
	fma.rn.f32 	%f1955, %f1932, %f1939, %f1875;
	fma.rn.f32 	%f1956, %f1932, %f1940, %f1876;
	fma.rn.f32 	%f1957, %f1932, %f1941, %f1877;
	fma.rn.f32 	%f1958, %f1932, %f1942, %f1878;
	fma.rn.f32 	%f1959, %f1932, %f1943, %f1879;
	fma.rn.f32 	%f1960, %f1932, %f1944, %f1880;
	fma.rn.f32 	%f1961, %f1932, %f1945, %f1881;
	fma.rn.f32 	%f1962, %f1932, %f1946, %f1882;
	fma.rn.f32 	%f1963, %f1933, %f1939, %f1883;
	fma.rn.f32 	%f1964, %f1933, %f1940, %f1884;
	fma.rn.f32 	%f1965, %f1933, %f1941, %f1885;
	fma.rn.f32 	%f1966, %f1933, %f1942, %f1886;
	fma.rn.f32 	%f1967, %f1933, %f1943, %f1887;
	fma.rn.f32 	%f1968, %f1933, %f1944, %f1888;
	fma.rn.f32 	%f1969, %f1933, %f1945, %f1889;
	fma.rn.f32 	%f1970, %f1933, %f1946, %f1890;
	fma.rn.f32 	%f1971, %f1934, %f1939, %f1891;
	fma.rn.f32 	%f1972, %f1934, %f1940, %f1892;
	fma.rn.f32 	%f1973, %f1934, %f1941, %f1893;
	fma.rn.f32 	%f1974, %f1934, %f1942, %f1894;
	fma.rn.f32 	%f1975, %f1934, %f1943, %f1895;
	fma.rn.f32 	%f1976, %f1934, %f1944, %f1896;
	fma.rn.f32 	%f1977, %f1934, %f1945, %f1897;
	fma.rn.f32 	%f1978, %f1934, %f1946, %f1898;
	fma.rn.f32 	%f1979, %f1935, %f1939, %f1899;
	fma.rn.f32 	%f1980, %f1935, %f1940, %f1900;
	fma.rn.f32 	%f1981, %f1935, %f1941, %f1901;
	fma.rn.f32 	%f1982, %f1935, %f1942, %f1902;
	fma.rn.f32 	%f1983, %f1935, %f1943, %f1903;
	fma.rn.f32 	%f1984, %f1935, %f1944, %f1904;
	fma.rn.f32 	%f1985, %f1935, %f1945, %f1905;
	fma.rn.f32 	%f1986, %f1935, %f1946, %f1906;
	fma.rn.f32 	%f1987, %f1936, %f1939, %f1907;
	fma.rn.f32 	%f1988, %f1936, %f1940, %f1908;
	fma.rn.f32 	%f1989, %f1936, %f1941, %f1909;
	fma.rn.f32 	%f1990, %f1936, %f1942, %f1910;
	fma.rn.f32 	%f1991, %f1936, %f1943, %f1911;
	fma.rn.f32 	%f1992, %f1936, %f1944, %f1912;
	fma.rn.f32 	%f1993, %f1936, %f1945, %f1913;
	fma.rn.f32 	%f1994, %f1936, %f1946, %f1914;
	fma.rn.f32 	%f1995, %f1937, %f1939, %f1915;
	fma.rn.f32 	%f1996, %f1937, %f1940, %f1916;
	fma.rn.f32 	%f1997, %f1937, %f1941, %f1917;
	fma.rn.f32 	%f1998, %f1937, %f1942, %f1918;
	fma.rn.f32 	%f1999, %f1937, %f1943, %f1919;
	fma.rn.f32 	%f2000, %f1937, %f1944, %f1920;
	fma.rn.f32 	%f2001, %f1937, %f1945, %f1921;
	fma.rn.f32 	%f2002, %f1937, %f1946, %f1922;
	fma.rn.f32 	%f2003, %f1938, %f1939, %f1923;
	fma.rn.f32 	%f2004, %f1938, %f1940, %f1924;
	fma.rn.f32 	%f2005, %f1938, %f1941, %f1925;
	fma.rn.f32 	%f2006, %f1938, %f1942, %f1926;
	fma.rn.f32 	%f2007, %f1938, %f1943, %f1927;
	fma.rn.f32 	%f2008, %f1938, %f1944, %f1928;
	fma.rn.f32 	%f2009, %f1938, %f1945, %f1929;
	fma.rn.f32 	%f2010, %f1938, %f1946, %f1930;
	ld.shared.f32 	%f2011, [%r4236+84];
	ld.shared.f32 	%f2012, [%r4236+212];
	ld.shared.f32 	%f2013, [%r4236+340];
	ld.shared.f32 	%f2014, [%r4236+468];
	ld.shared.f32 	%f2015, [%r4236+596];
	ld.shared.f32 	%f2016, [%r4236+724];
	ld.shared.f32 	%f2017, [%r4236+852];
	ld.shared.f32 	%f2018, [%r4236+980];
	ld.shared.f32 	%f2019, [%r4240+2688];
	ld.shared.f32 	%f2020, [%r4240+2692];
	ld.shared.f32 	%f2021, [%r4240+2696];
	ld.shared.f32 	%f2022, [%r4240+2700];
	ld.shared.f32 	%f2023, [%r4240+2704];
	ld.shared.f32 	%f2024, [%r4240+2708];
	ld.shared.f32 	%f2025, [%r4240+2712];
	ld.shared.f32 	%f2026, [%r4240+2716];
	fma.rn.f32 	%f2027, %f2011, %f2019, %f1947;
	fma.rn.f32 	%f2028, %f2011, %f2020, %f1948;
	fma.rn.f32 	%f2029, %f2011, %f2021, %f1949;
	fma.rn.f32 	%f2030, %f2011, %f2022, %f1950;
	fma.rn.f32 	%f2031, %f2011, %f2023, %f1951;
	fma.rn.f32 	%f2032, %f2011, %f2024, %f1952;
	fma.rn.f32 	%f2033, %f2011, %f2025, %f1953;
	fma.rn.f32 	%f2034, %f2011, %f2026, %f1954;
	fma.rn.f32 	%f2035, %f2012, %f2019, %f1955;
	fma.rn.f32 	%f2036, %f2012, %f2020, %f1956;
	fma.rn.f32 	%f2037, %f2012, %f2021, %f1957;
	fma.rn.f32 	%f2038, %f2012, %f2022, %f1958;
	fma.rn.f32 	%f2039, %f2012, %f2023, %f1959;
	fma.rn.f32 	%f2040, %f2012, %f2024, %f1960;
	fma.rn.f32 	%f2041, %f2012, %f2025, %f1961;
	fma.rn.f32 	%f2042, %f2012, %f2026, %f1962;
	fma.rn.f32 	%f2043, %f2013, %f2019, %f1963;
	fma.rn.f32 	%f2044, %f2013, %f2020, %f1964;
	fma.rn.f32 	%f2045, %f2013, %f2021, %f1965;
	fma.rn.f32 	%f2046, %f2013, %f2022, %f1966;
	fma.rn.f32 	%f2047, %f2013, %f2023, %f1967;
	fma.rn.f32 	%f2048, %f2013, %f2024, %f1968;
	fma.rn.f32 	%f2049, %f2013, %f2025, %f1969;
	fma.rn.f32 	%f2050, %f2013, %f2026, %f1970;
	fma.rn.f32 	%f2051, %f2014, %f2019, %f1971;
	fma.rn.f32 	%f2052, %f2014, %f2020, %f1972;
	fma.rn.f32 	%f2053, %f2014, %f2021, %f1973;
	fma.rn.f32 	%f2054, %f2014, %f2022, %f1974;
	fma.rn.f32 	%f2055, %f2014, %f2023, %f1975;
	fma.rn.f32 	%f2056, %f2014, %f2024, %f1976;
	fma.rn.f32 	%f2057, %f2014, %f2025, %f1977;
	fma.rn.f32 	%f2058, %f2014, %f2026, %f1978;
	fma.rn.f32 	%f2059, %f2015, %f2019, %f1979;
	fma.rn.f32 	%f2060, %f2015, %f2020, %f1980;
	fma.rn.f32 	%f2061, %f2015, %f2021, %f1981;
	fma.rn.f32 	%f2062, %f2015, %f2022, %f1982;
	fma.rn.f32 	%f2063, %f2015, %f2023, %f1983;
	fma.rn.f32 	%f2064, %f2015, %f2024, %f1984;
	fma.rn.f32 	%f2065, %f2015, %f2025, %f1985;
	fma.rn.f32 	%f2066, %f2015, %f2026, %f1986;
	fma.rn.f32 	%f2067, %f2016, %f2019, %f1987;
	fma.rn.f32 	%f2068, %f2016, %f2020, %f1988;
	fma.rn.f32 	%f2069, %f2016, %f2021, %f1989;
	fma.rn.f32 	%f2070, %f2016, %f2022, %f1990;
	fma.rn.f32 	%f2071, %f2016, %f2023, %f1991;
	fma.rn.f32 	%f2072, %f2016, %f2024, %f1992;
	fma.rn.f32 	%f2073, %f2016, %f2025, %f1993;
	fma.rn.f32 	%f2074, %f2016, %f2026, %f1994;
	fma.rn.f32 	%f2075, %f2017, %f2019, %f1995;
	fma.rn.f32 	%f2076, %f2017, %f2020, %f1996;
	fma.rn.f32 	%f2077, %f2017, %f2021, %f1997;
	fma.rn.f32 	%f2078, %f2017, %f2022, %f1998;
	fma.rn.f32 	%f2079, %f2017, %f2023, %f1999;
	fma.rn.f32 	%f2080, %f2017, %f2024, %f2000;
	fma.rn.f32 	%f2081, %f2017, %f2025, %f2001;
	fma.rn.f32 	%f2082, %f2017, %f2026, %f2002;
	fma.rn.f32 	%f2083, %f2018, %f2019, %f2003;
	fma.rn.f32 	%f2084, %f2018, %f2020, %f2004;
	fma.rn.f32 	%f2085, %f2018, %f2021, %f2005;
	fma.rn.f32 	%f2086, %f2018, %f2022, %f2006;
	fma.rn.f32 	%f2087, %f2018, %f2023, %f2007;
	fma.rn.f32 	%f2088, %f2018, %f2024, %f2008;
	fma.rn.f32 	%f2089, %f2018, %f2025, %f2009;
	fma.rn.f32 	%f2090, %f2018, %f2026, %f2010;
	ld.shared.f32 	%f2091, [%r4236+88];
	ld.shared.f32 	%f2092, [%r4236+216];
	ld.shared.f32 	%f2093, [%r4236+344];
	ld.shared.f32 	%f2094, [%r4236+472];
	ld.shared.f32 	%f2095, [%r4236+600];
	ld.shared.f32 	%f2096, [%r4236+728];
	ld.shared.f32 	%f2097, [%r4236+856];
	ld.shared.f32 	%f2098, [%r4236+984];
	ld.shared.f32 	%f2099, [%r4240+2816];
	ld.shared.f32 	%f2100, [%r4240+2820];
	ld.shared.f32 	%f2101, [%r4240+2824];
	ld.shared.f32 	%f2102, [%r4240+2828];
	ld.shared.f32 	%f2103, [%r4240+2832];
	ld.shared.f32 	%f2104, [%r4240+2836];
	ld.shared.f32 	%f2105, [%r4240+2840];
	ld.shared.f32 	%f2106, [%r4240+2844];
	fma.rn.f32 	%f2107, %f2091, %f2099, %f2027;
	fma.rn.f32 	%f2108, %f2091, %f2100, %f2028;
	fma.rn.f32 	%f2109, %f2091, %f2101, %f2029;
	fma.rn.f32 	%f2110, %f2091, %f2102, %f2030;
	fma.rn.f32 	%f2111, %f2091, %f2103, %f2031;
	fma.rn.f32 	%f2112, %f2091, %f2104, %f2032;
	fma.rn.f32 	%f2113, %f2091, %f2105, %f2033;
	fma.rn.f32 	%f2114, %f2091, %f2106, %f2034;
	fma.rn.f32 	%f2115, %f2092, %f2099, %f2035;
	fma.rn.f32 	%f2116, %f2092, %f2100, %f2036;
	fma.rn.f32 	%f2117, %f2092, %f2101, %f2037;
	fma.rn.f32 	%f2118, %f2092, %f2102, %f2038;
	fma.rn.f32 	%f2119, %f2092, %f2103, %f2039;
	fma.rn.f32 	%f2120, %f2092, %f2104, %f2040;
	fma.rn.f32 	%f2121, %f2092, %f2105, %f2041;
	fma.rn.f32 	%f2122, %f2092, %f2106, %f2042;
	fma.rn.f32 	%f2123, %f2093, %f2099, %f2043;
	fma.rn.f32 	%f2124, %f2093, %f2100, %f2044;
	fma.rn.f32 	%f2125, %f2093, %f2101, %f2045;
	fma.rn.f32 	%f2126, %f2093, %f2102, %f2046;
	fma.rn.f32 	%f2127, %f2093, %f2103, %f2047;
	fma.rn.f32 	%f2128, %f2093, %f2104, %f2048;
	fma.rn.f32 	%f2129, %f2093, %f2105, %f2049;
	fma.rn.f32 	%f2130, %f2093, %f2106, %f2050;
	fma.rn.f32 	%f2131, %f2094, %f2099, %f2051;
	fma.rn.f32 	%f2132, %f2094, %f2100, %f2052;
	fma.rn.f32 	%f2133, %f2094, %f2101, %f2053;
	fma.rn.f32 	%f2134, %f2094, %f2102, %f2054;
	fma.rn.f32 	%f2135, %f2094, %f2103, %f2055;
	fma.rn.f32 	%f2136, %f2094, %f2104, %f2056;
	fma.rn.f32 	%f2137, %f2094, %f2105, %f2057;
	fma.rn.f32 	%f2138, %f2094, %f2106, %f2058;
	fma.rn.f32 	%f2139, %f2095, %f2099, %f2059;
	fma.rn.f32 	%f2140, %f2095, %f2100, %f2060;
	fma.rn.f32 	%f2141, %f2095, %f2101, %f2061;
	fma.rn.f32 	%f2142, %f2095, %f2102, %f2062;
	fma.rn.f32 	%f2143, %f2095, %f2103, %f2063;
	fma.rn.f32 	%f2144, %f2095, %f2104, %f2064;
	fma.rn.f32 	%f2145, %f2095, %f2105, %f2065;
	fma.rn.f32 	%f2146, %f2095, %f2106, %f2066;
	fma.rn.f32 	%f2147, %f2096, %f2099, %f2067;
	fma.rn.f32 	%f2148, %f2096, %f2100, %f2068;
	fma.rn.f32 	%f2149, %f2096, %f2101, %f2069;
	fma.rn.f32 	%f2150, %f2096, %f2102, %f2070;
	fma.rn.f32 	%f2151, %f2096, %f2103, %f2071;
	fma.rn.f32 	%f2152, %f2096, %f2104, %f2072;
	fma.rn.f32 	%f2153, %f2096, %f2105, %f2073;
	fma.rn.f32 	%f2154, %f2096, %f2106, %f2074;
	fma.rn.f32 	%f2155, %f2097, %f2099, %f2075;
	fma.rn.f32 	%f2156, %f2097, %f2100, %f2076;
	fma.rn.f32 	%f2157, %f2097, %f2101, %f2077;
	fma.rn.f32 	%f2158, %f2097, %f2102, %f2078;
	fma.rn.f32 	%f2159, %f2097, %f2103, %f2079;
	fma.rn.f32 	%f2160, %f2097, %f2104, %f2080;
	fma.rn.f32 	%f2161, %f2097, %f2105, %f2081;
	fma.rn.f32 	%f2162, %f2097, %f2106, %f2082;
	fma.rn.f32 	%f2163, %f2098, %f2099, %f2083;
	fma.rn.f32 	%f2164, %f2098, %f2100, %f2084;
	fma.rn.f32 	%f2165, %f2098, %f2101, %f2085;
	fma.rn.f32 	%f2166, %f2098, %f2102, %f2086;
	fma.rn.f32 	%f2167, %f2098, %f2103, %f2087;
	fma.rn.f32 	%f2168, %f2098, %f2104, %f2088;
	fma.rn.f32 	%f2169, %f2098, %f2105, %f2089;
	fma.rn.f32 	%f2170, %f2098, %f2106, %f2090;
	ld.shared.f32 	%f2171, [%r4236+92];
	ld.shared.f32 	%f2172, [%r4236+220];
	ld.shared.f32 	%f2173, [%r4236+348];
	ld.shared.f32 	%f2174, [%r4236+476];
	ld.shared.f32 	%f2175, [%r4236+604];
	ld.shared.f32 	%f2176, [%r4236+732];
	ld.shared.f32 	%f2177, [%r4236+860];
	ld.shared.f32 	%f2178, [%r4236+988];
	ld.shared.f32 	%f2179, [%r4240+2944];
	ld.shared.f32 	%f2180, [%r4240+2948];
	ld.shared.f32 	%f2181, [%r4240+2952];
	ld.shared.f32 	%f2182, [%r4240+2956];
	ld.shared.f32 	%f2183, [%r4240+2960];
	ld.shared.f32 	%f2184, [%r4240+2964];
	ld.shared.f32 	%f2185, [%r4240+2968];
	ld.shared.f32 	%f2186, [%r4240+2972];
	fma.rn.f32 	%f2187, %f2171, %f2179, %f2107;
	fma.rn.f32 	%f2188, %f2171, %f2180, %f2108;
	fma.rn.f32 	%f2189, %f2171, %f2181, %f2109;
	fma.rn.f32 	%f2190, %f2171, %f2182, %f2110;
	fma.rn.f32 	%f2191, %f2171, %f2183, %f2111;
	fma.rn.f32 	%f2192, %f2171, %f2184, %f2112;
	fma.rn.f32 	%f2193, %f2171, %f2185, %f2113;
	fma.rn.f32 	%f2194, %f2171, %f2186, %f2114;
	fma.rn.f32 	%f2195, %f2172, %f2179, %f2115;
	fma.rn.f32 	%f2196, %f2172, %f2180, %f2116;
	fma.rn.f32 	%f2197, %f2172, %f2181, %f2117;
	fma.rn.f32 	%f2198, %f2172, %f2182, %f2118;
	fma.rn.f32 	%f2199, %f2172, %f2183, %f2119;
	fma.rn.f32 	%f2200, %f2172, %f2184, %f2120;
	fma.rn.f32 	%f2201, %f2172, %f2185, %f2121;
	fma.rn.f32 	%f2202, %f2172, %f2186, %f2122;
	fma.rn.f32 	%f2203, %f2173, %f2179, %f2123;
	fma.rn.f32 	%f2204, %f2173, %f2180, %f2124;
	fma.rn.f32 	%f2205, %f2173, %f2181, %f2125;
	fma.rn.f32 	%f2206, %f2173, %f2182, %f2126;
	fma.rn.f32 	%f2207, %f2173, %f2183, %f2127;
	fma.rn.f32 	%f2208, %f2173, %f2184, %f2128;
	fma.rn.f32 	%f2209, %f2173, %f2185, %f2129;
	fma.rn.f32 	%f2210, %f2173, %f2186, %f2130;
	fma.rn.f32 	%f2211, %f2174, %f2179, %f2131;
	fma.rn.f32 	%f2212, %f2174, %f2180, %f2132;
	fma.rn.f32 	%f2213, %f2174, %f2181, %f2133;
	fma.rn.f32 	%f2214, %f2174, %f2182, %f2134;
	fma.rn.f32 	%f2215, %f2174, %f2183, %f2135;
	fma.rn.f32 	%f2216, %f2174, %f2184, %f2136;
	fma.rn.f32 	%f2217, %f2174, %f2185, %f2137;
	fma.rn.f32 	%f2218, %f2174, %f2186, %f2138;
	fma.rn.f32 	%f2219, %f2175, %f2179, %f2139;
	fma.rn.f32 	%f2220, %f2175, %f2180, %f2140;
	fma.rn.f32 	%f2221, %f2175, %f2181, %f2141;
	fma.rn.f32 	%f2222, %f2175, %f2182, %f2142;
	fma.rn.f32 	%f2223, %f2175, %f2183, %f2143;
	fma.rn.f32 	%f2224, %f2175, %f2184, %f2144;
	fma.rn.f32 	%f2225, %f2175, %f2185, %f2145;
	fma.rn.f32 	%f2226, %f2175, %f2186, %f2146;
	fma.rn.f32 	%f2227, %f2176, %f2179, %f2147;
	fma.rn.f32 	%f2228, %f2176, %f2180, %f2148;
	fma.rn.f32 	%f2229, %f2176, %f2181, %f2149;
	fma.rn.f32 	%f2230, %f2176, %f2182, %f2150;
	fma.rn.f32 	%f2231, %f2176, %f2183, %f2151;
	fma.rn.f32 	%f2232, %f2176, %f2184, %f2152;
	fma.rn.f32 	%f2233, %f2176, %f2185, %f2153;
	fma.rn.f32 	%f2234, %f2176, %f2186, %f2154;
	fma.rn.f32 	%f2235, %f2177, %f2179, %f2155;
	fma.rn.f32 	%f2236, %f2177, %f2180, %f2156;
	fma.rn.f32 	%f2237, %f2177, %f2181, %f2157;
	fma.rn.f32 	%f2238, %f2177, %f2182, %f2158;
	fma.rn.f32 	%f2239, %f2177, %f2183, %f2159;
	fma.rn.f32 	%f2240, %f2177, %f2184, %f2160;
	fma.rn.f32 	%f2241, %f2177, %f2185, %f2161;
	fma.rn.f32 	%f2242, %f2177, %f2186, %f2162;
	fma.rn.f32 	%f2243, %f2178, %f2179, %f2163;
	fma.rn.f32 	%f2244, %f2178, %f2180, %f2164;
	fma.rn.f32 	%f2245, %f2178, %f2181, %f2165;
	fma.rn.f32 	%f2246, %f2178, %f2182, %f2166;
	fma.rn.f32 	%f2247, %f2178, %f2183, %f2167;
	fma.rn.f32 	%f2248, %f2178, %f2184, %f2168;
	fma.rn.f32 	%f2249, %f2178, %f2185, %f2169;
	fma.rn.f32 	%f2250, %f2178, %f2186, %f2170;
	ld.shared.f32 	%f2251, [%r4236+96];
	ld.shared.f32 	%f2252, [%r4236+224];
	ld.shared.f32 	%f2253, [%r4236+352];
	ld.shared.f32 	%f2254, [%r4236+480];
	ld.shared.f32 	%f2255, [%r4236+608];
	ld.shared.f32 	%f2256, [%r4236+736];
	ld.shared.f32 	%f2257, [%r4236+864];
	ld.shared.f32 	%f2258, [%r4236+992];
	ld.shared.f32 	%f2259, [%r4240+3072];
	ld.shared.f32 	%f2260, [%r4240+3076];
	ld.shared.f32 	%f2261, [%r4240+3080];
	ld.shared.f32 	%f2262, [%r4240+3084];
	ld.shared.f32 	%f2263, [%r4240+3088];
	ld.shared.f32 	%f2264, [%r4240+3092];
	ld.shared.f32 	%f2265, [%r4240+3096];
	ld.shared.f32 	%f2266, [%r4240+3100];
	fma.rn.f32 	%f2267, %f2251, %f2259, %f2187;
	fma.rn.f32 	%f2268, %f2251, %f2260, %f2188;
	fma.rn.f32 	%f2269, %f2251, %f2261, %f2189;
	fma.rn.f32 	%f2270, %f2251, %f2262, %f2190;
	fma.rn.f32 	%f2271, %f2251, %f2263, %f2191;
	fma.rn.f32 	%f2272, %f2251, %f2264, %f2192;
	fma.rn.f32 	%f2273, %f2251, %f2265, %f2193;
	fma.rn.f32 	%f2274, %f2251, %f2266, %f2194;
	fma.rn.f32 	%f2275, %f2252, %f2259, %f2195;
	fma.rn.f32 	%f2276, %f2252, %f2260, %f2196;
	fma.rn.f32 	%f2277, %f2252, %f2261, %f2197;
	fma.rn.f32 	%f2278, %f2252, %f2262, %f2198;
	fma.rn.f32 	%f2279, %f2252, %f2263, %f2199;
	fma.rn.f32 	%f2280, %f2252, %f2264, %f2200;
	fma.rn.f32 	%f2281, %f2252, %f2265, %f2201;
	fma.rn.f32 	%f2282, %f2252, %f2266, %f2202;
	fma.rn.f32 	%f2283, %f2253, %f2259, %f2203;
	fma.rn.f32 	%f2284, %f2253, %f2260, %f2204;
	fma.rn.f32 	%f2285, %f2253, %f2261, %f2205;
	fma.rn.f32 	%f2286, %f2253, %f2262, %f2206;
	fma.rn.f32 	%f2287, %f2253, %f2263, %f2207;
	fma.rn.f32 	%f2288, %f2253, %f2264, %f2208;
	fma.rn.f32 	%f2289, %f2253, %f2265, %f2209;
	fma.rn.f32 	%f2290, %f2253, %f2266, %f2210;
	fma.rn.f32 	%f2291, %f2254, %f2259, %f2211;
	fma.rn.f32 	%f2292, %f2254, %f2260, %f2212;
	fma.rn.f32 	%f2293, %f2254, %f2261, %f2213;
	fma.rn.f32 	%f2294, %f2254, %f2262, %f2214;
	fma.rn.f32 	%f2295, %f2254, %f2263, %f2215;
	fma.rn.f32 	%f2296, %f2254, %f2264, %f2216;
	fma.rn.f32 	%f2297, %f2254, %f2265, %f2217;
	fma.rn.f32 	%f2298, %f2254, %f2266, %f2218;
	fma.rn.f32 	%f2299, %f2255, %f2259, %f2219;
	fma.rn.f32 	%f2300, %f2255, %f2260, %f2220;
	fma.rn.f32 	%f2301, %f2255, %f2261, %f2221;
	fma.rn.f32 	%f2302, %f2255, %f2262, %f2222;
	fma.rn.f32 	%f2303, %f2255, %f2263, %f2223;
	fma.rn.f32 	%f2304, %f2255, %f2264, %f2224;
	fma.rn.f32 	%f2305, %f2255, %f2265, %f2225;
	fma.rn.f32 	%f2306, %f2255, %f2266, %f2226;
	fma.rn.f32 	%f2307, %f2256, %f2259, %f2227;
	fma.rn.f32 	%f2308, %f2256, %f2260, %f2228;
	fma.rn.f32 	%f2309, %f2256, %f2261, %f2229;
	fma.rn.f32 	%f2310, %f2256, %f2262, %f2230;
	fma.rn.f32 	%f2311, %f2256, %f2263, %f2231;
	fma.rn.f32 	%f2312, %f2256, %f2264, %f2232;
	fma.rn.f32 	%f2313, %f2256, %f2265, %f2233;
	fma.rn.f32 	%f2314, %f2256, %f2266, %f2234;
	fma.rn.f32 	%f2315, %f2257, %f2259, %f2235;
	fma.rn.f32 	%f2316, %f2257, %f2260, %f2236;
	fma.rn.f32 	%f2317, %f2257, %f2261, %f2237;
	fma.rn.f32 	%f2318, %f2257, %f2262, %f2238;
	fma.rn.f32 	%f2319, %f2257, %f2263, %f2239;
	fma.rn.f32 	%f2320, %f2257, %f2264, %f2240;
	fma.rn.f32 	%f2321, %f2257, %f2265, %f2241;
	fma.rn.f32 	%f2322, %f2257, %f2266, %f2242;
	fma.rn.f32 	%f2323, %f2258, %f2259, %f2243;
	fma.rn.f32 	%f2324, %f2258, %f2260, %f2244;
	fma.rn.f32 	%f2325, %f2258, %f2261, %f2245;
	fma.rn.f32 	%f2326, %f2258, %f2262, %f2246;
	fma.rn.f32 	%f2327, %f2258, %f2263, %f2247;
	fma.rn.f32 	%f2328, %f2258, %f2264, %f2248;
	fma.rn.f32 	%f2329, %f2258, %f2265, %f2249;
	fma.rn.f32 	%f2330, %f2258, %f2266, %f2250;
	ld.shared.f32 	%f2331, [%r4236+100];
	ld.shared.f32 	%f2332, [%r4236+228];
	ld.shared.f32 	%f2333, [%r4236+356];
	ld.shared.f32 	%f2334, [%r4236+484];
	ld.shared.f32 	%f2335, [%r4236+612];
	ld.shared.f32 	%f2336, [%r4236+740];
	ld.shared.f32 	%f2337, [%r4236+868];
	ld.shared.f32 	%f2338, [%r4236+996];
	ld.shared.f32 	%f2339, [%r4240+3200];
	ld.shared.f32 	%f2340, [%r4240+3204];
	ld.shared.f32 	%f2341, [%r4240+3208];
	ld.shared.f32 	%f2342, [%r4240+3212];
	ld.shared.f32 	%f2343, [%r4240+3216];
	ld.shared.f32 	%f2344, [%r4240+3220];
	ld.shared.f32 	%f2345, [%r4240+3224];
	ld.shared.f32 	%f2346, [%r4240+3228];
	fma.rn.f32 	%f2347, %f2331, %f2339, %f2267;
	fma.rn.f32 	%f2348, %f2331, %f2340, %f2268;
	fma.rn.f32 	%f2349, %f2331, %f2341, %f2269;
	fma.rn.f32 	%f2350, %f2331, %f2342, %f2270;
	fma.rn.f32 	%f2351, %f2331, %f2343, %f2271;
	fma.rn.f32 	%f2352, %f2331, %f2344, %f2272;
	fma.rn.f32 	%f2353, %f2331, %f2345, %f2273;
	fma.rn.f32 	%f2354, %f2331, %f2346, %f2274;
	fma.rn.f32 	%f2355, %f2332, %f2339, %f2275;
	fma.rn.f32 	%f2356, %f2332, %f2340, %f2276;
	fma.rn.f32 	%f2357, %f2332, %f2341, %f2277;
	fma.rn.f32 	%f2358, %f2332, %f2342, %f2278;
	fma.rn.f32 	%f2359, %f2332, %f2343, %f2279;
	fma.rn.f32 	%f2360, %f2332, %f2344, %f2280;
	fma.rn.f32 	%f2361, %f2332, %f2345, %f2281;
	fma.rn.f32 	%f2362, %f2332, %f2346, %f2282;
	fma.rn.f32 	%f2363, %f2333, %f2339, %f2283;
	fma.rn.f32 	%f2364, %f2333, %f2340, %f2284;
	fma.rn.f32 	%f2365, %f2333, %f2341, %f2285;
	fma.rn.f32 	%f2366, %f2333, %f2342, %f2286;
	fma.rn.f32 	%f2367, %f2333, %f2343, %f2287;
	fma.rn.f32 	%f2368, %f2333, %f2344, %f2288;
	fma.rn.f32 	%f2369, %f2333, %f2345, %f2289;
	fma.rn.f32 	%f2370, %f2333, %f2346, %f2290;
	fma.rn.f32 	%f2371, %f2334, %f2339, %f2291;
	fma.rn.f32 	%f2372, %f2334, %f2340, %f2292;
	fma.rn.f32 	%f2373, %f2334, %f2341, %f2293;
	fma.rn.f32 	%f2374, %f2334, %f2342, %f2294;
	fma.rn.f32 	%f2375, %f2334, %f2343, %f2295;
	fma.rn.f32 	%f2376, %f2334, %f2344, %f2296;
	fma.rn.f32 	%f2377, %f2334, %f2345, %f2297;
	fma.rn.f32 	%f2378, %f2334, %f2346, %f2298;
	fma.rn.f32 	%f2379, %f2335, %f2339, %f2299;
	fma.rn.f32 	%f2380, %f2335, %f2340, %f2300;
	fma.rn.f32 	%f2381, %f2335, %f2341, %f2301;
	fma.rn.f32 	%f2382, %f2335, %f2342, %f2302;
	fma.rn.f32 	%f2383, %f2335, %f2343, %f2303;
	fma.rn.f32 	%f2384, %f2335, %f2344, %f2304;
	fma.rn.f32 	%f2385, %f2335, %f2345, %f2305;
	fma.rn.f32 	%f2386, %f2335, %f2346, %f2306;
	fma.rn.f32 	%f2387, %f2336, %f2339, %f2307;
	fma.rn.f32 	%f2388, %f2336, %f2340, %f2308;
	fma.rn.f32 	%f2389, %f2336, %f2341, %f2309;
	fma.rn.f32 	%f2390, %f2336, %f2342, %f2310;
	fma.rn.f32 	%f2391, %f2336, %f2343, %f2311;
	fma.rn.f32 	%f2392, %f2336, %f2344, %f2312;
	fma.rn.f32 	%f2393, %f2336, %f2345, %f2313;
	fma.rn.f32 	%f2394, %f2336, %f2346, %f2314;
	fma.rn.f32 	%f2395, %f2337, %f2339, %f2315;
	fma.rn.f32 	%f2396, %f2337, %f2340, %f2316;
	fma.rn.f32 	%f2397, %f2337, %f2341, %f2317;
	fma.rn.f32 	%f2398, %f2337, %f2342, %f2318;
	fma.rn.f32 	%f2399, %f2337, %f2343, %f2319;
	fma.rn.f32 	%f2400, %f2337, %f2344, %f2320;
	fma.rn.f32 	%f2401, %f2337, %f2345, %f2321;
	fma.rn.f32 	%f2402, %f2337, %f2346, %f2322;
	fma.rn.f32 	%f2403, %f2338, %f2339, %f2323;
	fma.rn.f32 	%f2404, %f2338, %f2340, %f2324;
	fma.rn.f32 	%f2405, %f2338, %f2341, %f2325;
	fma.rn.f32 	%f2406, %f2338, %f2342, %f2326;
	fma.rn.f32 	%f2407, %f2338, %f2343, %f2327;
	fma.rn.f32 	%f2408, %f2338, %f2344, %f2328;
	fma.rn.f32 	%f2409, %f2338, %f2345, %f2329;
	fma.rn.f32 	%f2410, %f2338, %f2346, %f2330;
	ld.shared.f32 	%f2411, [%r4236+104];
	ld.shared.f32 	%f2412, [%r4236+232];
	ld.shared.f32 	%f2413, [%r4236+360];
	ld.shared.f32 	%f2414, [%r4236+488];
	ld.shared.f32 	%f2415, [%r4236+616];
	ld.shared.f32 	%f2416, [%r4236+744];
	ld.shared.f32 	%f2417, [%r4236+872];
	ld.shared.f32 	%f2418, [%r4236+1000];
	ld.shared.f32 	%f2419, [%r4240+3328];
	ld.shared.f32 	%f2420, [%r4240+3332];
	ld.shared.f32 	%f2421, [%r4240+3336];
	ld.shared.f32 	%f2422, [%r4240+3340];
	ld.shared.f32 	%f2423, [%r4240+3344];
	ld.shared.f32 	%f2424, [%r4240+3348];
	ld.shared.f32 	%f2425, [%r4240+3352];
	ld.shared.f32 	%f2426, [%r4240+3356];
	fma.rn.f32 	%f2427, %f2411, %f2419, %f2347;
	fma.rn.f32 	%f2428, %f2411, %f2420, %f2348;
	fma.rn.f32 	%f2429, %f2411, %f2421, %f2349;
	fma.rn.f32 	%f2430, %f2411, %f2422, %f2350;
	fma.rn.f32 	%f2431, %f2411, %f2423, %f2351;
	fma.rn.f32 	%f2432, %f2411, %f2424, %f2352;
	fma.rn.f32 	%f2433, %f2411, %f2425, %f2353;
	fma.rn.f32 	%f2434, %f2411, %f2426, %f2354;
	fma.rn.f32 	%f2435, %f2412, %f2419, %f2355;
	fma.rn.f32 	%f2436, %f2412, %f2420, %f2356;
	fma.rn.f32 	%f2437, %f2412, %f2421, %f2357;
	fma.rn.f32 	%f2438, %f2412, %f2422, %f2358;
	fma.rn.f32 	%f2439, %f2412, %f2423, %f2359;
	fma.rn.f32 	%f2440, %f2412, %f2424, %f2360;
	fma.rn.f32 	%f2441, %f2412, %f2425, %f2361;
	fma.rn.f32 	%f2442, %f2412, %f2426, %f2362;
	fma.rn.f32 	%f2443, %f2413, %f2419, %f2363;
	fma.rn.f32 	%f2444, %f2413, %f2420, %f2364;
	fma.rn.f32 	%f2445, %f2413, %f2421, %f2365;
	fma.rn.f32 	%f2446, %f2413, %f2422, %f2366;
	fma.rn.f32 	%f2447, %f2413, %f2423, %f2367;
	fma.rn.f32 	%f2448, %f2413, %f2424, %f2368;
	fma.rn.f32 	%f2449, %f2413, %f2425, %f2369;
	fma.rn.f32 	%f2450, %f2413, %f2426, %f2370;
	fma.rn.f32 	%f2451, %f2414, %f2419, %f2371;
	fma.rn.f32 	%f2452, %f2414, %f2420, %f2372;
	fma.rn.f32 	%f2453, %f2414, %f2421, %f2373;
	fma.rn.f32 	%f2454, %f2414, %f2422, %f2374;
	fma.rn.f32 	%f2455, %f2414, %f2423, %f2375;
	fma.rn.f32 	%f2456, %f2414, %f2424, %f2376;
	fma.rn.f32 	%f2457, %f2414, %f2425, %f2377;
	fma.rn.f32 	%f2458, %f2414, %f2426, %f2378;
	fma.rn.f32 	%f2459, %f2415, %f2419, %f2379;
	fma.rn.f32 	%f2460, %f2415, %f2420, %f2380;
	fma.rn.f32 	%f2461, %f2415, %f2421, %f2381;
	fma.rn.f32 	%f2462, %f2415, %f2422, %f2382;
	fma.rn.f32 	%f2463, %f2415, %f2423, %f2383;
	fma.rn.f32 	%f2464, %f2415, %f2424, %f2384;
	fma.rn.f32 	%f2465, %f2415, %f2425, %f2385;
	fma.rn.f32 	%f2466, %f2415, %f2426, %f2386;
	fma.rn.f32 	%f2467, %f2416, %f2419, %f2387;
	fma.rn.f32 	%f2468, %f2416, %f2420, %f2388;
	fma.rn.f32 	%f2469, %f2416, %f2421, %f2389;
	fma.rn.f32 	%f2470, %f2416, %f2422, %f2390;
	fma.rn.f32 	%f2471, %f2416, %f2423, %f2391;
	fma.rn.f32 	%f2472, %f2416, %f2424, %f2392;
	fma.rn.f32 	%f2473, %f2416, %f2425, %f2393;
	fma.rn.f32 	%f2474, %f2416, %f2426, %f2394;
	fma.rn.f32 	%f2475, %f2417, %f2419, %f2395;
	fma.rn.f32 	%f2476, %f2417, %f2420, %f2396;
	fma.rn.f32 	%f2477, %f2417, %f2421, %f2397;
	fma.rn.f32 	%f2478, %f2417, %f2422, %f2398;
	fma.rn.f32 	%f2479, %f2417, %f2423, %f2399;
	fma.rn.f32 	%f2480, %f2417, %f2424, %f2400;
	fma.rn.f32 	%f2481, %f2417, %f2425, %f2401;
	fma.rn.f32 	%f2482, %f2417, %f2426, %f2402;
	fma.rn.f32 	%f2483, %f2418, %f2419, %f2403;
	fma.rn.f32 	%f2484, %f2418, %f2420, %f2404;
	fma.rn.f32 	%f2485, %f2418, %f2421, %f2405;
	fma.rn.f32 	%f2486, %f2418, %f2422, %f2406;
	fma.rn.f32 	%f2487, %f2418, %f2423, %f2407;
	fma.rn.f32 	%f2488, %f2418, %f2424, %f2408;
	fma.rn.f32 	%f2489, %f2418, %f2425, %f2409;
	fma.rn.f32 	%f2490, %f2418, %f2426, %f2410;
	ld.shared.f32 	%f2491, [%r4236+108];
	ld.shared.f32 	%f2492, [%r4236+236];
	ld.shared.f32 	%f2493, [%r4236+364];
	ld.shared.f32 	%f2494, [%r4236+492];
	ld.shared.f32 	%f2495, [%r4236+620];
	ld.shared.f32 	%f2496, [%r4236+748];
	ld.shared.f32 	%f2497, [%r4236+876];
	ld.shared.f32 	%f2498, [%r4236+1004];
	ld.shared.f32 	%f2499, [%r4240+3456];
	ld.shared.f32 	%f2500, [%r4240+3460];
	ld.shared.f32 	%f2501, [%r4240+3464];
	ld.shared.f32 	%f2502, [%r4240+3468];
	ld.shared.f32 	%f2503, [%r4240+3472];
	ld.shared.f32 	%f2504, [%r4240+3476];
	ld.shared.f32 	%f2505, [%r4240+3480];
	ld.shared.f32 	%f2506, [%r4240+3484];
	fma.rn.f32 	%f2507, %f2491, %f2499, %f2427;
	fma.rn.f32 	%f2508, %f2491, %f2500, %f2428;
	fma.rn.f32 	%f2509, %f2491, %f2501, %f2429;
	fma.rn.f32 	%f2510, %f2491, %f2502, %f2430;
	fma.rn.f32 	%f2511, %f2491, %f2503, %f2431;
	fma.rn.f32 	%f2512, %f2491, %f2504, %f2432;
	fma.rn.f32 	%f2513, %f2491, %f2505, %f2433;
	fma.rn.f32 	%f2514, %f2491, %f2506, %f2434;
	fma.rn.f32 	%f2515, %f2492, %f2499, %f2435;
	fma.rn.f32 	%f2516, %f2492, %f2500, %f2436;
	fma.rn.f32 	%f2517, %f2492, %f2501, %f2437;
	fma.rn.f32 	%f2518, %f2492, %f2502, %f2438;
	fma.rn.f32 	%f2519, %f2492, %f2503, %f2439;
	fma.rn.f32 	%f2520, %f2492, %f2504, %f2440;
	fma.rn.f32 	%f2521, %f2492, %f2505, %f2441;
	fma.rn.f32 	%f2522, %f2492, %f2506, %f2442;
	fma.rn.f32 	%f2523, %f2493, %f2499, %f2443;
	fma.rn.f32 	%f2524, %f2493, %f2500, %f2444;
	fma.rn.f32 	%f2525, %f2493, %f2501, %f2445;
	fma.rn.f32 	%f2526, %f2493, %f2502, %f2446;
	fma.rn.f32 	%f2527, %f2493, %f2503, %f2447;
	fma.rn.f32 	%f2528, %f2493, %f2504, %f2448;
	fma.rn.f32 	%f2529, %f2493, %f2505, %f2449;
	fma.rn.f32 	%f2530, %f2493, %f2506, %f2450;
	fma.rn.f32 	%f2531, %f2494, %f2499, %f2451;
	fma.rn.f32 	%f2532, %f2494, %f2500, %f2452;
	fma.rn.f32 	%f2533, %f2494, %f2501, %f2453;
	fma.rn.f32 	%f2534, %f2494, %f2502, %f2454;
	fma.rn.f32 	%f2535, %f2494, %f2503, %f2455;
	fma.rn.f32 	%f2536, %f2494, %f2504, %f2456;
	fma.rn.f32 	%f2537, %f2494, %f2505, %f2457;
	fma.rn.f32 	%f2538, %f2494, %f2506, %f2458;
	fma.rn.f32 	%f2539, %f2495, %f2499, %f2459;
	fma.rn.f32 	%f2540, %f2495, %f2500, %f2460;
	fma.rn.f32 	%f2541, %f2495, %f2501, %f2461;
	fma.rn.f32 	%f2542, %f2495, %f2502, %f2462;
	fma.rn.f32 	%f2543, %f2495, %f2503, %f2463;
	fma.rn.f32 	%f2544, %f2495, %f2504, %f2464;
	fma.rn.f32 	%f2545, %f2495, %f2505, %f2465;
	fma.rn.f32 	%f2546, %f2495, %f2506, %f2466;
	fma.rn.f32 	%f2547, %f2496, %f2499, %f2467;
	fma.rn.f32 	%f2548, %f2496, %f2500, %f2468;
	fma.rn.f32 	%f2549, %f2496, %f2501, %f2469;
	fma.rn.f32 	%f2550, %f2496, %f2502, %f2470;
	fma.rn.f32 	%f2551, %f2496, %f2503, %f2471;
	fma.rn.f32 	%f2552, %f2496, %f2504, %f2472;
	fma.rn.f32 	%f2553, %f2496, %f2505, %f2473;
	fma.rn.f32 	%f2554, %f2496, %f2506, %f2474;
	fma.rn.f32 	%f2555, %f2497, %f2499, %f2475;
	fma.rn.f32 	%f2556, %f2497, %f2500, %f2476;
	fma.rn.f32 	%f2557, %f2497, %f2501, %f2477;
	fma.rn.f32 	%f2558, %f2497, %f2502, %f2478;
	fma.rn.f32 	%f2559, %f2497, %f2503, %f2479;
	fma.rn.f32 	%f2560, %f2497, %f2504, %f2480;
	fma.rn.f32 	%f2561, %f2497, %f2505, %f2481;
	fma.rn.f32 	%f2562, %f2497, %f2506, %f2482;
	fma.rn.f32 	%f2563, %f2498, %f2499, %f2483;
	fma.rn.f32 	%f2564, %f2498, %f2500, %f2484;
	fma.rn.f32 	%f2565, %f2498, %f2501, %f2485;
	fma.rn.f32 	%f2566, %f2498, %f2502, %f2486;
	fma.rn.f32 	%f2567, %f2498, %f2503, %f2487;
	fma.rn.f32 	%f2568, %f2498, %f2504, %f2488;
	fma.rn.f32 	%f2569, %f2498, %f2505, %f2489;
	fma.rn.f32 	%f2570, %f2498, %f2506, %f2490;
	ld.shared.f32 	%f2571, [%r4236+112];
	ld.shared.f32 	%f2572, [%r4236+240];
	ld.shared.f32 	%f2573, [%r4236+368];
	ld.shared.f32 	%f2574, [%r4236+496];
	ld.shared.f32 	%f2575, [%r4236+624];
	ld.shared.f32 	%f2576, [%r4236+752];
	ld.shared.f32 	%f2577, [%r4236+880];
	ld.shared.f32 	%f2578, [%r4236+1008];
	ld.shared.f32 	%f2579, [%r4240+3584];
	ld.shared.f32 	%f2580, [%r4240+3588];
	ld.shared.f32 	%f2581, [%r4240+3592];
	ld.shared.f32 	%f2582, [%r4240+3596];
	ld.shared.f32 	%f2583, [%r4240+3600];
	ld.shared.f32 	%f2584, [%r4240+3604];
	ld.shared.f32 	%f2585, [%r4240+3608];
	ld.shared.f32 	%f2586, [%r4240+3612];
	fma.rn.f32 	%f2587, %f2571, %f2579, %f2507;
	fma.rn.f32 	%f2588, %f2571, %f2580, %f2508;
	fma.rn.f32 	%f2589, %f2571, %f2581, %f2509;
	fma.rn.f32 	%f2590, %f2571, %f2582, %f2510;
	fma.rn.f32 	%f2591, %f2571, %f2583, %f2511;
	fma.rn.f32 	%f2592, %f2571, %f2584, %f2512;
	fma.rn.f32 	%f2593, %f2571, %f2585, %f2513;
	fma.rn.f32 	%f2594, %f2571, %f2586, %f2514;
	fma.rn.f32 	%f2595, %f2572, %f2579, %f2515;
	fma.rn.f32 	%f2596, %f2572, %f2580, %f2516;
	fma.rn.f32 	%f2597, %f2572, %f2581, %f2517;
	fma.rn.f32 	%f2598, %f2572, %f2582, %f2518;
	fma.rn.f32 	%f2599, %f2572, %f2583, %f2519;
	fma.rn.f32 	%f2600, %f2572, %f2584, %f2520;
	fma.rn.f32 	%f2601, %f2572, %f2585, %f2521;
	fma.rn.f32 	%f2602, %f2572, %f2586, %f2522;
	fma.rn.f32 	%f2603, %f2573, %f2579, %f2523;
	fma.rn.f32 	%f2604, %f2573, %f2580, %f2524;
	fma.rn.f32 	%f2605, %f2573, %f2581, %f2525;
	fma.rn.f32 	%f2606, %f2573, %f2582, %f2526;
	fma.rn.f32 	%f2607, %f2573, %f2583, %f2527;
	fma.rn.f32 	%f2608, %f2573, %f2584, %f2528;
	fma.rn.f32 	%f2609, %f2573, %f2585, %f2529;
	fma.rn.f32 	%f2610, %f2573, %f2586, %f2530;
	fma.rn.f32 	%f2611, %f2574, %f2579, %f2531;
	fma.rn.f32 	%f2612, %f2574, %f2580, %f2532;
	fma.rn.f32 	%f2613, %f2574, %f2581, %f2533;
	fma.rn.f32 	%f2614, %f2574, %f2582, %f2534;
	fma.rn.f32 	%f2615, %f2574, %f2583, %f2535;
	fma.rn.f32 	%f2616, %f2574, %f2584, %f2536;
	fma.rn.f32 	%f2617, %f2574, %f2585, %f2537;
	fma.rn.f32 	%f2618, %f2574, %f2586, %f2538;
	fma.rn.f32 	%f2619, %f2575, %f2579, %f2539;
	fma.rn.f32 	%f2620, %f2575, %f2580, %f2540;
	fma.rn.f32 	%f2621, %f2575, %f2581, %f2541;
	fma.rn.f32 	%f2622, %f2575, %f2582, %f2542;
	fma.rn.f32 	%f2623, %f2575, %f2583, %f2543;
	fma.rn.f32 	%f2624, %f2575, %f2584, %f2544;
	fma.rn.f32 	%f2625, %f2575, %f2585, %f2545;
	fma.rn.f32 	%f2626, %f2575, %f2586, %f2546;
	fma.rn.f32 	%f2627, %f2576, %f2579, %f2547;
	fma.rn.f32 	%f2628, %f2576, %f2580, %f2548;
	fma.rn.f32 	%f2629, %f2576, %f2581, %f2549;
	fma.rn.f32 	%f2630, %f2576, %f2582, %f2550;
	fma.rn.f32 	%f2631, %f2576, %f2583, %f2551;
	fma.rn.f32 	%f2632, %f2576, %f2584, %f2552;
	fma.rn.f32 	%f2633, %f2576, %f2585, %f2553;
	fma.rn.f32 	%f2634, %f2576, %f2586, %f2554;
	fma.rn.f32 	%f2635, %f2577, %f2579, %f2555;
	fma.rn.f32 	%f2636, %f2577, %f2580, %f2556;
	fma.rn.f32 	%f2637, %f2577, %f2581, %f2557;
	fma.rn.f32 	%f2638, %f2577, %f2582, %f2558;
	fma.rn.f32 	%f2639, %f2577, %f2583, %f2559;
	fma.rn.f32 	%f2640, %f2577, %f2584, %f2560;
	fma.rn.f32 	%f2641, %f2577, %f2585, %f2561;
	fma.rn.f32 	%f2642, %f2577, %f2586, %f2562;
	fma.rn.f32 	%f2643, %f2578, %f2579, %f2563;
	fma.rn.f32 	%f2644, %f2578, %f2580, %f2564;
	fma.rn.f32 	%f2645, %f2578, %f2581, %f2565;
	fma.rn.f32 	%f2646, %f2578, %f2582, %f2566;
	fma.rn.f32 	%f2647, %f2578, %f2583, %f2567;
	fma.rn.f32 	%f2648, %f2578, %f2584, %f2568;
	fma.rn.f32 	%f2649, %f2578, %f2585, %f2569;
	fma.rn.f32 	%f2650, %f2578, %f2586, %f2570;
	ld.shared.f32 	%f2651, [%r4236+116];
	ld.shared.f32 	%f2652, [%r4236+244];
	ld.shared.f32 	%f2653, [%r4236+372];
	ld.shared.f32 	%f2654, [%r4236+500];
	ld.shared.f32 	%f2655, [%r4236+628];
	ld.shared.f32 	%f2656, [%r4236+756];
	ld.shared.f32 	%f2657, [%r4236+884];
	ld.shared.f32 	%f2658, [%r4236+1012];
	ld.shared.f32 	%f2659, [%r4240+3712];
	ld.shared.f32 	%f2660, [%r4240+3716];
	ld.shared.f32 	%f2661, [%r4240+3720];
	ld.shared.f32 	%f2662, [%r4240+3724];
	ld.shared.f32 	%f2663, [%r4240+3728];
	ld.shared.f32 	%f2664, [%r4240+3732];
	ld.shared.f32 	%f2665, [%r4240+3736];
	ld.shared.f32 	%f2666, [%r4240+3740];
	fma.rn.f32 	%f2667, %f2651, %f2659, %f2587;
	fma.rn.f32 	%f2668, %f2651, %f2660, %f2588;
	fma.rn.f32 	%f2669, %f2651, %f2661, %f2589;
	fma.rn.f32 	%f2670, %f2651, %f2662, %f2590;
	fma.rn.f32 	%f2671, %f2651, %f2663, %f2591;
	fma.rn.f32 	%f2672, %f2651, %f2664, %f2592;
	fma.rn.f32 	%f2673, %f2651, %f2665, %f2593;
	fma.rn.f32 	%f2674, %f2651, %f2666, %f2594;
	fma.rn.f32 	%f2675, %f2652, %f2659, %f2595;
	fma.rn.f32 	%f2676, %f2652, %f2660, %f2596;
	fma.rn.f32 	%f2677, %f2652, %f2661, %f2597;
	fma.rn.f32 	%f2678, %f2652, %f2662, %f2598;
	fma.rn.f32 	%f2679, %f2652, %f2663, %f2599;
	fma.rn.f32 	%f2680, %f2652, %f2664, %f2600;
	fma.rn.f32 	%f2681, %f2652, %f2665, %f2601;
	fma.rn.f32 	%f2682, %f2652, %f2666, %f2602;
	fma.rn.f32 	%f2683, %f2653, %f2659, %f2603;
	fma.rn.f32 	%f2684, %f2653, %f2660, %f2604;
	fma.rn.f32 	%f2685, %f2653, %f2661, %f2605;
	fma.rn.f32 	%f2686, %f2653, %f2662, %f2606;
	fma.rn.f32 	%f2687, %f2653, %f2663, %f2607;
	fma.rn.f32 	%f2688, %f2653, %f2664, %f2608;
	fma.rn.f32 	%f2689, %f2653, %f2665, %f2609;
	fma.rn.f32 	%f2690, %f2653, %f2666, %f2610;
	fma.rn.f32 	%f2691, %f2654, %f2659, %f2611;
	fma.rn.f32 	%f2692, %f2654, %f2660, %f2612;
	fma.rn.f32 	%f2693, %f2654, %f2661, %f2613;
	fma.rn.f32 	%f2694, %f2654, %f2662, %f2614;
	fma.rn.f32 	%f2695, %f2654, %f2663, %f2615;
	fma.rn.f32 	%f2696, %f2654, %f2664, %f2616;
	fma.rn.f32 	%f2697, %f2654, %f2665, %f2617;
	fma.rn.f32 	%f2698, %f2654, %f2666, %f2618;
	fma.rn.f32 	%f2699, %f2655, %f2659, %f2619;
	fma.rn.f32 	%f2700, %f2655, %f2660, %f2620;
	fma.rn.f32 	%f2701, %f2655, %f2661, %f2621;
	fma.rn.f32 	%f2702, %f2655, %f2662, %f2622;
	fma.rn.f32 	%f2703, %f2655, %f2663, %f2623;
	fma.rn.f32 	%f2704, %f2655, %f2664, %f2624;
	fma.rn.f32 	%f2705, %f2655, %f2665, %f2625;
	fma.rn.f32 	%f2706, %f2655, %f2666, %f2626;
	fma.rn.f32 	%f2707, %f2656, %f2659, %f2627;
	fma.rn.f32 	%f2708, %f2656, %f2660, %f2628;
	fma.rn.f32 	%f2709, %f2656, %f2661, %f2629;
	fma.rn.f32 	%f2710, %f2656, %f2662, %f2630;
	fma.rn.f32 	%f2711, %f2656, %f2663, %f2631;
	fma.rn.f32 	%f2712, %f2656, %f2664, %f2632;
	fma.rn.f32 	%f2713, %f2656, %f2665, %f2633;
	fma.rn.f32 	%f2714, %f2656, %f2666, %f2634;
	fma.rn.f32 	%f2715, %f2657, %f2659, %f2635;
	fma.rn.f32 	%f2716, %f2657, %f2660, %f2636;
	fma.rn.f32 	%f2717, %f2657, %f2661, %f2637;
	fma.rn.f32 	%f2718, %f2657, %f2662, %f2638;
	fma.rn.f32 	%f2719, %f2657, %f2663, %f2639;
	fma.rn.f32 	%f2720, %f2657, %f2664, %f2640;
	fma.rn.f32 	%f2721, %f2657, %f2665, %f2641;
	fma.rn.f32 	%f2722, %f2657, %f2666, %f2642;
	fma.rn.f32 	%f2723, %f2658, %f2659, %f2643;
	fma.rn.f32 	%f2724, %f2658, %f2660, %f2644;
	fma.rn.f32 	%f2725, %f2658, %f2661, %f2645;
	fma.rn.f32 	%f2726, %f2658, %f2662, %f2646;
	fma.rn.f32 	%f2727, %f2658, %f2663, %f2647;
	fma.rn.f32 	%f2728, %f2658, %f2664, %f2648;
	fma.rn.f32 	%f2729, %f2658, %f2665, %f2649;
	fma.rn.f32 	%f2730, %f2658, %f2666, %f2650;
	ld.shared.f32 	%f2731, [%r4236+120];
	ld.shared.f32 	%f2732, [%r4236+248];
	ld.shared.f32 	%f2733, [%r4236+376];
	ld.shared.f32 	%f2734, [%r4236+504];
	ld.shared.f32 	%f2735, [%r4236+632];
	ld.shared.f32 	%f2736, [%r4236+760];
	ld.shared.f32 	%f2737, [%r4236+888];
	ld.shared.f32 	%f2738, [%r4236+1016];
	ld.shared.f32 	%f2739, [%r4240+3840];
	ld.shared.f32 	%f2740, [%r4240+3844];
	ld.shared.f32 	%f2741, [%r4240+3848];
	ld.shared.f32 	%f2742, [%r4240+3852];
	ld.shared.f32 	%f2743, [%r4240+3856];
	ld.shared.f32 	%f2744, [%r4240+3860];
	ld.shared.f32 	%f2745, [%r4240+3864];
	ld.shared.f32 	%f2746, [%r4240+3868];
	fma.rn.f32 	%f2747, %f2731, %f2739, %f2667;
	fma.rn.f32 	%f2748, %f2731, %f2740, %f2668;
	fma.rn.f32 	%f2749, %f2731, %f2741, %f2669;
	fma.rn.f32 	%f2750, %f2731, %f2742, %f2670;
	fma.rn.f32 	%f2751, %f2731, %f2743, %f2671;
	fma.rn.f32 	%f2752, %f2731, %f2744, %f2672;
	fma.rn.f32 	%f2753, %f2731, %f2745, %f2673;
	fma.rn.f32 	%f2754, %f2731, %f2746, %f2674;
	fma.rn.f32 	%f2755, %f2732, %f2739, %f2675;
	fma.rn.f32 	%f2756, %f2732, %f2740, %f2676;
	fma.rn.f32 	%f2757, %f2732, %f2741, %f2677;
	fma.rn.f32 	%f2758, %f2732, %f2742, %f2678;
	fma.rn.f32 	%f2759, %f2732, %f2743, %f2679;
	fma.rn.f32 	%f2760, %f2732, %f2744, %f2680;
	fma.rn.f32 	%f2761, %f2732, %f2745, %f2681;
	fma.rn.f32 	%f2762, %f2732, %f2746, %f2682;
	fma.rn.f32 	%f2763, %f2733, %f2739, %f2683;
	fma.rn.f32 	%f2764, %f2733, %f2740, %f2684;
	fma.rn.f32 	%f2765, %f2733, %f2741, %f2685;
	fma.rn.f32 	%f2766, %f2733, %f2742, %f2686;
	fma.rn.f32 	%f2767, %f2733, %f2743, %f2687;
	fma.rn.f32 	%f2768, %f2733, %f2744, %f2688;
	fma.rn.f32 	%f2769, %f2733, %f2745, %f2689;
	fma.rn.f32 	%f2770, %f2733, %f2746, %f2690;
	fma.rn.f32 	%f2771, %f2734, %f2739, %f2691;
	fma.rn.f32 	%f2772, %f2734, %f2740, %f2692;
	fma.rn.f32 	%f2773, %f2734, %f2741, %f2693;
	fma.rn.f32 	%f2774, %f2734, %f2742, %f2694;
	fma.rn.f32 	%f2775, %f2734, %f2743, %f2695;
	fma.rn.f32 	%f2776, %f2734, %f2744, %f2696;
	fma.rn.f32 	%f2777, %f2734, %f2745, %f2697;
	fma.rn.f32 	%f2778, %f2734, %f2746, %f2698;
	fma.rn.f32 	%f2779, %f2735, %f2739, %f2699;
	fma.rn.f32 	%f2780, %f2735, %f2740, %f2700;
	fma.rn.f32 	%f2781, %f2735, %f2741, %f2701;
	fma.rn.f32 	%f2782, %f2735, %f2742, %f2702;
	fma.rn.f32 	%f2783, %f2735, %f2743, %f2703;
	fma.rn.f32 	%f2784, %f2735, %f2744, %f2704;
	fma.rn.f32 	%f2785, %f2735, %f2745, %f2705;
	fma.rn.f32 	%f2786, %f2735, %f2746, %f2706;
	fma.rn.f32 	%f2787, %f2736, %f2739, %f2707;
	fma.rn.f32 	%f2788, %f2736, %f2740, %f2708;
	fma.rn.f32 	%f2789, %f2736, %f2741, %f2709;
	fma.rn.f32 	%f2790, %f2736, %f2742, %f2710;
	fma.rn.f32 	%f2791, %f2736, %f2743, %f2711;
	fma.rn.f32 	%f2792, %f2736, %f2744, %f2712;
	fma.rn.f32 	%f2793, %f2736, %f2745, %f2713;
	fma.rn.f32 	%f2794, %f2736, %f2746, %f2714;
	fma.rn.f32 	%f2795, %f2737, %f2739, %f2715;
	fma.rn.f32 	%f2796, %f2737, %f2740, %f2716;
	fma.rn.f32 	%f2797, %f2737, %f2741, %f2717;
	fma.rn.f32 	%f2798, %f2737, %f2742, %f2718;
	fma.rn.f32 	%f2799, %f2737, %f2743, %f2719;
	fma.rn.f32 	%f2800, %f2737, %f2744, %f2720;
	fma.rn.f32 	%f2801, %f2737, %f2745, %f2721;
	fma.rn.f32 	%f2802, %f2737, %f2746, %f2722;
	fma.rn.f32 	%f2803, %f2738, %f2739, %f2723;
	fma.rn.f32 	%f2804, %f2738, %f2740, %f2724;
	fma.rn.f32 	%f2805, %f2738, %f2741, %f2725;
	fma.rn.f32 	%f2806, %f2738, %f2742, %f2726;
	fma.rn.f32 	%f2807, %f2738, %f2743, %f2727;
	fma.rn.f32 	%f2808, %f2738, %f2744, %f2728;
	fma.rn.f32 	%f2809, %f2738, %f2745, %f2729;
	fma.rn.f32 	%f2810, %f2738, %f2746, %f2730;
	ld.shared.f32 	%f2811, [%r4236+124];
	ld.shared.f32 	%f2812, [%r4236+252];
	ld.shared.f32 	%f2813, [%r4236+380];
	ld.shared.f32 	%f2814, [%r4236+508];
	ld.shared.f32 	%f2815, [%r4236+636];
	ld.shared.f32 	%f2816, [%r4236+764];
	ld.shared.f32 	%f2817, [%r4236+892];
	ld.shared.f32 	%f2818, [%r4236+1020];
	ld.shared.f32 	%f2819, [%r4240+3968];
	ld.shared.f32 	%f2820, [%r4240+3972];
	ld.shared.f32 	%f2821, [%r4240+3976];
	ld.shared.f32 	%f2822, [%r4240+3980];
	ld.shared.f32 	%f2823, [%r4240+3984];
	ld.shared.f32 	%f2824, [%r4240+3988];
	ld.shared.f32 	%f2825, [%r4240+3992];
	ld.shared.f32 	%f2826, [%r4240+3996];
	fma.rn.f32 	%f2954, %f2811, %f2819, %f2747;
	fma.rn.f32 	%f2953, %f2811, %f2820, %f2748;
	fma.rn.f32 	%f2952, %f2811, %f2821, %f2749;
	fma.rn.f32 	%f2951, %f2811, %f2822, %f2750;
	fma.rn.f32 	%f2950, %f2811, %f2823, %f2751;
	fma.rn.f32 	%f2949, %f2811, %f2824, %f2752;
	fma.rn.f32 	%f2948, %f2811, %f2825, %f2753;
	fma.rn.f32 	%f2947, %f2811, %f2826, %f2754;
	fma.rn.f32 	%f2946, %f2812, %f2819, %f2755;
	fma.rn.f32 	%f2945, %f2812, %f2820, %f2756;
	fma.rn.f32 	%f2944, %f2812, %f2821, %f2757;
	fma.rn.f32 	%f2943, %f2812, %f2822, %f2758;
	fma.rn.f32 	%f2942, %f2812, %f2823, %f2759;
	fma.rn.f32 	%f2941, %f2812, %f2824, %f2760;
	fma.rn.f32 	%f2940, %f2812, %f2825, %f2761;
	fma.rn.f32 	%f2939, %f2812, %f2826, %f2762;
	fma.rn.f32 	%f2938, %f2813, %f2819, %f2763;
	fma.rn.f32 	%f2937, %f2813, %f2820, %f2764;
	fma.rn.f32 	%f2936, %f2813, %f2821, %f2765;
	fma.rn.f32 	%f2935, %f2813, %f2822, %f2766;
	fma.rn.f32 	%f2934, %f2813, %f2823, %f2767;
	fma.rn.f32 	%f2933, %f2813, %f2824, %f2768;
	fma.rn.f32 	%f2932, %f2813, %f2825, %f2769;
	fma.rn.f32 	%f2931, %f2813, %f2826, %f2770;
	fma.rn.f32 	%f2930, %f2814, %f2819, %f2771;
	fma.rn.f32 	%f2929, %f2814, %f2820, %f2772;
	fma.rn.f32 	%f2928, %f2814, %f2821, %f2773;
	fma.rn.f32 	%f2927, %f2814, %f2822, %f2774;
	fma.rn.f32 	%f2926, %f2814, %f2823, %f2775;
	fma.rn.f32 	%f2925, %f2814, %f2824, %f2776;
	fma.rn.f32 	%f2924, %f2814, %f2825, %f2777;
	fma.rn.f32 	%f2923, %f2814, %f2826, %f2778;
	fma.rn.f32 	%f2922, %f2815, %f2819, %f2779;
	fma.rn.f32 	%f2921, %f2815, %f2820, %f2780;
	fma.rn.f32 	%f2920, %f2815, %f2821, %f2781;
	fma.rn.f32 	%f2919, %f2815, %f2822, %f2782;
	fma.rn.f32 	%f2918, %f2815, %f2823, %f2783;
	fma.rn.f32 	%f2917, %f2815, %f2824, %f2784;
	fma.rn.f32 	%f2916, %f2815, %f2825, %f2785;
	fma.rn.f32 	%f2915, %f2815, %f2826, %f2786;
	fma.rn.f32 	%f2914, %f2816, %f2819, %f2787;
	fma.rn.f32 	%f2913, %f2816, %f2820, %f2788;
	fma.rn.f32 	%f2912, %f2816, %f2821, %f2789;
	fma.rn.f32 	%f2911, %f2816, %f2822, %f2790;
	fma.rn.f32 	%f2910, %f2816, %f2823, %f2791;
	fma.rn.f32 	%f2909, %f2816, %f2824, %f2792;
	fma.rn.f32 	%f2908, %f2816, %f2825, %f2793;
	fma.rn.f32 	%f2907, %f2816, %f2826, %f2794;
	fma.rn.f32 	%f2906, %f2817, %f2819, %f2795;
	fma.rn.f32 	%f2905, %f2817, %f2820, %f2796;
	fma.rn.f32 	%f2904, %f2817, %f2821, %f2797;
	fma.rn.f32 	%f2903, %f2817, %f2822, %f2798;
	fma.rn.f32 	%f2902, %f2817, %f2823, %f2799;
	fma.rn.f32 	%f2901, %f2817, %f2824, %f2800;
	fma.rn.f32 	%f2900, %f2817, %f2825, %f2801;
	fma.rn.f32 	%f2899, %f2817, %f2826, %f2802;
	fma.rn.f32 	%f2898, %f2818, %f2819, %f2803;
	fma.rn.f32 	%f2897, %f2818, %f2820, %f2804;
	fma.rn.f32 	%f2896, %f2818, %f2821, %f2805;
	fma.rn.f32 	%f2895, %f2818, %f2822, %f2806;
	fma.rn.f32 	%f2894, %f2818, %f2823, %f2807;
	fma.rn.f32 	%f2893, %f2818, %f2824, %f2808;
	fma.rn.f32 	%f2892, %f2818, %f2825, %f2809;
	fma.rn.f32 	%f2891, %f2818, %f2826, %f2810;
	bar.sync 	0;
	shl.b32 	%r4241, %r4774, 5;
	mad.lo.s32 	%r4242, %r4774, -31, %r4241;
	add.s32 	%r4774, %r4242, 1;
	add.s32 	%r4243, %r4773, 31;
	shr.u32 	%r4244, %r4243, 5;
	setp.eq.s32 	%p386, %r4774, %r4244;
	@%p386 bra 	$L__BB1_383;
	bra.uni 	$L__BB1_2;
$L__BB1_383:
	ld.param.u32 	%r4381, [_Z31matrix_multiplication_kernel_v3PKfS0_Pfiii_param_3];
	mov.u32 	%r4245, %tid.y;
	shl.b32 	%r4246, %r4245, 3;
	mov.u32 	%r4247, %ctaid.y;
	shl.b32 	%r4248, %r4247, 5;
	add.s32 	%r1, %r4248, %r4246;
	mov.u32 	%r4249, %tid.x;
	shl.b32 	%r4250, %r4249, 3;
	mov.u32 	%r4251, %ctaid.x;
	shl.b32 	%r4252, %r4251, 5;
	add.s32 	%r2, %r4252, %r4250;
	setp.lt.s32 	%p387, %r1, %r4381;
	@%p387 bra 	$L__BB1_384;
	bra.uni 	$L__BB1_400;
$L__BB1_384:
	ld.param.u32 	%r4517, [_Z31matrix_multiplication_kernel_v3PKfS0_Pfiii_param_4];
	mul.lo.s32 	%r6, %r1, %r4517;
	setp.ge.s32 	%p388, %r2, %r4517;
	@%p388 bra 	$L__BB1_386;
	ld.param.u64 	%rd921, [_Z31matrix_multiplication_kernel_v3PKfS0_Pfiii_param_2];
	add.s32 	%r4253, %r2, %r6;
	cvta.to.global.u64 	%rd743, %rd921;
	mul.wide.s32 	%rd744, %r4253, 4;
	add.s64 	%rd745, %rd743, %rd744;
	st.global.f32 	[%rd745], %f2954;
$L__BB1_386:
	ld.param.u32 	%r4518, [_Z31matrix_multiplication_kernel_v3PKfS0_Pfiii_param_4];
	ld.param.u64 	%rd922, [_Z31matrix_multiplication_kernel_v3PKfS0_Pfiii_param_2];
	add.s32 	%r4254, %r2, 1;
	setp.ge.s32 	%p389, %r4254, %r4518;
	cvt.s64.s32 	%rd746, %r6;
	cvt.s64.s32 	%rd747, %r2;
	add.s64 	%rd748, %rd747, %rd746;
	cvta.to.global.u64 	%rd749, %rd922;
	shl.b64 	%rd750, %rd748, 2;
	add.s64 	%rd1, %rd749, %rd750;
	@%p389 bra 	$L__BB1_388;
	st.global.f32 	[%rd1+4], %f2953;
$L__BB1_388:
	ld.param.u32 	%r4519, [_Z31matrix_multiplication_kernel_v3PKfS0_Pfiii_param_4];
	add.s32 	%r4255, %r2, 2;
	setp.ge.s32 	%p390, %r4255, %r4519;
	@%p390 bra 	$L__BB1_390;
	st.global.f32 	[%rd1+8], %f2952;
$L__BB1_390:
	ld.param.u32 	%r4520, [_Z31matrix_multiplication_kernel_v3PKfS0_Pfiii_param_4];
	add.s32 	%r4256, %r2, 3;
	setp.ge.s32 	%p391, %r4256, %r4520;
	@%p391 bra 	$L__BB1_392;
	st.global.f32 	[%rd1+12], %f2951;
$L__BB1_392:
	ld.param.u32 	%r4521, [_Z31matrix_multiplication_kernel_v3PKfS0_Pfiii_param_4];
	add.s32 	%r4257, %r2, 4;
	setp.ge.s32 	%p392, %r4257, %r4521;
	@%p392 bra 	$L__BB1_394;
	st.global.f32 	[%rd1+16], %f2950;
$L__BB1_394:
	ld.param.u32 	%r4522, [_Z31matrix_multiplication_kernel_v3PKfS0_Pfiii_param_4];
	add.s32 	%r4258, %r2, 5;
	setp.ge.s32 	%p393, %r4258, %r4522;
	@%p393 bra 	$L__BB1_396;
	st.global.f32 	[%rd1+20], %f2949;
$L__BB1_396:
	ld.param.u32 	%r4523, [_Z31matrix_multiplication_kernel_v3PKfS0_Pfiii_param_4];
	add.s32 	%r4259, %r2, 6;
	setp.ge.s32 	%p394, %r4259, %r4523;
	@%p394 bra 	$L__BB1_398;
	st.global.f32 	[%rd1+24], %f2948;
$L__BB1_398:
	ld.param.u32 	%r4524, [_Z31matrix_multiplication_kernel_v3PKfS0_Pfiii_param_4];
	add.s32 	%r4260, %r2, 7;
	setp.ge.s32 	%p395, %r4260, %r4524;
	@%p395 bra 	$L__BB1_400;
	st.global.f32 	[%rd1+28], %f2947;
$L__BB1_400:
	ld.param.u32 	%r4382, [_Z31matrix_multiplication_kernel_v3PKfS0_Pfiii_param_3];
	ld.param.u64 	%rd923, [_Z31matrix_multiplication_kernel_v3PKfS0_Pfiii_param_2];
	cvta.to.global.u64 	%rd2, %rd923;
	add.s32 	%r7, %r1, 1;
	setp.ge.s32 	%p396, %r7, %r4382;
	@%p396 bra 	$L__BB1_417;
	ld.param.u32 	%r4525, [_Z31matrix_multiplication_kernel_v3PKfS0_Pfiii_param_4];
	mul.lo.s32 	%r8, %r7, %r4525;
	setp.ge.s32 	%p397, %r2, %r4525;
	@%p397 bra 	$L__BB1_403;
	add.s32 	%r4261, %r2, %r8;
	mul.wide.s32 	%rd751, %r4261, 4;
	add.s64 	%rd752, %rd2, %rd751;
	st.global.f32 	[%rd752], %f2946;
$L__BB1_403:
	ld.param.u32 	%r4526, [_Z31matrix_multiplication_kernel_v3PKfS0_Pfiii_param_4];
	add.s32 	%r4262, %r2, 1;
	setp.ge.s32 	%p398, %r4262, %r4526;
	cvt.s64.s32 	%rd753, %r8;
	cvt.s64.s32 	%rd754, %r2;
	add.s64 	%rd755, %rd754, %rd753;
	shl.b64 	%rd756, %rd755, 2;
	add.s64 	%rd3, %rd2, %rd756;
	@%p398 bra 	$L__BB1_405;
	st.global.f32 	[%rd3+4], %f2945;
$L__BB1_405:
	ld.param.u32 	%r4527, [_Z31matrix_multiplication_kernel_v3PKfS0_Pfiii_param_4];
	add.s32 	%r4263, %r2, 2;
	setp.ge.s32 	%p399, %r4263, %r4527;
	@%p399 bra 	$L__BB1_407;
	st.global.f32 	[%rd3+8], %f2944;
$L__BB1_407:
	ld.param.u32 	%r4528, [_Z31matrix_multiplication_kernel_v3PKfS0_Pfiii_param_4];
	add.s32 	%r4264, %r2, 3;
	setp.ge.s32 	%p400, %r4264, %r4528;
	@%p400 bra 	$L__BB1_409;
	st.global.f32 	[%rd3+12], %f2943;
$L__BB1_409:
	ld.param.u32 	%r4529, [_Z31matrix_multiplication_kernel_v3PKfS0_Pfiii_param_4];
	add.s32 	%r4265, %r2, 4;
	setp.ge.s32 	%p401, %r4265, %r4529;
	@%p401 bra 	$L__BB1_411;
	st.global.f32 	[%rd3+16], %f2942;
$L__BB1_411:
	ld.param.u32 	%r4530, [_Z31matrix_multiplication_kernel_v3PKfS0_Pfiii_param_4];
	add.s32 	%r4266, %r2, 5;
	setp.ge.s32 	%p402, %r4266, %r4530;
	@%p402 bra 	$L__BB1_413;
	st.global.f32 	[%rd3+20], %f2941;
$L__BB1_413:
	ld.param.u32 	%r4531, [_Z31matrix_multiplication_kernel_v3PKfS0_Pfiii_param_4];
	add.s32 	%r4267, %r2, 6;
	setp.ge.s32 	%p403, %r4267, %r4531;
	@%p403 bra 	$L__BB1_415;
	st.global.f32 	[%rd3+24], %f2940;
$L__BB1_415:
	ld.param.u32 	%r4532, [_Z31matrix_multiplication_kernel_v3PKfS0_Pfiii_param_4];
	add.s32 	%r4268, %r2, 7;
	setp.ge.s32 	%p404, %r4268, %r4532;
	@%p404 bra 	$L__BB1_417;
	st.global.f32 	[%rd3+28], %f2939;
$L__BB1_417:
	ld.param.u32 	%r4383, [_Z31matrix_multiplication_kernel_v3PKfS0_Pfiii_param_3];
	add.s32 	%r9, %r1, 2;
	setp.ge.s32 	%p405, %r9, %r4383;
	@%p405 bra 	$L__BB1_434;
	ld.param.u32 	%r4533, [_Z31matrix_multiplication_kernel_v3PKfS0_Pfiii_param_4];
	mul.lo.s32 	%r10, %r9, %r4533;
	setp.ge.s32 	%p406, %r2, %r4533;
	@%p406 bra 	$L__BB1_420;
	add.s32 	%r4269, %r2, %r10;
	mul.wide.s32 	%rd757, %r4269, 4;
	add.s64 	%rd758, %rd2, %rd757;
	st.global.f32 	[%rd758], %f2938;
$L__BB1_420:
	ld.param.u32 	%r4534, [_Z31matrix_multiplication_kernel_v3PKfS0_Pfiii_param_4];
	add.s32 	%r4270, %r2, 1;
	setp.ge.s32 	%p407, %r4270, %r4534;
	cvt.s64.s32 	%rd759, %r10;
	cvt.s64.s32 	%rd760, %r2;
	add.s64 	%rd761, %rd760, %rd759;
	shl.b64 	%rd762, %rd761, 2;
	add.s64 	%rd4, %rd2, %rd762;
	@%p407 bra 	$L__BB1_422;
	st.global.f32 	[%rd4+4], %f2937;
$L__BB1_422:
	ld.param.u32 	%r4535, [_Z31matrix_multiplication_kernel_v3PKfS0_Pfiii_param_4];
	add.s32 	%r4271, %r2, 2;
	setp.ge.s32 	%p408, %r4271, %r4535;
	@%p408 bra 	$L__BB1_424;
	st.global.f32 	[%rd4+8], %f2936;
$L__BB1_424:
	ld.param.u32 	%r4536, [_Z31matrix_multiplication_kernel_v3PKfS0_Pfiii_param_4];
	add.s32 	%r4272, %r2, 3;
	setp.ge.s32 	%p409, %r4272, %r4536;
	@%p409 bra 	$L__BB1_426;
	st.global.f32 	[%rd4+12], %f2935;
$L__BB1_426:
	ld.param.u32 	%r4537, [_Z31matrix_multiplication_kernel_v3PKfS0_Pfiii_param_4];
	add.s32 	%r4273, %r2, 4;
	setp.ge.s32 	%p410, %r4273, %r4537;
	@%p410 bra 	$L__BB1_428;
	st.global.f32 	[%rd4+16], %f2934;
$L__BB1_428:
	ld.param.u32 	%r4538, [_Z31matrix_multiplication_kernel_v3PKfS0_Pfiii_param_4];
	add.s32 	%r4274, %r2, 5;
	setp.ge.s32 	%p411, %r4274, %r4538;
	@%p411 bra 	$L__BB1_430;
	st.global.f32 	[%rd4+20], %f2933;
$L__BB1_430:
	ld.param.u32 	%r4539, [_Z31matrix_multiplication_kernel_v3PKfS0_Pfiii_param_4];
	add.s32 	%r4275, %r2, 6;
	setp.ge.s32 	%p412, %r4275, %r4539;
	@%p412 bra 	$L__BB1_432;
	st.global.f32 	[%rd4+24], %f2932;
$L__BB1_432:
	ld.param.u32 	%r4540, [_Z31matrix_multiplication_kernel_v3PKfS0_Pfiii_param_4];
	add.s32 	%r4276, %r2, 7;
	setp.ge.s32 	%p413, %r4276, %r4540;
	@%p413 bra 	$L__BB1_434;
	st.global.f32 	[%rd4+28], %f2931;
$L__BB1_434:
	ld.param.u32 	%r4384, [_Z31matrix_multiplication_kernel_v3PKfS0_Pfiii_param_3];
	add.s32 	%r11, %r1, 3;
	setp.ge.s32 	%p414, %r11, %r4384;
	@%p414 bra 	$L__BB1_451;
	ld.param.u32 	%r4541, [_Z31matrix_multiplication_kernel_v3PKfS0_Pfiii_param_4];
	mul.lo.s32 	%r12, %r11, %r4541;
	setp.ge.s32 	%p415, %r2, %r4541;
	@%p415 bra 	$L__BB1_437;
	add.s32 	%r4277, %r2, %r12;
	mul.wide.s32 	%rd763, %r4277, 4;
	add.s64 	%rd764, %rd2, %rd763;
	st.global.f32 	[%rd764], %f2930;
$L__BB1_437:
	ld.param.u32 	%r4542, [_Z31matrix_multiplication_kernel_v3PKfS0_Pfiii_param_4];
	add.s32 	%r4278, %r2, 1;
	setp.ge.s32 	%p416, %r4278, %r4542;
	cvt.s64.s32 	%rd765, %r12;
	cvt.s64.s32 	%rd766, %r2;
	add.s64 	%rd767, %rd766, %rd765;
	shl.b64 	%rd768, %rd767, 2;
	add.s64 	%rd5, %rd2, %rd768;
	@%p416 bra 	$L__BB1_439;
	st.global.f32 	[%rd5+4], %f2929;
$L__BB1_439:
	ld.param.u32 	%r4543, [_Z31matrix_multiplication_kernel_v3PKfS0_Pfiii_param_4];
	add.s32 	%r4279, %r2, 2;
	setp.ge.s32 	%p417, %r4279, %r4543;
	@%p417 bra 	$L__BB1_441;
	st.global.f32 	[%rd5+8], %f2928;
$L__BB1_441:
	ld.param.u32 	%r4544, [_Z31matrix_multiplication_kernel_v3PKfS0_Pfiii_param_4];
	add.s32 	%r4280, %r2, 3;
	setp.ge.s32 	%p418, %r4280, %r4544;
	@%p418 bra 	$L__BB1_443;
	st.global.f32 	[%rd5+12], %f2927;
$L__BB1_443:
	ld.param.u32 	%r4545, [_Z31matrix_multiplication_kernel_v3PKfS0_Pfiii_param_4];
	add.s32 	%r4281, %r2, 4;
	setp.ge.s32 	%p419, %r4281, %r4545;
	@%p419 bra 	$L__BB1_445;
	st.global.f32 	[%rd5+16], %f2926;
$L__BB1_445:
	ld.param.u32 	%r4546, [_Z31matrix_multiplication_kernel_v3PKfS0_Pfiii_param_4];
	add.s32 	%r4282, %r2, 5;
	setp.ge.s32 	%p420, %r4282, %r4546;
	@%p420 bra 	$L__BB1_447;
	st.global.f32 	[%rd5+20], %f2925;
$L__BB1_447:
	ld.param.u32 	%r4547, [_Z31matrix_multiplication_kernel_v3PKfS0_Pfiii_param_4];
	add.s32 	%r4283, %r2, 6;
	setp.ge.s32 	%p421, %r4283, %r4547;
	@%p421 bra 	$L__BB1_449;
	st.global.f32 	[%rd5+24], %f2924;
$L__BB1_449:
	ld.param.u32 	%r4548, [_Z31matrix_multiplication_kernel_v3PKfS0_Pfiii_param_4];
	add.s32 	%r4284, %r2, 7;
	setp.ge.s32 	%p422, %r4284, %r4548;
	@%p422 bra 	$L__BB1_451;
	st.global.f32 	[%rd5+28], %f2923;
$L__BB1_451:
	ld.param.u32 	%r4385, [_Z31matrix_multiplication_kernel_v3PKfS0_Pfiii_param_3];
	add.s32 	%r13, %r1, 4;
	setp.ge.s32 	%p423, %r13, %r4385;
	@%p423 bra 	$L__BB1_468;
	ld.param.u32 	%r4549, [_Z31matrix_multiplication_kernel_v3PKfS0_Pfiii_param_4];
	mul.lo.s32 	%r14, %r13, %r4549;
	setp.ge.s32 	%p424, %r2, %r4549;
	@%p424 bra 	$L__BB1_454;
	add.s32 	%r4285, %r2, %r14;
	mul.wide.s32 	%rd769, %r4285, 4;
	add.s64 	%rd770, %rd2, %rd769;
	st.global.f32 	[%rd770], %f2922;
$L__BB1_454:
	ld.param.u32 	%r4550, [_Z31matrix_multiplication_kernel_v3PKfS0_Pfiii_param_4];
	add.s32 	%r4286, %r2, 1;
	setp.ge.s32 	%p425, %r4286, %r4550;
	cvt.s64.s32 	%rd771, %r14;
	cvt.s64.s32 	%rd772, %r2;
	add.s64 	%rd773, %rd772, %rd771;
	shl.b64 	%rd774, %rd773, 2;
	add.s64 	%rd6, %rd2, %rd774;
	@%p425 bra 	$L__BB1_456;
	st.global.f32 	[%rd6+4], %f2921;
$L__BB1_456:
	ld.param.u32 	%r4551, [_Z31matrix_multiplication_kernel_v3PKfS0_Pfiii_param_4];
	add.s32 	%r4287, %r2, 2;
	setp.ge.s32 	%p426, %r4287, %r4551;
	@%p426 bra 	$L__BB1_458;
	st.global.f32 	[%rd6+8], %f2920;
$L__BB1_458:
	ld.param.u32 	%r4552, [_Z31matrix_multiplication_kernel_v3PKfS0_Pfiii_param_4];
	add.s32 	%r4288, %r2, 3;
	setp.ge.s32 	%p427, %r4288, %r4552;
	@%p427 bra 	$L__BB1_460;
	st.global.f32 	[%rd6+12], %f2919;
$L__BB1_460:
	ld.param.u32 	%r4553, [_Z31matrix_multiplication_kernel_v3PKfS0_Pfiii_param_4];
	add.s32 	%r4289, %r2, 4;
	setp.ge.s32 	%p428, %r4289, %r4553;
	@%p428 bra 	$L__BB1_462;
	st.global.f32 	[%rd6+16], %f2918;
$L__BB1_462:
	ld.param.u32 	%r4554, [_Z31matrix_multiplication_kernel_v3PKfS0_Pfiii_param_4];
	add.s32 	%r4290, %r2, 5;
	setp.ge.s32 	%p429, %r4290, %r4554;
	@%p429 bra 	$L__BB1_464;
	st.global.f32 	[%rd6+20], %f2917;
$L__BB1_464:
	ld.param.u32 	%r4555, [_Z31matrix_multiplication_kernel_v3PKfS0_Pfiii_param_4];
	add.s32 	%r4291, %r2, 6;
	setp.ge.s32 	%p430, %r4291, %r4555;
	@%p430 bra 	$L__BB1_466;
	st.global.f32 	[%rd6+24], %f2916;
$L__BB1_466:
	ld.param.u32 	%r4556, [_Z31matrix_multiplication_kernel_v3PKfS0_Pfiii_param_4];
	add.s32 	%r4292, %r2, 7;
	setp.ge.s32 	%p431, %r4292, %r4556;
	@%p431 bra 	$L__BB1_468;
	st.global.f32 	[%rd6+28], %f2915;
$L__BB1_468:
	ld.param.u32 	%r4386, [_Z31matrix_multiplication_kernel_v3PKfS0_Pfiii_param_3];
	add.s32 	%r15, %r1, 5;
	setp.ge.s32 	%p432, %r15, %r4386;
	@%p432 bra 	$L__BB1_485;
	ld.param.u32 	%r4557, [_Z31matrix_multiplication_kernel_v3PKfS0_Pfiii_param_4];
	mul.lo.s32 	%r16, %r15, %r4557;
	setp.ge.s32 	%p433, %r2, %r4557;
	@%p433 bra 	$L__BB1_471;
	add.s32 	%r4293, %r2, %r16;
	mul.wide.s32 	%rd775, %r4293, 4;
	add.s64 	%rd776, %rd2, %rd775;
	st.global.f32 	[%rd776], %f2914;
$L__BB1_471:
	ld.param.u32 	%r4558, [_Z31matrix_multiplication_kernel_v3PKfS0_Pfiii_param_4];
	add.s32 	%r4294, %r2, 1;
	setp.ge.s32 	%p434, %r4294, %r4558;
	cvt.s64.s32 	%rd777, %r16;
	cvt.s64.s32 	%rd778, %r2;
	add.s64 	%rd779, %rd778, %rd777;
	shl.b64 	%rd780, %rd779, 2;
	add.s64 	%rd7, %rd2, %rd780;
	@%p434 bra 	$L__BB1_473;
	st.global.f32 	[%rd7+4], %f2913;
$L__BB1_473:
	ld.param.u32 	%r4559, [_Z31matrix_multiplication_kernel_v3PKfS0_Pfiii_param_4];
	add.s32 	%r4295, %r2, 2;
	setp.ge.s32 	%p435, %r4295, %r4559;
	@%p435 bra 	$L__BB1_475;
	st.global.f32 	[%rd7+8], %f2912;
$L__BB1_475:
	ld.param.u32 	%r4560, [_Z31matrix_multiplication_kernel_v3PKfS0_Pfiii_param_4];
	add.s32 	%r4296, %r2, 3;
	setp.ge.s32 	%p436, %r4296, %r4560;
	@%p436 bra 	$L__BB1_477;
	st.global.f32 	[%rd7+12], %f2911;
$L__BB1_477:
	ld.param.u32 	%r4561, [_Z31matrix_multiplication_kernel_v3PKfS0_Pfiii_param_4];
	add.s32 	%r4297, %r2, 4;
	setp.ge.s32 	%p437, %r4297, %r4561;
	@%p437 bra 	$L__BB1_479;
	st.global.f32 	[%rd7+16], %f2910;
$L__BB1_479:
	ld.param.u32 	%r4562, [_Z31matrix_multiplication_kernel_v3PKfS0_Pfiii_param_4];
	add.s32 	%r4298, %r2, 5;
	setp.ge.s32 	%p438, %r4298, %r4562;
	@%p438 bra 	$L__BB1_481;
	st.global.f32 	[%rd7+20], %f2909;
$L__BB1_481:
	ld.param.u32 	%r4563, [_Z31matrix_multiplication_kernel_v3PKfS0_Pfiii_param_4];
	add.s32 	%r4299, %r2, 6;
	setp.ge.s32 	%p439, %r4299, %r4563;
	@%p439 bra 	$L__BB1_483;
	st.global.f32 	[%rd7+24], %f2908;
$L__BB1_483:
	ld.param.u32 	%r4564, [_Z31matrix_multiplication_kernel_v3PKfS0_Pfiii_param_4];
	add.s32 	%r4300, %r2, 7;
	setp.ge.s32 	%p440, %r4300, %r4564;
	@%p440 bra 	$L__BB1_485;
	st.global.f32 	[%rd7+28], %f2907;
$L__BB1_485:
	ld.param.u32 	%r4387, [_Z31matrix_multiplication_kernel_v3PKfS0_Pfiii_param_3];
	add.s32 	%r17, %r1, 6;
	setp.ge.s32 	%p441, %r17, %r4387;
	@%p441 bra 	$L__BB1_502;
	ld.param.u32 	%r4565, [_Z31matrix_multiplication_kernel_v3PKfS0_Pfiii_param_4];
	mul.lo.s32 	%r18, %r17, %r4565;
	setp.ge.s32 	%p442, %r2, %r4565;
	@%p442 bra 	$L__BB1_488;
	add.s32 	%r4301, %r2, %r18;
	mul.wide.s32 	%rd781, %r4301, 4;
	add.s64 	%rd782, %rd2, %rd781;
	st.global.f32 	[%rd782], %f2906;
$L__BB1_488:
	ld.param.u32 	%r4566, [_Z31matrix_multiplication_kernel_v3PKfS0_Pfiii_param_4];
	add.s32 	%r4302, %r2, 1;
	setp.ge.s32 	%p443, %r4302, %r4566;
	cvt.s64.s32 	%rd783, %r18;
	cvt.s64.s32 	%rd784, %r2;
	add.s64 	%rd785, %rd784, %rd783;
	shl.b64 	%rd786, %rd785, 2;
	add.s64 	%rd8, %rd2, %rd786;
	@%p443 bra 	$L__BB1_490;
	st.global.f32 	[%rd8+4], %f2905;
$L__BB1_490:
	ld.param.u32 	%r4567, [_Z31matrix_multiplication_kernel_v3PKfS0_Pfiii_param_4];
	add.s32 	%r4303, %r2, 2;
	setp.ge.s32 	%p444, %r4303, %r4567;
	@%p444 bra 	$L__BB1_492;
	st.global.f32 	[%rd8+8], %f2904;
$L__BB1_492:
	ld.param.u32 	%r4568, [_Z31matrix_multiplication_kernel_v3PKfS0_Pfiii_param_4];
	add.s32 	%r4304, %r2, 3;
	setp.ge.s32 	%p445, %r4304, %r4568;
	@%p445 bra 	$L__BB1_494;
	st.global.f32 	[%rd8+12], %f2903;
$L__BB1_494:
	ld.param.u32 	%r4569, [_Z31matrix_multiplication_kernel_v3PKfS0_Pfiii_param_4];
	add.s32 	%r4305, %r2, 4;
	setp.ge.s32 	%p446, %r4305, %r4569;
	@%p446 bra 	$L__BB1_496;
	st.global.f32 	[%rd8+16], %f2902;
$L__BB1_496:
	ld.param.u32 	%r4570, [_Z31matrix_multiplication_kernel_v3PKfS0_Pfiii_param_4];
	add.s32 	%r4306, %r2, 5;
	setp.ge.s32 	%p447, %r4306, %r4570;
	@%p447 bra 	$L__BB1_498;
	st.global.f32 	[%rd8+20], %f2901;
$L__BB1_498:
	ld.param.u32 	%r4571, [_Z31matrix_multiplication_kernel_v3PKfS0_Pfiii_param_4];
	add.s32 	%r4307, %r2, 6;
	setp.ge.s32 	%p448, %r4307, %r4571;
	@%p448 bra 	$L__BB1_500;
	st.global.f32 	[%rd8+24], %f2900;
$L__BB1_500:
	ld.param.u32 	%r4572, [_Z31matrix_multiplication_kernel_v3PKfS0_Pfiii_param_4];
	add.s32 	%r4308, %r2, 7;
	setp.ge.s32 	%p449, %r4308, %r4572;
	@%p449 bra 	$L__BB1_502;
	st.global.f32 	[%rd8+28], %f2899;
$L__BB1_502:
	ld.param.u32 	%r4388, [_Z31matrix_multiplication_kernel_v3PKfS0_Pfiii_param_3];
	add.s32 	%r19, %r1, 7;
	setp.ge.s32 	%p450, %r19, %r4388;
	@%p450 bra 	$L__BB1_519;
	ld.param.u32 	%r4573, [_Z31matrix_multiplication_kernel_v3PKfS0_Pfiii_param_4];
	mul.lo.s32 	%r20, %r19, %r4573;
	setp.ge.s32 	%p451, %r2, %r4573;
	@%p451 bra 	$L__BB1_505;
	add.s32 	%r4309, %r2, %r20;
	mul.wide.s32 	%rd787, %r4309, 4;
	add.s64 	%rd788, %rd2, %rd787;
	st.global.f32 	[%rd788], %f2898;
$L__BB1_505:
	ld.param.u32 	%r4574, [_Z31matrix_multiplication_kernel_v3PKfS0_Pfiii_param_4];
	add.s32 	%r4310, %r2, 1;
	setp.ge.s32 	%p452, %r4310, %r4574;
	cvt.s64.s32 	%rd789, %r20;
	cvt.s64.s32 	%rd790, %r2;
	add.s64 	%rd791, %rd790, %rd789;
	shl.b64 	%rd792, %rd791, 2;
	add.s64 	%rd9, %rd2, %rd792;
	@%p452 bra 	$L__BB1_507;
	st.global.f32 	[%rd9+4], %f2897;
$L__BB1_507:
	ld.param.u32 	%r4575, [_Z31matrix_multiplication_kernel_v3PKfS0_Pfiii_param_4];
	add.s32 	%r4311, %r2, 2;
	setp.ge.s32 	%p453, %r4311, %r4575;
	@%p453 bra 	$L__BB1_509;
	st.global.f32 	[%rd9+8], %f2896;
$L__BB1_509:
	ld.param.u32 	%r4576, [_Z31matrix_multiplication_kernel_v3PKfS0_Pfiii_param_4];
	add.s32 	%r4312, %r2, 3;
	setp.ge.s32 	%p454, %r4312, %r4576;
	@%p454 bra 	$L__BB1_511;
	st.global.f32 	[%rd9+12], %f2895;
$L__BB1_511:
	ld.param.u32 	%r4577, [_Z31matrix_multiplication_kernel_v3PKfS0_Pfiii_param_4];
	add.s32 	%r4313, %r2, 4;
	setp.ge.s32 	%p455, %r4313, %r4577;
	@%p455 bra 	$L__BB1_513;
	st.global.f32 	[%rd9+16], %f2894;
$L__BB1_513:
	ld.param.u32 	%r4578, [_Z31matrix_multiplication_kernel_v3PKfS0_Pfiii_param_4];
	add.s32 	%r4314, %r2, 5;
	setp.ge.s32 	%p456, %r4314, %r4578;
	@%p456 bra 	$L__BB1_515;
	st.global.f32 	[%rd9+20], %f2893;
$L__BB1_515:
	ld.param.u32 	%r4579, [_Z31matrix_multiplication_kernel_v3PKfS0_Pfiii_param_4];
	add.s32 	%r4315, %r2, 6;
	setp.ge.s32 	%p457, %r4315, %r4579;
	@%p457 bra 	$L__BB1_517;
	st.global.f32 	[%rd9+24], %f2892;
$L__BB1_517:
	ld.param.u32 	%r4580, [_Z31matrix_multiplication_kernel_v3PKfS0_Pfiii_param_4];
	add.s32 	%r4316, %r2, 7;
	setp.ge.s32 	%p458, %r4316, %r4580;
	@%p458 bra 	$L__BB1_519;
	st.global.f32 	[%rd9+28], %f2891;
$L__BB1_519:
	ret;

}


// ===== COMPILED SASS (sm_100) =====

	.target	sm_100

	.elftype	@"ET_EXEC"


//--------------------- .note.nv.tkinfo           --------------------------
	.section	.note.nv.tkinfo,"",@"SHT_NOTE"
	.sectionflags	@"SHF_NOTE_NV_TKINFO"
	.tkinfo
        /*0018*/ 	.word	0x00000002
        /*0030*/ 	.string	""
        /*0030*/ 	.string	"ptxas"
        /*0030*/ 	.string	"Cuda compilation tools, release 13.0, V13.0.88"
        /*0030*/ 	.string	"Build cuda_13.0.r13.0/compiler.36424714_0"
        /*0030*/ 	.string	"-arch sm_100 -m 64 "



//--------------------- .note.nv.cuinfo           --------------------------
	.section	.note.nv.cuinfo,"",@"SHT_NOTE"
	.sectionflags	@"SHF_NOTE_NV_CUINFO"
        /*0018*/ 	.short	0x0002
        /*001a*/ 	.short	0x0064
        /*001c*/ 	.short	0x0082
	.zero		2


//--------------------- .nv.info                  --------------------------
	.section	.nv.info,"",@"SHT_CUDA_INFO"
	.align	4


	//----- nvinfo : EIATTR_REGCOUNT
	.align		4
        /*0000*/ 	.byte	0x04, 0x2f
        /*0002*/ 	.short	(.L_1 - .L_0)
	.align		4
.L_0:
        /*0004*/ 	.word	index@(_Z31matrix_multiplication_kernel_v2PKfS0_Pfiii)
        /*0008*/ 	.word	0x00000020


	//----- nvinfo : EIATTR_FRAME_SIZE
	.align		4
.L_1:
        /*000c*/ 	.byte	0x04, 0x11
        /*000e*/ 	.short	(.L_3 - .L_2)
	.align		4
.L_2:
        /*0010*/ 	.word	index@(_Z31matrix_multiplication_kernel_v2PKfS0_Pfiii)
        /*0014*/ 	.word	0x00000000


	//----- nvinfo : EIATTR_REGCOUNT
	.align		4
.L_3:
        /*0018*/ 	.byte	0x04, 0x2f
        /*001a*/ 	.short	(.L_5 - .L_4)
	.align		4
.L_4:
        /*001c*/ 	.word	index@(_Z31matrix_multiplication_kernel_v3PKfS0_Pfiii)
        /*0020*/ 	.word	0x0000009c


	//----- nvinfo : EIATTR_FRAME_SIZE
	.align		4
.L_5:
        /*0024*/ 	.byte	0x04, 0x11
        /*0026*/ 	.short	(.L_7 - .L_6)
	.align		4
.L_6:
        /*0028*/ 	.word	index@(_Z31matrix_multiplication_kernel_v3PKfS0_Pfiii)
        /*002c*/ 	.word	0x00000000


	//----- nvinfo : EIATTR_MIN_STACK_SIZE
	.align		4
.L_7:
        /*0030*/ 	.byte	0x04, 0x12
        /*0032*/ 	.short	(.L_9 - .L_8)
	.align		4
.L_8:
        /*0034*/ 	.word	index@(_Z31matrix_multiplication_kernel_v3PKfS0_Pfiii)
        /*0038*/ 	.word	0x00000000


	//----- nvinfo : EIATTR_MIN_STACK_SIZE
	.align		4
.L_9:
        /*003c*/ 	.byte	0x04, 0x12
        /*003e*/ 	.short	(.L_11 - .L_10)
	.align		4
.L_10:
        /*0040*/ 	.word	index@(_Z31matrix_multiplication_kernel_v2PKfS0_Pfiii)
        /*0044*/ 	.word	0x00000000
.L_11:


//--------------------- .nv.compat                --------------------------
	.section	.nv.compat,"",@"SHT_CUDA_COMPAT_INFO"
	.align	4
        /*0000*/ 	.byte	0x02, 0x09, 0x00, 0x00, 0x02, 0x02, 0x01, 0x00, 0x02, 0x05, 0x05, 0x00, 0x03, 0x07, 0x01, 0x01
        /*0010*/ 	.byte	0x02, 0x03, 0x00, 0x00, 0x02, 0x06, 0x01, 0x00, 0x04, 0x0b, 0x08, 0x00, 0x09, 0x00, 0x00, 0x00
        /*0020*/ 	.byte	0x00, 0x00, 0x00, 0x00


//--------------------- .nv.info._Z31matrix_multiplication_kernel_v3PKfS0_Pfiii --------------------------
	.section	.nv.info._Z31matrix_multiplication_kernel_v3PKfS0_Pfiii,"",@"SHT_CUDA_INFO"
	.sectionflags	@""
	.align	4


	//----- nvinfo : EIATTR_CUDA_API_VERSION
	.align		4
        /*0000*/ 	.byte	0x04, 0x37
        /*0002*/ 	.short	(.L_13 - .L_12)
.L_12:
        /*0004*/ 	.word	0x00000082


	//----- nvinfo : EIATTR_KPARAM_INFO
	.align		4
.L_13:
        /*0008*/ 	.byte	0x04, 0x17
        /*000a*/ 	.short	(.L_15 - .L_14)
.L_14:
        /*000c*/ 	.word	0x00000000
        /*0010*/ 	.short	0x0005
        /*0012*/ 	.short	0x0020
        /*0014*/ 	.byte	0x00, 0xf0, 0x11, 0x00


	//----- nvinfo : EIATTR_KPARAM_INFO
	.align		4
.L_15:
        /*0018*/ 	.byte	0x04, 0x17
        /*001a*/ 	.short	(.L_17 - .L_16)
.L_16:
        /*001c*/ 	.word	0x00000000
        /*0020*/ 	.short	0x0004
        /*0022*/ 	.short	0x001c
        /*0024*/ 	.byte	0x00, 0xf0, 0x11, 0x00


	//----- nvinfo : EIATTR_KPARAM_INFO
	.align		4
.L_17:
        /*0028*/ 	.byte	0x04, 0x17
        /*002a*/ 	.short	(.L_19 - .L_18)
.L_18:
        /*002c*/ 	.word	0x00000000
        /*0030*/ 	.short	0x0003
        /*0032*/ 	.short	0x0018
        /*0034*/ 	.byte	0x00, 0xf0, 0x11, 0x00


	//----- nvinfo : EIATTR_KPARAM_INFO
	.align		4
.L_19:
        /*0038*/ 	.byte	0x04, 0x17
        /*003a*/ 	.short	(.L_21 - .L_20)
.L_20:
        /*003c*/ 	.word	0x00000000
        /*0040*/ 	.short	0x0002
        /*0042*/ 	.short	0x0010
        /*0044*/ 	.byte	0x00, 0xf5, 0x21, 0x00


	//----- nvinfo : EIATTR_KPARAM_INFO
	.align		4
.L_21:
        /*0048*/ 	.byte	0x04, 0x17
        /*004a*/ 	.short	(.L_23 - .L_22)
.L_22:
        /*004c*/ 	.word	0x00000000
        /*0050*/ 	.short	0x0001
        /*0052*/ 	.short	0x0008
        /*0054*/ 	.byte	0x00, 0xf5, 0x21, 0x00


	//----- nvinfo : EIATTR_KPARAM_INFO
	.align		4
.L_23:
        /*0058*/ 	.byte	0x04, 0x17
        /*005a*/ 	.short	(.L_25 - .L_24)
.L_24:
        /*005c*/ 	.word	0x00000000
        /*0060*/ 	.short	0x0000
        /*0062*/ 	.short	0x0000
        /*0064*/ 	.byte	0x00, 0xf5, 0x21, 0x00


	//----- nvinfo : EIATTR_SPARSE_MMA_MASK
	.align		4
.L_25:
        /*0068*/ 	.byte	0x03, 0x50
        /*006a*/ 	.short	0x0000


	//----- nvinfo : EIATTR_MAXREG_COUNT
	.align		4
        /*006c*/ 	.byte	0x03, 0x1b
        /*006e*/ 	.short	0x00ff


	//----- nvinfo : EIATTR_NUM_BARRIERS
	.align		4
        /*0070*/ 	.byte	0x02, 0x4c
        /*0072*/ 	.byte	0x01
	.zero		1


	//----- nvinfo : EIATTR_MERCURY_ISA_VERSION
	.align		4
        /*0074*/ 	.byte	0x03, 0x5f
        /*0076*/ 	.short	0x0101


	//----- nvinfo : EIATTR_VRC_CTA_INIT_COUNT
	.align		4
        /*0078*/ 	.byte	0x02, 0x4a
	.zero		1
	.zero		1


	//----- nvinfo : EIATTR_EXIT_INSTR_OFFSETS
	.align		4
        /*007c*/ 	.byte	0x04, 0x1c
        /*007e*/ 	.short	(.L_27 - .L_26)


	//   ....[0]....
.L_26:
        /*0080*/ 	.word	0x0001dcf0


	//   ....[1]....
        /*0084*/ 	.word	0x0001df10


	//   ....[2]....
        /*0088*/ 	.word	0x0001df30


	//----- nvinfo : EIATTR_CRS_STACK_SIZE
	.align		4
.L_27:
        /*008c*/ 	.byte	0x04, 0x1e
        /*008e*/ 	.short	(.L_29 - .L_28)
.L_28:
        /*0090*/ 	.word	0x00000000


	//----- nvinfo : EIATTR_CBANK_PARAM_SIZE
	.align		4
.L_29:
        /*0094*/ 	.byte	0x03, 0x19
        /*0096*/ 	.short	0x0024


	//----- nvinfo : EIATTR_PARAM_CBANK
	.align		4
        /*0098*/ 	.byte	0x04, 0x0a
        /*009a*/ 	.short	(.L_31 - .L_30)
	.align		4
.L_30:
        /*009c*/ 	.word	index@(.nv.constant0._Z31matrix_multiplication_kernel_v3PKfS0_Pfiii)
        /*00a0*/ 	.short	0x0380
        /*00a2*/ 	.short	0x0024


	//----- nvinfo : EIATTR_SW_WAR
	.align		4
.L_31:
        /*00a4*/ 	.byte	0x04, 0x36
        /*00a6*/ 	.short	(.L_33 - .L_32)
.L_32:
        /*00a8*/ 	.word	0x00000008
.L_33:


//--------------------- .nv.info._Z31matrix_multiplication_kernel_v2PKfS0_Pfiii --------------------------
	.section	.nv.info._Z31matrix_multiplication_kernel_v2PKfS0_Pfiii,"",@"SHT_CUDA_INFO"
	.sectionflags	@""
	.align	4


	//----- nvinfo : EIATTR_CUDA_API_VERSION
	.align		4
        /*0000*/ 	.byte	0x04, 0x37
        /*0002*/ 	.short	(.L_35 - .L_34)
.L_34:
        /*0004*/ 	.word	0x00000082


	//----- nvinfo : EIATTR_KPARAM_INFO
	.align		4
.L_35:
        /*0008*/ 	.byte	0x04, 0x17
        /*000a*/ 	.short	(.L_37 - .L_36)
.L_36:
        /*000c*/ 	.word	0x00000000
        /*0010*/ 	.short	0x0005
        /*0012*/ 	.short	0x0020
        /*0014*/ 	.byte	0x00, 0xf0, 0x11, 0x00


	//----- nvinfo : EIATTR_KPARAM_INFO
	.align		4
.L_37:
        /*0018*/ 	.byte	0x04, 0x17
        /*001a*/ 	.short	(.L_39 - .L_38)
.L_38:
        /*001c*/ 	.word	0x00000000
        /*0020*/ 	.short	0x0004
        /*0022*/ 	.short	0x001c
        /*0024*/ 	.byte	0x00, 0xf0, 0x11, 0x00


	//----- nvinfo : EIATTR_KPARAM_INFO
	.align		4
.L_39:
        /*0028*/ 	.byte	0x04, 0x17
        /*002a*/ 	.short	(.L_41 - .L_40)
.L_40:
        /*002c*/ 	.word	0x00000000
        /*0030*/ 	.short	0x0003
        /*0032*/ 	.short	0x0018
        /*0034*/ 	.byte	0x00, 0xf0, 0x11, 0x00


	//----- nvinfo : EIATTR_KPARAM_INFO
	.align		4
.L_41:
        /*0038*/ 	.byte	0x04, 0x17
        /*003a*/ 	.short	(.L_43 - .L_42)
.L_42:
        /*003c*/ 	.word	0x00000000
        /*0040*/ 	.short	0x0002
        /*0042*/ 	.short	0x0010
        /*0044*/ 	.byte	0x00, 0xf5, 0x21, 0x00


	//----- nvinfo : EIATTR_KPARAM_INFO
	.align		4
.L_43:
        /*0048*/ 	.byte	0x04, 0x17
        /*004a*/ 	.short	(.L_45 - .L_44)
.L_44:
        /*004c*/ 	.word	0x00000000
        /*0050*/ 	.short	0x0001
        /*0052*/ 	.short	0x0008
        /*0054*/ 	.byte	0x00, 0xf5, 0x21, 0x00


	//----- nvinfo : EIATTR_KPARAM_INFO
	.align		4
.L_45:
        /*0058*/ 	.byte	0x04, 0x17
        /*005a*/ 	.short	(.L_47 - .L_46)
.L_46:
        /*005c*/ 	.word	0x00000000
        /*0060*/ 	.short	0x0000
        /*0062*/ 	.short	0x0000
        /*0064*/ 	.byte	0x00, 0xf5, 0x21, 0x00


	//----- nvinfo : EIATTR_SPARSE_MMA_MASK
	.align		4
.L_47:
        /*0068*/ 	.byte	0x03, 0x50
        /*006a*/ 	.short	0x0000


	//----- nvinfo : EIATTR_MAXREG_COUNT
	.align		4
        /*006c*/ 	.byte	0x03, 0x1b
        /*006e*/ 	.short	0x00ff


	//----- nvinfo : EIATTR_NUM_BARRIERS
	.align		4
        /*0070*/ 	.byte	0x02, 0x4c
        /*0072*/ 	.byte	0x01
	.zero		1


	//----- nvinfo : EIATTR_MERCURY_ISA_VERSION
	.align		4
        /*0074*/ 	.byte	0x03, 0x5f
        /*0076*/ 	.short	0x0101


	//----- nvinfo : EIATTR_VRC_CTA_INIT_COUNT
	.align		4
        /*0078*/ 	.byte	0x02, 0x4a
	.zero		1
	.zero		1


	//----- nvinfo : EIATTR_EXIT_INSTR_OFFSETS
	.align		4
        /*007c*/ 	.byte	0x04, 0x1c
        /*007e*/ 	.short	(.L_49 - .L_48)


	//   ....[0]....
.L_48:
        /*0080*/ 	.word	0x00000820


	//   ....[1]....
        /*0084*/ 	.word	0x00000870


	//----- nvinfo : EIATTR_CBANK_PARAM_SIZE
	.align		4
.L_49:
        /*0088*/ 	.byte	0x03, 0x19
        /*008a*/ 	.short	0x0024


	//----- nvinfo : EIATTR_PARAM_CBANK
	.align		4
        /*008c*/ 	.byte	0x04, 0x0a
        /*008e*/ 	.short	(.L_51 - .L_50)
	.align		4
.L_50:
        /*0090*/ 	.word	index@(.nv.constant0._Z31matrix_multiplication_kernel_v2PKfS0_Pfiii)
        /*0094*/ 	.short	0x0380
        /*0096*/ 	.short	0x0024


	//----- nvinfo : EIATTR_SW_WAR
	.align		4
.L_51:
        /*0098*/ 	.byte	0x04, 0x36
        /*009a*/ 	.short	(.L_53 - .L_52)
.L_52:
        /*009c*/ 	.word	0x00000008
.L_53:


//--------------------- .nv.callgraph             --------------------------
	.section	.nv.callgraph,"",@"SHT_CUDA_CALLGRAPH"
	.align	4
	.sectionentsize	8
	.align		4
        /*0000*/ 	.word	0x00000000
	.align		4
        /*0004*/ 	.word	0xffffffff
	.align		4
        /*0008*/ 	.word	0x00000000
	.align		4
        /*000c*/ 	.word	0xfffffffe
	.align		4
        /*0010*/ 	.word	0x00000000
	.align		4
        /*0014*/ 	.word	0xfffffffd
	.align		4
        /*0018*/ 	.word	0x00000000
	.align		4
        /*001c*/ 	.word	0xfffffffc


//--------------------- .text._Z31matrix_multiplication_kernel_v3PKfS0_Pfiii --------------------------
	.section	.text._Z31matrix_multiplication_kernel_v3PKfS0_Pfiii,"ax",@progbits
	.align	128
        .global         _Z31matrix_multiplication_kernel_v3PKfS0_Pfiii
        .type           _Z31matrix_multiplication_kernel_v3PKfS0_Pfiii,@function
        .size           _Z31matrix_multiplication_kernel_v3PKfS0_Pfiii,(.L_x_20 - _Z31matrix_multiplication_kernel_v3PKfS0_Pfiii)
        .other          _Z31matrix_multiplication_kernel_v3PKfS0_Pfiii,@"STO_CUDA_ENTRY STV_DEFAULT"
_Z31matrix_multiplication_kernel_v3PKfS0_Pfiii:
.text._Z31matrix_multiplication_kernel_v3PKfS0_Pfiii:
[----:B------:R-:W-:Y:S08]  /*0000*/  LDC R1, c[0x0][0x37c] ;  /* 0x0000df00ff017b82 */ /* 0x000ff00000000800 */
[----:B------:R-:W0:Y:S01]  /*0010*/  LDC R52, c[0x0][0x3a0] ;  /* 0x0000e800ff347b82 */ /* 0x000e220000000800 */
[----:B------:R-:W1:Y:S01]  /*0020*/  LDCU.64 UR6, c[0x0][0x358] ;  /* 0x00006b00ff0677ac */ /* 0x000e620008000a00 */
[----:B------:R-:W-:Y:S01]  /*0030*/  HFMA2 R102, -RZ, RZ, 0, 0 ;  /* 0x00000000ff667431 */ /* 0x000fe200000001ff */
[----:B------:R-:W-:Y:S01]  /*0040*/  CS2R R100, SRZ ;  /* 0x0000000000647805 */ /* 0x000fe2000001ff00 */
[----:B------:R-:W-:Y:S01]  /*0050*/  HFMA2 R5, -RZ, RZ, 0, 0 ;  /* 0x00000000ff057431 */ /* 0x000fe200000001ff */
[----:B------:R-:W-:-:S02]  /*0060*/  CS2R R34, SRZ ;  /* 0x0000000000227805 */ /* 0x000fc4000001ff00 */
[----:B------:R-:W-:Y:S02]  /*0070*/  CS2R R48, SRZ ;  /* 0x0000000000307805 */ /* 0x000fe4000001ff00 */
[----:B------:R-:W-:Y:S02]  /*0080*/  CS2R R14, SRZ ;  /* 0x00000000000e7805 */ /* 0x000fe4000001ff00 */
[----:B------:R-:W-:Y:S02]  /*0090*/  CS2R R16, SRZ ;  /* 0x0000000000107805 */ /* 0x000fe4000001ff00 */
[----:B------:R-:W-:Y:S02]  /*00a0*/  CS2R R98, SRZ ;  /* 0x0000000000627805 */ /* 0x000fe4000001ff00 */
[----:B------:R-:W-:Y:S02]  /*00b0*/  CS2R R30, SRZ ;  /* 0x00000000001e7805 */ /* 0x000fe4000001ff00 */
        /* <DEDUP_REMOVED lines=12> */
[----:B------:R-:W-:-:S02]  /*0180*/  MOV R38, RZ ;  /* 0x000000ff00267202 */ /* 0x000fc40000000f00 */
[----:B------:R-:W-:Y:S02]  /*0190*/  CS2R R28, SRZ ;  /* 0x00000000001c7805 */ /* 0x000fe4000001ff00 */
[----:B0-----:R-:W-:Y:S02]  /*01a0*/  ISETP.GE.AND P0, PT, R52, 0x1, PT ;  /* 0x000000013400780c */ /* 0x001fe40003f06270 */
        /* <DEDUP_REMOVED lines=10> */
[----:B------:R-:W-:Y:S01]  /*0250*/  MOV R87, RZ ;  /* 0x000000ff00577202 */ /* 0x000fe20000000f00 */
[----:B-1----:R-:W-:Y:S06]  /*0260*/  @!P0 BRA `(.L_x_0) ;  /* 0x000001c800348947 */ /* 0x002fec0003800000 */
[----:B------:R-:W0:Y:S01]  /*0270*/  S2R R10, SR_TID.Y ;  /* 0x00000000000a7919 */ /* 0x000e220000002200 */
[----:B------:R-:W1:Y:S01]  /*0280*/  LDC R7, c[0x0][0x39c] ;  /* 0x0000e700ff077b82 */ /* 0x000e620000000800 */
[----:B------:R-:W-:Y:S01]  /*0290*/  LOP3.LUT R2, R2, 0xfbffffff, RZ, 0xc0, !PT ;  /* 0xfbffffff02027812 */ /* 0x000fe200078ec0ff */
[----:B------:R-:W2:Y:S01]  /*02a0*/  LDCU UR9, c[0x0][0x398] ;  /* 0x00007300ff0977ac */ /* 0x000ea20008000800 */
[----:B------:R-:W3:Y:S01]  /*02b0*/  S2R R9, SR_TID.X ;  /* 0x0000000000097919 */ /* 0x000ee20000002100 */
[----:B------:R-:W4:Y:S01]  /*02c0*/  S2R R77, SR_CTAID.X ;  /* 0x00000000004d7919 */ /* 0x000f220000002500 */
[----:B0-----:R-:W-:-:S04]  /*02d0*/  SHF.L.U32 R8, R10, 0x3, RZ ;  /* 0x000000030a087819 */ /* 0x001fc800000006ff */
[----:B---3--:R-:W-:Y:S02]  /*02e0*/  LEA R8, R9, R8, 0x1 ;  /* 0x0000000809087211 */ /* 0x008fe400078e08ff */
[----:B------:R-:W-:Y:S02]  /*02f0*/  LEA R11, R10, R9, 0x2 ;  /* 0x000000090a0b7211 */ /* 0x000fe400078e10ff */
[----:B----4-:R-:W-:Y:S02]  /*0300*/  LEA R86, R77, R8, 0x5 ;  /* 0x000000084d567211 */ /* 0x010fe400078e28ff */
[----:B------:R-:W-:Y:S02]  /*0310*/  SHF.L.U32 R78, R11, 0x1, RZ ;  /* 0x000000010b4e7819 */ /* 0x000fe400000006ff */
[----:B------:R-:W-:-:S04]  /*0320*/  IADD3 R0, PT, PT, R86, 0x1, RZ ;  /* 0x0000000156007810 */ /* 0x000fc80007ffe0ff */
[----:B-1----:R-:W-:-:S04]  /*0330*/  ISETP.GE.AND P0, PT, R0, R7, PT ;  /* 0x000000070000720c */ /* 0x002fc80003f06270 */
[C---:B------:R-:W-:Y:S02]  /*0340*/  ISETP.GT.AND P6, PT, R52.reuse, 0x1, !P0 ;  /* 0x000000013400780c */ /* 0x040fe400047c4270 */
[C---:B------:R-:W-:Y:S02]  /*0350*/  ISETP.GT.AND P5, PT, R52.reuse, 0x2, !P0 ;  /* 0x000000023400780c */ /* 0x040fe400047a4270 */
[C---:B------:R-:W-:Y:S02]  /*0360*/  ISETP.GT.AND P4, PT, R52.reuse, 0x3, !P0 ;  /* 0x000000033400780c */ /* 0x040fe40004784270 */
[----:B------:R-:W-:-:S07]  /*0370*/  ISETP.GT.AND P3, PT, R52, 0x4, !P0 ;  /* 0x000000043400780c */ /* 0x000fce0004764270 */
[----:B------:R-:W-:Y:S02]  /*0380*/  @P6 LOP3.LUT R2, R2, 0x4000000, RZ, 0xfc, !PT ;  /* 0x0400000002026812 */ /* 0x000fe400078efcff */
[----:B------:R-:W-:Y:S02]  /*0390*/  @P6 SHF.L.U32 R75, R77, 0x5, RZ ;  /* 0x000000054d4b6819 */ /* 0x000fe400000006ff */
[----:B------:R-:W-:Y:S02]  /*03a0*/  LOP3.LUT R2, R2, 0xfffffffd, RZ, 0xc0, !PT ;  /* 0xfffffffd02027812 */ /* 0x000fe400078ec0ff */
[----:B------:R-:W-:Y:S02]  /*03b0*/  @P6 SHF.R.S32.HI R3, RZ, 0x1f, R75 ;  /* 0x0000001fff036819 */ /* 0x000fe4000001144b */
[----:B------:R-:W-:Y:S02]  /*03c0*/  @P6 SHF.R.S32.HI R76, RZ, 0x1f, R7 ;  /* 0x0000001fff4c6819 */ /* 0x000fe40000011407 */
[----:B------:R-:W-:-:S02]  /*03d0*/  @P6 IADD3 R75, P1, P2, R7, R78, R75 ;  /* 0x0000004e074b6210 */ /* 0x000fc40007a3e04b */
[----:B------:R-:W-:Y:S02]  /*03e0*/  @P5 SHF.L.U32 R73, R7, 0x1, RZ ;  /* 0x0000000107495819 */ /* 0x000fe400000006ff */
[----:B------:R-:W-:Y:S02]  /*03f0*/  @P5 SHF.L.U32 R0, R77, 0x5, RZ ;  /* 0x000000054d005819 */ /* 0x000fe400000006ff */
[----:B------:R-:W-:Y:S02]  /*0400*/  @P5 LOP3.LUT R2, R2, 0x2, RZ, 0xfc, !PT ;  /* 0x0000000202025812 */ /* 0x000fe400078efcff */
[----:B------:R-:W-:Y:S02]  /*0410*/  @P6 IADD3.X R76, PT, PT, R76, RZ, R3, P1, P2 ;  /* 0x000000ff4c4c6210 */ /* 0x000fe40000fe4403 */
[----:B------:R-:W-:Y:S02]  /*0420*/  @P5 SHF.R.S32.HI R74, RZ, 0x1f, R73 ;  /* 0x0000001fff4a5819 */ /* 0x000fe40000011449 */
[----:B------:R-:W-:-:S02]  /*0430*/  @P4 LEA R71, R7, R7, 0x1 ;  /* 0x0000000707474211 */ /* 0x000fc400078e08ff */
[--C-:B------:R-:W-:Y:S02]  /*0440*/  @P5 IADD3 R73, P1, P2, R73, R78, R0.reuse ;  /* 0x0000004e49495210 */ /* 0x100fe40007a3e000 */
[----:B------:R-:W-:Y:S02]  /*0450*/  @P5 SHF.R.S32.HI R3, RZ, 0x1f, R0 ;  /* 0x0000001fff035819 */ /* 0x000fe40000011400 */
[----:B------:R-:W-:Y:S02]  /*0460*/  @P4 SHF.L.U32 R0, R77, 0x5, RZ ;  /* 0x000000054d004819 */ /* 0x000fe400000006ff */
[----:B------:R-:W-:Y:S02]  /*0470*/  LOP3.LUT R2, R2, 0xfffffffb, RZ, 0xc0, !PT ;  /* 0xfffffffb02027812 */ /* 0x000fe400078ec0ff */
[----:B------:R-:W-:Y:S02]  /*0480*/  @P5 IADD3.X R74, PT, PT, R74, RZ, R3, P1, P2 ;  /* 0x000000ff4a4a5210 */ /* 0x000fe40000fe4403 */
[----:B------:R-:W-:-:S02]  /*0490*/  @P4 SHF.R.S32.HI R72, RZ, 0x1f, R71 ;  /* 0x0000001fff484819 */ /* 0x000fc40000011447 */
[--C-:B------:R-:W-:Y:S02]  /*04a0*/  @P4 IADD3 R71, P1, P2, R71, R78, R0.reuse ;  /* 0x0000004e47474210 */ /* 0x100fe40007a3e000 */
[----:B------:R-:W-:Y:S02]  /*04b0*/  @P4 SHF.R.S32.HI R3, RZ, 0x1f, R0 ;  /* 0x0000001fff034819 */ /* 0x000fe40000011400 */
[----:B------:R-:W-:Y:S02]  /*04c0*/  @P3 SHF.L.U32 R69, R7, 0x2, RZ ;  /* 0x0000000207453819 */ /* 0x000fe400000006ff */
[----:B------:R-:W-:Y:S02]  /*04d0*/  @P4 LOP3.LUT R2, R2, 0x4, RZ, 0xfc, !PT ;  /* 0x0000000402024812 */ /* 0x000fe400078efcff */
[----:B------:R-:W-:Y:S02]  /*04e0*/  @P3 SHF.L.U32 R0, R77, 0x5, RZ ;  /* 0x000000054d003819 */ /* 0x000fe400000006ff */
[----:B------:R-:W-:-:S02]  /*04f0*/  @P4 IADD3.X R72, PT, PT, R72, RZ, R3, P1, P2 ;  /* 0x000000ff48484210 */ /* 0x000fc40000fe4403 */
[----:B------:R-:W-:Y:S02]  /*0500*/  @P3 SHF.R.S32.HI R70, RZ, 0x1f, R69 ;  /* 0x0000001fff463819 */ /* 0x000fe40000011445 */
[----:B------:R-:W-:Y:S02]  /*0510*/  LOP3.LUT R2, R2, 0xfffffff7, RZ, 0xc0, !PT ;  /* 0xfffffff702027812 */ /* 0x000fe400078ec0ff */
[--C-:B------:R-:W-:Y:S02]  /*0520*/  @P3 IADD3 R69, P1, P2, R69, R78, R0.reuse ;  /* 0x0000004e45453210 */ /* 0x100fe40007a3e000 */
[----:B------:R-:W-:Y:S02]  /*0530*/  @P3 SHF.R.S32.HI R3, RZ, 0x1f, R0 ;  /* 0x0000001fff033819 */ /* 0x000fe40000011400 */
[----:B------:R-:W-:Y:S02]  /*0540*/  @P3 LOP3.LUT R2, R2, 0x8, RZ, 0xfc, !PT ;  /* 0x0000000802023812 */ /* 0x000fe400078efcff */
[----:B------:R-:W-:-:S02]  /*0550*/  @P3 IADD3.X R70, PT, PT, R70, RZ, R3, P1, P2 ;  /* 0x000000ff46463210 */ /* 0x000fc40000fe4403 */
[----:B------:R-:W-:Y:S02]  /*0560*/  ISETP.GT.AND P3, PT, R52, 0x5, !P0 ;  /* 0x000000053400780c */ /* 0x000fe40004764270 */
[----:B------:R-:W-:-:S11]  /*0570*/  LOP3.LUT R2, R2, 0xffffffef, RZ, 0xc0, !PT ;  /* 0xffffffef02027812 */ /* 0x000fd600078ec0ff */
[----:B------:R-:W-:Y:S02]  /*0580*/  @P3 LEA R67, R7, R7, 0x2 ;  /* 0x0000000707433211 */ /* 0x000fe400078e10ff */
[----:B------:R-:W-:Y:S02]  /*0590*/  @P3 SHF.L.U32 R0, R77, 0x5, RZ ;  /* 0x000000054d003819 */ /* 0x000fe400000006ff */
[----:B------:R-:W-:Y:S02]  /*05a0*/  @P3 SHF.R.S32.HI R68, RZ, 0x1f, R67 ;  /* 0x0000001fff443819 */ /* 0x000fe40000011443 */
[--C-:B------:R-:W-:Y:S02]  /*05b0*/  @P3 SHF.R.S32.HI R3, RZ, 0x1f, R0.reuse ;  /* 0x0000001fff033819 */ /* 0x100fe40000011400 */
[----:B------:R-:W-:Y:S02]  /*05c0*/  @P3 IADD3 R67, P1, P2, R67, R78, R0 ;  /* 0x0000004e43433210 */ /* 0x000fe40007a3e000 */
[----:B------:R-:W-:-:S02]  /*05d0*/  @P3 LOP3.LUT R2, R2, 0x10, RZ, 0xfc, !PT ;  /* 0x0000001002023812 */ /* 0x000fc400078efcff */
[----:B------:R-:W-:Y:S02]  /*05e0*/  @P3 IADD3.X R68, PT, PT, R68, RZ, R3, P1, P2 ;  /* 0x000000ff44443210 */ /* 0x000fe40000fe4403 */
[----:B------:R-:W-:Y:S02]  /*05f0*/  ISETP.GT.AND P3, PT, R52, 0x6, !P0 ;  /* 0x000000063400780c */ /* 0x000fe40004764270 */
[----:B------:R-:W-:-:S11]  /*0600*/  LOP3.LUT R2, R2, 0xfdffffff, RZ, 0xc0, !PT ;  /* 0xfdffffff02027812 */ /* 0x000fd600078ec0ff */
[----:B------:R-:W-:Y:S01]  /*0610*/  @P3 IMAD R65, R7, 0x6, RZ ;  /* 0x0000000607413824 */ /* 0x000fe200078e02ff */
[----:B------:R-:W-:Y:S02]  /*0620*/  @P3 SHF.L.U32 R0, R77, 0x5, RZ ;  /* 0x000000054d003819 */ /* 0x000fe400000006ff */
[----:B------:R-:W-:Y:S02]  /*0630*/  @P3 LOP3.LUT R2, R2, 0x2000000, RZ, 0xfc, !PT ;  /* 0x0200000002023812 */ /* 0x000fe400078efcff */
[----:B------:R-:W-:Y:S02]  /*0640*/  @P3 SHF.R.S32.HI R66, RZ, 0x1f, R65 ;  /* 0x0000001fff423819 */ /* 0x000fe40000011441 */
[--C-:B------:R-:W-:Y:S02]  /*0650*/  @P3 SHF.R.S32.HI R3, RZ, 0x1f, R0.reuse ;  /* 0x0000001fff033819 */ /* 0x100fe40000011400 */
[----:B------:R-:W-:Y:S02]  /*0660*/  @P3 IADD3 R65, P1, P2, R65, R78, R0 ;  /* 0x0000004e41413210 */ /* 0x000fe40007a3e000 */
[----:B------:R-:W-:-:S02]  /*0670*/  LOP3.LUT R2, R2, 0xfeffffff, RZ, 0xc0, !PT ;  /* 0xfeffffff02027812 */ /* 0x000fc400078ec0ff */
[----:B------:R-:W-:Y:S02]  /*0680*/  @P3 IADD3.X R66, PT, PT, R66, RZ, R3, P1, P2 ;  /* 0x000000ff42423210 */ /* 0x000fe40000fe4403 */
[----:B------:R-:W-:-:S13]  /*0690*/  ISETP.GT.AND P3, PT, R52, 0x7, !P0 ;  /* 0x000000073400780c */ /* 0x000fda0004764270 */
[----:B------:R-:W-:Y:S02]  /*06a0*/  @P3 LEA R63, R7, -R7, 0x3 ;  /* 0x80000007073f3211 */ /* 0x000fe400078e18ff */
        /* <DEDUP_REMOVED lines=8> */
[----:B------:R-:W-:Y:S02]  /*0730*/  @P3 SHF.L.U32 R61, R7, 0x3, RZ ;  /* 0x00000003073d3819 */ /* 0x000fe400000006ff */
        /* <DEDUP_REMOVED lines=175> */
[----:B------:R-:W-:-:S04]  /*1230*/  @P3 IADD3 R21, P1, P2, R21, R78, R0 ;  /* 0x0000004e15153210 */ /* 0x000fc80007a3e000 */
[----:B------:R-:W-:Y:S02]  /*1240*/  @P3 IADD3.X R14, PT, PT, R14, RZ, R3, P1, P2 ;  /* 0x000000ff0e0e3210 */ /* 0x000fe40000fe4403 */
[C---:B------:R-:W-:Y:S02]  /*1250*/  ISETP.GT.AND P1, PT, R52.reuse, 0x1c, !P0 ;  /* 0x0000001c3400780c */ /* 0x040fe40004724270 */
[----:B------:R-:W-:Y:S01]  /*1260*/  ISETP.GT.AND P6, PT, R52, 0x1, PT ;  /* 0x000000013400780c */ /* 0x000fe20003fc4270 */
[----:B------:R-:W0:Y:S01]  /*1270*/  S2UR UR5, SR_CgaCtaId ;  /* 0x00000000000579c3 */ /* 0x000e220000008800 */
[----:B------:R-:W-:Y:S01]  /*1280*/  UMOV UR4, 0x400 ;  /* 0x0000040000047882 */ /* 0x000fe20000000000 */
[----:B------:R-:W-:-:S08]  /*1290*/  P2R R22, PR, RZ, 0x2 ;  /* 0x00000002ff167803 */ /* 0x000fd00000000000 */
[----:B------:R-:W-:Y:S01]  /*12a0*/  @P1 IMAD R15, R7, 0x1c, RZ ;  /* 0x0000001c070f1824 */ /* 0x000fe200078e02ff */
[----:B------:R-:W-:-:S04]  /*12b0*/  @P1 SHF.L.U32 R0, R77, 0x5, RZ ;  /* 0x000000054d001819 */ /* 0x000fc800000006ff */
[----:B------:R-:W-:Y:S02]  /*12c0*/  @P1 SHF.R.S32.HI R16, RZ, 0x1f, R15 ;  /* 0x0000001fff101819 */ /* 0x000fe4000001140f */
[--C-:B------:R-:W-:Y:S02]  /*12d0*/  @P1 SHF.R.S32.HI R3, RZ, 0x1f, R0.reuse ;  /* 0x0000001fff031819 */ /* 0x100fe40000011400 */
[----:B------:R-:W-:-:S04]  /*12e0*/  @P1 IADD3 R15, P2, P3, R15, R78, R0 ;  /* 0x0000004e0f0f1210 */ /* 0x000fc80007b5e000 */
[----:B------:R-:W-:Y:S02]  /*12f0*/  @P1 IADD3.X R16, PT, PT, R16, RZ, R3, P2, P3 ;  /* 0x000000ff10101210 */ /* 0x000fe400017e6403 */
[----:B------:R-:W-:Y:S01]  /*1300*/  ISETP.GT.AND P3, PT, R52, 0x1d, !P0 ;  /* 0x0000001d3400780c */ /* 0x000fe20004764270 */
[----:B0-----:R-:W-:Y:S01]  /*1310*/  ULEA UR8, UR5, UR4, 0x18 ;  /* 0x0000000405087291 */ /* 0x001fe2000f8ec0ff */
[----:B------:R-:W-:Y:S02]  /*1320*/  LOP3.LUT P1, RZ, R2, 0x2, RZ, 0xc0, !PT ;  /* 0x0000000202ff7812 */ /* 0x000fe4000782c0ff */
[----:B------:R-:W-:-:S09]  /*1330*/  P2R R25, PR, RZ, 0x8 ;  /* 0x00000008ff197803 */ /* 0x000fd20000000000 */
[----:B------:R-:W-:Y:S01]  /*1340*/  @P3 IMAD R19, R7, 0x1d, RZ ;  /* 0x0000001d07133824 */ /* 0x000fe200078e02ff */
[----:B------:R-:W-:-:S04]  /*1350*/  @P3 SHF.L.U32 R0, R77, 0x5, RZ ;  /* 0x000000054d003819 */ /* 0x000fc800000006ff */
[----:B------:R-:W-:Y:S02]  /*1360*/  @P3 SHF.R.S32.HI R12, RZ, 0x1f, R19 ;  /* 0x0000001fff0c3819 */ /* 0x000fe40000011413 */
[--C-:B------:R-:W-:Y:S02]  /*1370*/  @P3 SHF.R.S32.HI R3, RZ, 0x1f, R0.reuse ;  /* 0x0000001fff033819 */ /* 0x100fe40000011400 */
[----:B------:R-:W-:-:S04]  /*1380*/  @P3 IADD3 R19, P2, P4, R19, R78, R0 ;  /* 0x0000004e13133210 */ /* 0x000fc80007c5e000 */
[----:B------:R-:W-:Y:S02]  /*1390*/  @P3 IADD3.X R12, PT, PT, R12, RZ, R3, P2, P4 ;  /* 0x000000ff0c0c3210 */ /* 0x000fe400017e8403 */
[C---:B------:R-:W-:Y:S02]  /*13a0*/  ISETP.GT.AND P2, PT, R52.reuse, 0x1e, !P0 ;  /* 0x0000001e3400780c */ /* 0x040fe40004744270 */
[----:B------:R-:W-:Y:S02]  /*13b0*/  ISETP.GT.AND P0, PT, R52, 0x1f, !P0 ;  /* 0x0000001f3400780c */ /* 0x000fe40004704270 */
[----:B------:R-:W-:Y:S01]  /*13c0*/  LOP3.LUT P3, RZ, R2, 0x4000000, RZ, 0xc0, !PT ;  /* 0x0400000002ff7812 */ /* 0x000fe2000786c0ff */
[----:B------:R-:W-:Y:S01]  /*13d0*/  UIADD3 UR4, UPT, UPT, UR4, 0x1000, URZ ;  /* 0x0000100004047890 */ /* 0x000fe2000fffe0ff */
[----:B------:R-:W-:-:S07]  /*13e0*/  P2R R30, PR, RZ, 0x4 ;  /* 0x00000004ff1e7803 */ /* 0x000fce0000000000 */
[----:B------:R-:W-:Y:S01]  /*13f0*/  @P2 IMAD R17, R7, 0x1e, RZ ;  /* 0x0000001e07112824 */ /* 0x000fe200078e02ff */
[----:B------:R-:W-:Y:S02]  /*1400*/  @P2 SHF.L.U32 R0, R77, 0x5, RZ ;  /* 0x000000054d002819 */ /* 0x000fe400000006ff */
[----:B------:R-:W-:Y:S02]  /*1410*/  @P0 LEA R13, R7, -R7, 0x5 ;  /* 0x80000007070d0211 */ /* 0x000fe400078e28ff */
[----:B------:R-:W-:Y:S02]  /*1420*/  @P2 SHF.R.S32.HI R6, RZ, 0x1f, R17 ;  /* 0x0000001fff062819 */ /* 0x000fe40000011411 */
[--C-:B------:R-:W-:Y:S02]  /*1430*/  @P2 SHF.R.S32.HI R3, RZ, 0x1f, R0.reuse ;  /* 0x0000001fff032819 */ /* 0x100fe40000011400 */
[----:B------:R-:W-:Y:S02]  /*1440*/  @P2 IADD3 R17, P4, P5, R17, R78, R0 ;  /* 0x0000004e11112210 */ /* 0x000fe40007d9e000 */
[----:B------:R-:W-:-:S02]  /*1450*/  @P0 SHF.L.U32 R0, R77, 0x5, RZ ;  /* 0x000000054d000819 */ /* 0x000fc400000006ff */
[----:B------:R-:W-:Y:S02]  /*1460*/  @P2 IADD3.X R6, PT, PT, R6, RZ, R3, P4, P5 ;  /* 0x000000ff06062210 */ /* 0x000fe400027ea403 */
[----:B------:R-:W-:Y:S02]  /*1470*/  @P0 SHF.R.S32.HI R18, RZ, 0x1f, R13 ;  /* 0x0000001fff120819 */ /* 0x000fe4000001140d */
[--C-:B------:R-:W-:Y:S02]  /*1480*/  @P0 SHF.R.S32.HI R3, RZ, 0x1f, R0.reuse ;  /* 0x0000001fff030819 */ /* 0x100fe40000011400 */
[----:B------:R-:W-:Y:S01]  /*1490*/  @P0 IADD3 R13, P4, P5, R13, R78, R0 ;  /* 0x0000004e0d0d0210 */ /* 0x000fe20007d9e000 */
[----:B------:R-:W-:Y:S01]  /*14a0*/  ULEA UR4, UR5, UR4, 0x18 ;  /* 0x0000000405047291 */ /* 0x000fe2000f8ec0ff */
[----:B------:R-:W-:Y:S02]  /*14b0*/  LOP3.LUT P2, RZ, R2, 0x4, RZ, 0xc0, !PT ;  /* 0x0000000402ff7812 */ /* 0x000fe4000784c0ff */
[----:B------:R-:W-:-:S02]  /*14c0*/  @P0 IADD3.X R18, PT, PT, R18, RZ, R3, P4, P5 ;  /* 0x000000ff12120210 */ /* 0x000fc400027ea403 */
[----:B------:R-:W0:Y:S01]  /*14d0*/  S2R R3, SR_CTAID.Y ;  /* 0x0000000000037919 */ /* 0x000e220000002600 */
[----:B------:R-:W-:Y:S02]  /*14e0*/  ISETP.GT.AND P5, PT, R52, RZ, PT ;  /* 0x000000ff3400720c */ /* 0x000fe40003fa4270 */
[----:B0-----:R-:W-:-:S04]  /*14f0*/  LEA R3, R3, R78, 0x5 ;  /* 0x0000004e03037211 */ /* 0x001fc800078e28ff */
[----:B--2---:R-:W-:-:S13]  /*1500*/  ISETP.GE.OR P4, PT, R3, UR9, !P5 ;  /* 0x0000000903007c0c */ /* 0x004fda000ef86670 */
[----:B------:R-:W0:Y:S01]  /*1510*/  @!P4 LDC.64 R80, c[0x0][0x380] ;  /* 0x0000e000ff50cb82 */ /* 0x000e220000000a00 */
[C---:B------:R-:W-:Y:S01]  /*1520*/  @!P4 IMAD R5, R3.reuse, R52, RZ ;  /* 0x000000340305c224 */ /* 0x040fe200078e02ff */
[----:B------:R-:W-:-:S03]  /*1530*/  IADD3 R4, PT, PT, R3, 0x1, RZ ;  /* 0x0000000103047810 */ /* 0x000fc60007ffe0ff */
[----:B0-----:R-:W-:Y:S01]  /*1540*/  @!P4 IMAD.WIDE.U32 R80, R5, 0x4, R80 ;  /* 0x000000040550c825 */ /* 0x001fe200078e0050 */
[----:B------:R-:W-:-:S06]  /*1550*/  MOV R5, RZ ;  /* 0x000000ff00057202 */ /* 0x000fcc0000000f00 */
[----:B------:R0:W2:Y:S01]  /*1560*/  @!P4 LDG.E R5, desc[UR6][R80.64] ;  /* 0x000000065005c981 */ /* 0x0000a2000c1e1900 */
[----:B------:R-:W-:-:S13]  /*1570*/  ISETP.GE.OR P4, PT, R4, UR9, !P5 ;  /* 0x0000000904007c0c */ /* 0x000fda000ef86670 */
[----:B------:R-:W1:Y:S01]  /*1580*/  @!P4 LDC.64 R84, c[0x0][0x380] ;  /* 0x0000e000ff54cb82 */ /* 0x000e620000000a00 */
[----:B------:R-:W-:-:S04]  /*1590*/  @!P4 IMAD R79, R3, R52, R52 ;  /* 0x00000034034fc224 */ /* 0x000fc800078e0234 */
[----:B-1----:R-:W-:Y:S01]  /*15a0*/  @!P4 IMAD.WIDE.U32 R84, R79, 0x4, R84 ;  /* 0x000000044f54c825 */ /* 0x002fe200078e0054 */
[----:B------:R-:W-:-:S06]  /*15b0*/  MOV R79, RZ ;  /* 0x000000ff004f7202 */ /* 0x000fcc0000000f00 */
[----:B------:R1:W3:Y:S01]  /*15c0*/  @!P4 LDG.E R79, desc[UR6][R84.64] ;  /* 0x00000006544fc981 */ /* 0x0002e2000c1e1900 */
[----:B------:R-:W-:-:S13]  /*15d0*/  ISETP.LT.AND P4, PT, R3, UR9, P6 ;  /* 0x0000000903007c0c */ /* 0x000fda000b781270 */
[----:B------:R-:W0:Y:S01]  /*15e0*/  @P4 LDC.64 R82, c[0x0][0x380] ;  /* 0x0000e000ff524b82 */ /* 0x000e220000000a00 */
[----:B------:R-:W-:-:S05]  /*15f0*/  @P4 IMAD R0, R3, R52, RZ ;  /* 0x0000003403004224 */ /* 0x000fca00078e02ff */
[----:B0-----:R-:W-:-:S04]  /*1600*/  @P4 LEA R80, P5, R0, R82, 0x2 ;  /* 0x0000005200504211 */ /* 0x001fc800078a10ff */
[----:B------:R-:W-:Y:S02]  /*1610*/  @P4 LEA.HI.X R81, R0, R83, RZ, 0x2, P5 ;  /* 0x0000005300514211 */ /* 0x000fe400028f14ff */
[----:B------:R-:W-:-:S04]  /*1620*/  ISETP.LT.AND P5, PT, R4, UR9, P6 ;  /* 0x0000000904007c0c */ /* 0x000fc8000b7a1270 */
[----:B------:R-:W4:Y:S09]  /*1630*/  @P4 LDG.E R81, desc[UR6][R80.64+0x4] ;  /* 0x0000040650514981 */ /* 0x000f32000c1e1900 */
[----:B------:R-:W0:Y:S01]  /*1640*/  @P5 LDC.64 R82, c[0x0][0x380] ;  /* 0x0000e000ff525b82 */ /* 0x000e220000000a00 */
[----:B------:R-:W-:-:S05]  /*1650*/  @P5 IMAD R0, R3, R52, R52 ;  /* 0x0000003403005224 */ /* 0x000fca00078e0234 */
[----:B0-----:R-:W-:-:S04]  /*1660*/  @P5 LEA R82, P6, R0, R82, 0x2 ;  /* 0x0000005200525211 */ /* 0x001fc800078c10ff */
[----:B------:R-:W-:-:S05]  /*1670*/  @P5 LEA.HI.X R83, R0, R83, RZ, 0x2, P6 ;  /* 0x0000005300535211 */ /* 0x000fca00030f14ff */
[----:B------:R-:W5:Y:S01]  /*1680*/  @P5 LDG.E R85, desc[UR6][R82.64+0x4] ;  /* 0x0000040652555981 */ /* 0x000f62000c1e1900 */
[----:B------:R-:W-:Y:S02]  /*1690*/  LEA R0, R78, UR8, 0x7 ;  /* 0x000000084e007c11 */ /* 0x000fe4000f8e38ff */
[----:B------:R-:W-:-:S03]  /*16a0*/  ISETP.GT.AND P6, PT, R52, 0x2, PT ;  /* 0x000000023400780c */ /* 0x000fc60003fc4270 */
[----:B------:R-:W-:Y:S04]  /*16b0*/  @!P4 STS [R0+0x4], RZ ;  /* 0x000004ff0000c388 */ /* 0x000fe80000000800 */
[----:B------:R-:W-:Y:S04]  /*16c0*/  @!P5 STS [R0+0x84], RZ ;  /* 0x000084ff0000d388 */ /* 0x000fe80000000800 */
[----:B----4-:R0:W-:Y:S01]  /*16d0*/  @P4 STS [R0+0x4], R81 ;  /* 0x0000045100004388 */ /* 0x0101e20000000800 */
[----:B------:R-:W-:-:S13]  /*16e0*/  ISETP.LT.AND P4, PT, R3, UR9, P6 ;  /* 0x0000000903007c0c */ /* 0x000fda000b781270 */
[----:B------:R-:W4:Y:S01]  /*16f0*/  @P4 LDC.64 R88, c[0x0][0x380] ;  /* 0x0000e000ff584b82 */ /* 0x000f220000000a00 */
[----:B------:R-:W-:Y:S01]  /*1700*/  @P4 IMAD R80, R3, R52, RZ ;  /* 0x0000003403504224 */ /* 0x000fe200078e02ff */
[----:B-----5:R1:W-:Y:S04]  /*1710*/  @P5 STS [R0+0x84], R85 ;  /* 0x0000845500005388 */ /* 0x0203e80000000800 */
[----:B----4-:R-:W-:-:S04]  /*1720*/  @P4 LEA R88, P5, R80, R88, 0x2 ;  /* 0x0000005850584211 */ /* 0x010fc800078a10ff */
[----:B------:R-:W-:Y:S02]  /*1730*/  @P4 LEA.HI.X R89, R80, R89, RZ, 0x2, P5 ;  /* 0x0000005950594211 */ /* 0x000fe400028f14ff */
[----:B------:R-:W-:-:S04]  /*1740*/  ISETP.LT.AND P5, PT, R4, UR9, P6 ;  /* 0x0000000904007c0c */ /* 0x000fc8000b7a1270 */
[----:B------:R-:W4:Y:S09]  /*1750*/  @P4 LDG.E R89, desc[UR6][R88.64+0x8] ;  /* 0x0000080658594981 */ /* 0x000f32000c1e1900 */
[----:B0-----:R-:W0:Y:S01]  /*1760*/  @P5 LDC.64 R80, c[0x0][0x380] ;  /* 0x0000e000ff505b82 */ /* 0x001e220000000a00 */
[----:B------:R-:W-:-:S05]  /*1770*/  @P5 IMAD R83, R3, R52, R52 ;  /* 0x0000003403535224 */ /* 0x000fca00078e0234 */
[----:B0-----:R-:W-:-:S04]  /*1780*/  @P5 LEA R82, P6, R83, R80, 0x2 ;  /* 0x0000005053525211 */ /* 0x001fc800078c10ff */
[----:B------:R-:W-:-:S05]  /*1790*/  @P5 LEA.HI.X R83, R83, R81, RZ, 0x2, P6 ;  /* 0x0000005153535211 */ /* 0x000fca00030f14ff */
[----:B------:R-:W5:Y:S01]  /*17a0*/  @P5 LDG.E R87, desc[UR6][R82.64+0x8] ;  /* 0x0000080652575981 */ /* 0x000f62000c1e1900 */
[----:B------:R-:W-:-:S03]  /*17b0*/  ISETP.GT.AND P6, PT, R52, 0x3, PT ;  /* 0x000000033400780c */ /* 0x000fc60003fc4270 */
[----:B------:R-:W-:Y:S04]  /*17c0*/  @!P4 STS [R0+0x8], RZ ;  /* 0x000008ff0000c388 */ /* 0x000fe80000000800 */
[----:B------:R-:W-:Y:S04]  /*17d0*/  @!P5 STS [R0+0x88], RZ ;  /* 0x000088ff0000d388 */ /* 0x000fe80000000800 */
[----:B----4-:R-:W-:Y:S01]  /*17e0*/  @P4 STS [R0+0x8], R89 ;  /* 0x0000085900004388 */ /* 0x010fe20000000800 */
[----:B------:R-:W-:-:S13]  /*17f0*/  ISETP.LT.AND P4, PT, R3, UR9, P6 ;  /* 0x0000000903007c0c */ /* 0x000fda000b781270 */
[----:B-1----:R-:W0:Y:S01]  /*1800*/  @P4 LDC.64 R84, c[0x0][0x380] ;  /* 0x0000e000ff544b82 */ /* 0x002e220000000a00 */
[----:B------:R-:W-:Y:S01]  /*1810*/  @P4 IMAD R80, R3, R52, RZ ;  /* 0x0000003403504224 */ /* 0x000fe200078e02ff */
[----:B-----5:R1:W-:Y:S04]  /*1820*/  @P5 STS [R0+0x88], R87 ;  /* 0x0000885700005388 */ /* 0x0203e80000000800 */
        /* <DEDUP_REMOVED lines=8> */
[----:B-1----:R-:W5:Y:S01]  /*18b0*/  @P5 LDG.E R87, desc[UR6][R82.64+0xc] ;  /* 0x00000c0652575981 */ /* 0x002f62000c1e1900 */
[----:B------:R-:W-:-:S03]  /*18c0*/  ISETP.GT.AND P6, PT, R52, 0x4, PT ;  /* 0x000000043400780c */ /* 0x000fc60003fc4270 */
[----:B------:R-:W-:Y:S04]  /*18d0*/  @!P4 STS [R0+0xc], RZ ;  /* 0x00000cff0000c388 */ /* 0x000fe80000000800 */
[----:B------:R-:W-:Y:S04]  /*18e0*/  @!P5 STS [R0+0x8c], RZ ;  /* 0x00008cff0000d388 */ /* 0x000fe80000000800 */
[----:B----4-:R-:W-:Y:S01]  /*18f0*/  @P4 STS [R0+0xc], R85 ;  /* 0x00000c5500004388 */ /* 0x010fe20000000800 */
[----:B------:R-:W-:-:S13]  /*1900*/  ISETP.LT.AND P4, PT, R3, UR9, P6 ;  /* 0x0000000903007c0c */ /* 0x000fda000b781270 */
[----:B------:R-:W0:Y:S01]  /*1910*/  @P4 LDC.64 R88, c[0x0][0x380] ;  /* 0x0000e000ff584b82 */ /* 0x000e220000000a00 */
        /* <DEDUP_REMOVED lines=184> */
[----:B----4-:R0:W-:Y:S01]  /*24a0*/  @P4 STS [R0+0x38], R89 ;  /* 0x0000385900004388 */ /* 0x0101e20000000800 */
[----:B------:R-:W-:-:S13]  /*24b0*/  ISETP.LT.AND P4, PT, R3, UR9, P6 ;  /* 0x0000000903007c0c */ /* 0x000fda000b781270 */
[----:B------:R-:W1:Y:S01]  /*24c0*/  @P4 LDC.64 R84, c[0x0][0x380] ;  /* 0x0000e000ff544b82 */ /* 0x000e620000000a00 */
[----:B------:R-:W-:Y:S01]  /*24d0*/  @P4 IMAD R80, R3, R52, RZ ;  /* 0x0000003403504224 */ /* 0x000fe200078e02ff */
[----:B-----5:R-:W-:Y:S04]  /*24e0*/  @P5 STS [R0+0xb8], R87 ;  /* 0x0000b85700005388 */ /* 0x020fe80000000800 */
[----:B-1----:R-:W-:-:S04]  /*24f0*/  @P4 LEA R84, P5, R80, R84, 0x2 ;  /* 0x0000005450544211 */ /* 0x002fc800078a10ff */
[----:B------:R-:W-:Y:S02]  /*2500*/  @P4 LEA.HI.X R85, R80, R85, RZ, 0x2, P5 ;  /* 0x0000005550554211 */ /* 0x000fe400028f14ff */
[----:B------:R-:W-:-:S04]  /*2510*/  ISETP.LT.AND P5, PT, R4, UR9, P6 ;  /* 0x0000000904007c0c */ /* 0x000fc8000b7a1270 */
[----:B------:R-:W4:Y:S09]  /*2520*/  @P4 LDG.E R85, desc[UR6][R84.64+0x3c] ;  /* 0x00003c0654554981 */ /* 0x000f32000c1e1900 */
[----:B------:R-:W1:Y:S01]  /*2530*/  @P5 LDC.64 R80, c[0x0][0x380] ;  /* 0x0000e000ff505b82 */ /* 0x000e620000000a00 */
[----:B------:R-:W-:-:S05]  /*2540*/  @P5 IMAD R83, R3, R52, R52 ;  /* 0x0000003403535224 */ /* 0x000fca00078e0234 */
[----:B-1----:R-:W-:-:S04]  /*2550*/  @P5 LEA R82, P6, R83, R80, 0x2 ;  /* 0x0000005053525211 */ /* 0x002fc800078c10ff */
[----:B------:R-:W-:-:S06]  /*2560*/  @P5 LEA.HI.X R83, R83, R81, RZ, 0x2, P6 ;  /* 0x0000005153535211 */ /* 0x000fcc00030f14ff */
[----:B------:R-:W5:Y:S01]  /*2570*/  @P5 LDG.E R83, desc[UR6][R82.64+0x3c] ;  /* 0x00003c0652535981 */ /* 0x000f62000c1e1900 */
[----:B------:R-:W-:-:S03]  /*2580*/  ISETP.GT.AND P6, PT, R52, 0x10, PT ;  /* 0x000000103400780c */ /* 0x000fc60003fc4270 */
[----:B------:R-:W-:Y:S04]  /*2590*/  @!P4 STS [R0+0x3c], RZ ;  /* 0x00003cff0000c388 */ /* 0x000fe80000000800 */
[----:B------:R-:W-:Y:S04]  /*25a0*/  @!P5 STS [R0+0xbc], RZ ;  /* 0x0000bcff0000d388 */ /* 0x000fe80000000800 */
[----:B----4-:R1:W-:Y:S01]  /*25b0*/  @P4 STS [R0+0x3c], R85 ;  /* 0x00003c5500004388 */ /* 0x0103e20000000800 */
[----:B------:R-:W-:-:S13]  /*25c0*/  ISETP.LT.AND P4, PT, R3, UR9, P6 ;  /* 0x0000000903007c0c */ /* 0x000fda000b781270 */
[----:B0-----:R-:W0:Y:S01]  /*25d0*/  @P4 LDC.64 R88, c[0x0][0x380] ;  /* 0x0000e000ff584b82 */ /* 0x001e220000000a00 */
[----:B------:R-:W-:Y:S01]  /*25e0*/  @P4 IMAD R80, R3, R52, RZ ;  /* 0x0000003403504224 */ /* 0x000fe200078e02ff */
[----:B-----5:R4:W-:Y:S04]  /*25f0*/  @P5 STS [R0+0xbc], R83 ;  /* 0x0000bc5300005388 */ /* 0x0209e80000000800 */
[----:B0-----:R-:W-:-:S04]  /*2600*/  @P4 LEA R88, P5, R80, R88, 0x2 ;  /* 0x0000005850584211 */ /* 0x001fc800078a10ff */
[----:B------:R-:W-:Y:S02]  /*2610*/  @P4 LEA.HI.X R89, R80, R89, RZ, 0x2, P5 ;  /* 0x0000005950594211 */ /* 0x000fe400028f14ff */
[----:B------:R-:W-:-:S04]  /*2620*/  ISETP.LT.AND P5, PT, R4, UR9, P6 ;  /* 0x0000000904007c0c */ /* 0x000fc8000b7a1270 */
[----:B------:R-:W5:Y:S09]  /*2630*/  @P4 LDG.E R89, desc[UR6][R88.64+0x40] ;  /* 0x0000400658594981 */ /* 0x000f72000c1e1900 */
[----:B------:R-:W0:Y:S01]  /*2640*/  @P5 LDC.64 R80, c[0x0][0x380] ;  /* 0x0000e000ff505b82 */ /* 0x000e220000000a00 */
[----:B------:R-:W-:-:S05]  /*2650*/  @P5 IMAD R82, R3, R52, R52 ;  /* 0x0000003403525224 */ /* 0x000fca00078e0234 */
[----:B0-----:R-:W-:-:S04]  /*2660*/  @P5 LEA R84, P6, R82, R80, 0x2 ;  /* 0x0000005052545211 */ /* 0x001fc800078c10ff */
[----:B-1----:R-:W-:-:S05]  /*2670*/  @P5 LEA.HI.X R85, R82, R81, RZ, 0x2, P6 ;  /* 0x0000005152555211 */ /* 0x002fca00030f14ff */
[----:B------:R-:W2:Y:S01]  /*2680*/  @P5 LDG.E R87, desc[UR6][R84.64+0x40] ;  /* 0x0000400654575981 */ /* 0x000ea2000c1e1900 */
[----:B------:R-:W-:-:S03]  /*2690*/  ISETP.GT.AND P6, PT, R52, 0x11, PT ;  /* 0x000000113400780c */ /* 0x000fc60003fc4270 */
[----:B------:R-:W-:Y:S04]  /*26a0*/  @!P4 STS [R0+0x40], RZ ;  /* 0x000040ff0000c388 */ /* 0x000fe80000000800 */
[----:B------:R-:W-:Y:S04]  /*26b0*/  @!P5 STS [R0+0xc0], RZ ;  /* 0x0000c0ff0000d388 */ /* 0x000fe80000000800 */
[----:B-----5:R-:W-:Y:S01]  /*26c0*/  @P4 STS [R0+0x40], R89 ;  /* 0x0000405900004388 */ /* 0x020fe20000000800 */
[----:B------:R-:W-:-:S13]  /*26d0*/  ISETP.LT.AND P4, PT, R3, UR9, P6 ;  /* 0x0000000903007c0c */ /* 0x000fda000b781270 */
[----:B----4-:R-:W0:Y:S01]  /*26e0*/  @P4 LDC.64 R82, c[0x0][0x380] ;  /* 0x0000e000ff524b82 */ /* 0x010e220000000a00 */
[----:B------:R-:W-:Y:S01]  /*26f0*/  @P4 IMAD R80, R3, R52, RZ ;  /* 0x0000003403504224 */ /* 0x000fe200078e02ff */
[----:B--2---:R1:W-:Y:S04]  /*2700*/  @P5 STS [R0+0xc0], R87 ;  /* 0x0000c05700005388 */ /* 0x0043e80000000800 */
[----:B0-----:R-:W-:-:S04]  /*2710*/  @P4 LEA R82, P5, R80, R82, 0x2 ;  /* 0x0000005250524211 */ /* 0x001fc800078a10ff */
[----:B------:R-:W-:Y:S02]  /*2720*/  @P4 LEA.HI.X R83, R80, R83, RZ, 0x2, P5 ;  /* 0x0000005350534211 */ /* 0x000fe400028f14ff */
[----:B------:R-:W-:-:S04]  /*2730*/  ISETP.LT.AND P5, PT, R4, UR9, P6 ;  /* 0x0000000904007c0c */ /* 0x000fc8000b7a1270 */
[----:B------:R-:W2:Y:S09]  /*2740*/  @P4 LDG.E R83, desc[UR6][R82.64+0x44] ;  /* 0x0000440652534981 */ /* 0x000eb2000c1e1900 */
[----:B------:R-:W0:Y:S01]  /*2750*/  @P5 LDC.64 R80, c[0x0][0x380] ;  /* 0x0000e000ff505b82 */ /* 0x000e220000000a00 */
[----:B------:R-:W-:-:S05]  /*2760*/  @P5 IMAD R85, R3, R52, R52 ;  /* 0x0000003403555224 */ /* 0x000fca00078e0234 */
[----:B0-----:R-:W-:-:S04]  /*2770*/  @P5 LEA R84, P6, R85, R80, 0x2 ;  /* 0x0000005055545211 */ /* 0x001fc800078c10ff */
[----:B------:R-:W-:-:S06]  /*2780*/  @P5 LEA.HI.X R85, R85, R81, RZ, 0x2, P6 ;  /* 0x0000005155555211 */ /* 0x000fcc00030f14ff */
[----:B------:R-:W4:Y:S01]  /*2790*/  @P5 LDG.E R85, desc[UR6][R84.64+0x44] ;  /* 0x0000440654555981 */ /* 0x000f22000c1e1900 */
[----:B------:R-:W-:-:S03]  /*27a0*/  ISETP.GT.AND P6, PT, R52, 0x12, PT ;  /* 0x000000123400780c */ /* 0x000fc60003fc4270 */
[----:B------:R-:W-:Y:S04]  /*27b0*/  @!P4 STS [R0+0x44], RZ ;  /* 0x000044ff0000c388 */ /* 0x000fe80000000800 */
[----:B------:R-:W-:Y:S04]  /*27c0*/  @!P5 STS [R0+0xc4], RZ ;  /* 0x0000c4ff0000d388 */ /* 0x000fe80000000800 */
[----:B--2---:R0:W-:Y:S01]  /*27d0*/  @P4 STS [R0+0x44], R83 ;  /* 0x0000445300004388 */ /* 0x0041e20000000800 */
[----:B------:R-:W-:-:S13]  /*27e0*/  ISETP.LT.AND P4, PT, R3, UR9, P6 ;  /* 0x0000000903007c0c */ /* 0x000fda000b781270 */
[----:B------:R-:W2:Y:S01]  /*27f0*/  @P4 LDC.64 R80, c[0x0][0x380] ;  /* 0x0000e000ff504b82 */ /* 0x000ea20000000a00 */
[----:B-1----:R-:W-:Y:S01]  /*2800*/  @P4 IMAD R87, R3, R52, RZ ;  /* 0x0000003403574224 */ /* 0x002fe200078e02ff */
[----:B----4-:R1:W-:Y:S04]  /*2810*/  @P5 STS [R0+0xc4], R85 ;  /* 0x0000c45500005388 */ /* 0x0103e80000000800 */
[----:B--2---:R-:W-:-:S04]  /*2820*/  @P4 LEA R80, P5, R87, R80, 0x2 ;  /* 0x0000005057504211 */ /* 0x004fc800078a10ff */
[----:B------:R-:W-:Y:S02]  /*2830*/  @P4 LEA.HI.X R81, R87, R81, RZ, 0x2, P5 ;  /* 0x0000005157514211 */ /* 0x000fe400028f14ff */
[----:B------:R-:W-:-:S04]  /*2840*/  ISETP.LT.AND P5, PT, R4, UR9, P6 ;  /* 0x0000000904007c0c */ /* 0x000fc8000b7a1270 */
[----:B------:R-:W2:Y:S09]  /*2850*/  @P4 LDG.E R81, desc[UR6][R80.64+0x48] ;  /* 0x0000480650514981 */ /* 0x000eb2000c1e1900 */
[----:B0-----:R-:W0:Y:S01]  /*2860*/  @P5 LDC.64 R82, c[0x0][0x380] ;  /* 0x0000e000ff525b82 */ /* 0x001e220000000a00 */
        /* <DEDUP_REMOVED lines=9> */
[----:B-1----:R-:W1:Y:S01]  /*2900*/  @P4 LDC.64 R84, c[0x0][0x380] ;  /* 0x0000e000ff544b82 */ /* 0x002e620000000a00 */
[----:B------:R-:W-:Y:S01]  /*2910*/  @P4 IMAD R87, R3, R52, RZ ;  /* 0x0000003403574224 */ /* 0x000fe200078e02ff */
[----:B----4-:R2:W-:Y:S04]  /*2920*/  @P5 STS [R0+0xc8], R83 ;  /* 0x0000c85300005388 */ /* 0x0105e80000000800 */
[----:B-1----:R-:W-:-:S04]  /*2930*/  @P4 LEA R84, P5, R87, R84, 0x2 ;  /* 0x0000005457544211 */ /* 0x002fc800078a10ff */
[----:B------:R-:W-:Y:S02]  /*2940*/  @P4 LEA.HI.X R85, R87, R85, RZ, 0x2, P5 ;  /* 0x0000005557554211 */ /* 0x000fe400028f14ff */
[----:B------:R-:W-:-:S04]  /*2950*/  ISETP.LT.AND P5, PT, R4, UR9, P6 ;  /* 0x0000000904007c0c */ /* 0x000fc8000b7a1270 */
[----:B------:R-:W4:Y:S09]  /*2960*/  @P4 LDG.E R85, desc[UR6][R84.64+0x4c] ;  /* 0x00004c0654554981 */ /* 0x000f32000c1e1900 */
[----:B0-----:R-:W0:Y:S01]  /*2970*/  @P5 LDC.64 R80, c[0x0][0x380] ;  /* 0x0000e000ff505b82 */ /* 0x001e220000000a00 */
[----:B------:R-:W-:-:S05]  /*2980*/  @P5 IMAD R82, R3, R52, R52 ;  /* 0x0000003403525224 */ /* 0x000fca00078e0234 */
[----:B0-----:R-:W-:-:S04]  /*2990*/  @P5 LEA R80, P6, R82, R80, 0x2 ;  /* 0x0000005052505211 */ /* 0x001fc800078c10ff */
[----:B------:R-:W-:-:S06]  /*29a0*/  @P5 LEA.HI.X R81, R82, R81, RZ, 0x2, P6 ;  /* 0x0000005152515211 */ /* 0x000fcc00030f14ff */
[----:B------:R-:W5:Y:S01]  /*29b0*/  @P5 LDG.E R81, desc[UR6][R80.64+0x4c] ;  /* 0x00004c0650515981 */ /* 0x000f62000c1e1900 */
[----:B------:R-:W-:-:S03]  /*29c0*/  ISETP.GT.AND P6, PT, R52, 0x14, PT ;  /* 0x000000143400780c */ /* 0x000fc60003fc4270 */
[----:B------:R-:W-:Y:S04]  /*29d0*/  @!P4 STS [R0+0x4c], RZ ;  /* 0x00004cff0000c388 */ /* 0x000fe80000000800 */
[----:B------:R-:W-:Y:S04]  /*29e0*/  @!P5 STS [R0+0xcc], RZ ;  /* 0x0000ccff0000d388 */ /* 0x000fe80000000800 */
[----:B----4-:R0:W-:Y:S01]  /*29f0*/  @P4 STS [R0+0x4c], R85 ;  /* 0x00004c5500004388 */ /* 0x0101e20000000800 */
[----:B------:R-:W-:-:S13]  /*2a00*/  ISETP.LT.AND P4, PT, R3, UR9, P6 ;  /* 0x0000000903007c0c */ /* 0x000fda000b781270 */
[----:B--2---:R-:W1:Y:S01]  /*2a10*/  @P4 LDC.64 R82, c[0x0][0x380] ;  /* 0x0000e000ff524b82 */ /* 0x004e620000000a00 */
[----:B------:R-:W-:Y:S01]  /*2a20*/  @P4 IMAD R87, R3, R52, RZ ;  /* 0x0000003403574224 */ /* 0x000fe200078e02ff */
[----:B-----5:R2:W-:Y:S04]  /*2a30*/  @P5 STS [R0+0xcc], R81 ;  /* 0x0000cc5100005388 */ /* 0x0205e80000000800 */
        /* <DEDUP_REMOVED lines=188> */
[----:B------:R-:W-:-:S06]  /*3600*/  @P4 LEA.HI.X R85, R87, R85, RZ, 0x2, P5 ;  /* 0x0000005557554211 */ /* 0x000fcc00028f14ff */
[----:B------:R-:W4:Y:S01]  /*3610*/  @P4 LDG.E R85, desc[UR6][R84.64+0x7c] ;  /* 0x00007c0654554981 */ /* 0x000f22000c1e1900 */
[----:B------:R-:W-:-:S13]  /*3620*/  ISETP.LT.AND P5, PT, R4, UR9, P6 ;  /* 0x0000000904007c0c */ /* 0x000fda000b7a1270 */
[----:B0-----:R-:W0:Y:S01]  /*3630*/  @P5 LDC.64 R80, c[0x0][0x380] ;  /* 0x0000e000ff505b82 */ /* 0x001e220000000a00 */
[----:B------:R-:W-:-:S05]  /*3640*/  @P5 IMAD R82, R3, R52, R52 ;  /* 0x0000003403525224 */ /* 0x000fca00078e0234 */
[----:B0-----:R-:W-:-:S04]  /*3650*/  @P5 LEA R80, P6, R82, R80, 0x2 ;  /* 0x0000005052505211 */ /* 0x001fc800078c10ff */
[----:B------:R-:W-:-:S06]  /*3660*/  @P5 LEA.HI.X R81, R82, R81, RZ, 0x2, P6 ;  /* 0x0000005152515211 */ /* 0x000fcc00030f14ff */
[----:B------:R0:W5:Y:S01]  /*3670*/  @P5 LDG.E R81, desc[UR6][R80.64+0x7c] ;  /* 0x00007c0650515981 */ /* 0x000162000c1e1900 */
[----:B------:R-:W-:-:S03]  /*3680*/  LEA R82, R77, R78, 0x5 ;  /* 0x0000004e4d527211 */ /* 0x000fc600078e28ff */
[----:B------:R-:W-:Y:S01]  /*3690*/  @!P4 STS [R0+0x7c], RZ ;  /* 0x00007cff0000c388 */ /* 0x000fe20000000800 */
[----:B0-----:R-:W-:-:S03]  /*36a0*/  IADD3 R80, PT, PT, R82, 0x1, RZ ;  /* 0x0000000152507810 */ /* 0x001fc60007ffe0ff */
[----:B------:R-:W-:Y:S01]  /*36b0*/  @!P5 STS [R0+0xfc], RZ ;  /* 0x0000fcff0000d388 */ /* 0x000fe20000000800 */
[----:B--2---:R-:W-:-:S03]  /*36c0*/  MOV R83, RZ ;  /* 0x000000ff00537202 */ /* 0x004fc60000000f00 */
[----:B----4-:R0:W-:Y:S01]  /*36d0*/  @P4 STS [R0+0x7c], R85 ;  /* 0x00007c5500004388 */ /* 0x0101e20000000800 */
[----:B------:R-:W-:-:S04]  /*36e0*/  ISETP.GE.AND P4, PT, R82, R7, PT ;  /* 0x000000075200720c */ /* 0x000fc80003f86270 */
[----:B------:R-:W-:-:S13]  /*36f0*/  ISETP.LE.OR P4, PT, R52, RZ, P4 ;  /* 0x000000ff3400720c */ /* 0x000fda0002783670 */
[----:B------:R-:W1:Y:S01]  /*3700*/  @!P4 LDC.64 R88, c[0x0][0x388] ;  /* 0x0000e200ff58cb82 */ /* 0x000e620000000a00 */
[----:B------:R-:W-:-:S04]  /*3710*/  @!P4 LEA R11, R77, R11, 0x4 ;  /* 0x0000000b4d0bc211 */ /* 0x000fc800078e20ff */
[----:B------:R-:W-:-:S05]  /*3720*/  @!P4 SHF.L.U32 R11, R11, 0x1, RZ ;  /* 0x000000010b0bc819 */ /* 0x000fca00000006ff */
[----:B-1----:R-:W-:Y:S01]  /*3730*/  @!P4 IMAD.WIDE R88, R11, 0x4, R88 ;  /* 0x000000040b58c825 */ /* 0x002fe200078e0258 */
[----:B------:R-:W-:-:S06]  /*3740*/  MOV R11, RZ ;  /* 0x000000ff000b7202 */ /* 0x000fcc0000000f00 */
[----:B------:R-:W2:Y:S01]  /*3750*/  @!P4 LDG.E R11, desc[UR6][R88.64] ;  /* 0x00000006580bc981 */ /* 0x000ea2000c1e1900 */
[----:B------:R-:W-:-:S04]  /*3760*/  ISETP.GE.AND P4, PT, R80, R7, PT ;  /* 0x000000075000720c */ /* 0x000fc80003f86270 */
[----:B------:R-:W-:-:S13]  /*3770*/  ISETP.LE.OR P4, PT, R52, RZ, P4 ;  /* 0x000000ff3400720c */ /* 0x000fda0002783670 */
[----:B0-----:R-:W0:Y:S01]  /*3780*/  @!P4 LDC.64 R84, c[0x0][0x388] ;  /* 0x0000e200ff54cb82 */ /* 0x001e220000000a00 */
[----:B------:R-:W-:Y:S01]  /*3790*/  @!P4 SHF.L.U32 R77, R77, 0x5, RZ ;  /* 0x000000054d4dc819 */ /* 0x000fe200000006ff */
[----:B-----5:R1:W-:Y:S03]  /*37a0*/  @P5 STS [R0+0xfc], R81 ;  /* 0x0000fc5100005388 */ /* 0x0203e60000000800 */
[----:B------:R-:W-:-:S04]  /*37b0*/  @!P4 IADD3 R80, P5, PT, R78, R77, RZ ;  /* 0x0000004d4e50c210 */ /* 0x000fc80007fbe0ff */
[----:B------:R-:W-:Y:S02]  /*37c0*/  @!P4 LEA.HI.X.SX32 R77, R77, RZ, 0x1, P5 ;  /* 0x000000ff4d4dc211 */ /* 0x000fe400028f0eff */
[----:B0-----:R-:W-:-:S04]  /*37d0*/  @!P4 LEA R84, P5, R80, R84, 0x2 ;  /* 0x000000545054c211 */ /* 0x001fc800078a10ff */
[----:B------:R-:W-:Y:S02]  /*37e0*/  @!P4 LEA.HI.X R85, R80, R85, R77, 0x2, P5 ;  /* 0x000000555055c211 */ /* 0x000fe400028f144d */
[----:B-1----:R-:W0:Y:S03]  /*37f0*/  @P3 LDC.64 R80, c[0x0][0x388] ;  /* 0x0000e200ff503b82 */ /* 0x002e260000000a00 */
[----:B------:R-:W4:Y:S01]  /*3800*/  @!P4 LDG.E R83, desc[UR6][R84.64+0x4] ;  /* 0x000004065453c981 */ /* 0x000f22000c1e1900 */
[----:B0-----:R-:W-:-:S04]  /*3810*/  @P3 LEA R80, P4, R75, R80, 0x2 ;  /* 0x000000504b503211 */ /* 0x001fc800078810ff */
[----:B------:R-:W-:Y:S02]  /*3820*/  @P3 LEA.HI.X R81, R75, R81, R76, 0x2, P4 ;  /* 0x000000514b513211 */ /* 0x000fe400020f144c */
[----:B------:R-:W-:-:S04]  /*3830*/  ISETP.GE.AND P4, PT, R86, R7, PT ;  /* 0x000000075600720c */ /* 0x000fc80003f86270 */
[----:B------:R-:W-:Y:S02]  /*3840*/  ISETP.GT.AND P5, PT, R52, 0x1, !P4 ;  /* 0x000000013400780c */ /* 0x000fe400067a4270 */
[----:B------:R-:W-:Y:S01]  /*3850*/  LEA R8, R8, UR4, 0x2 ;  /* 0x0000000408087c11 */ /* 0x000fe2000f8e10ff */
[----:B------:R0:W-:Y:S01]  /*3860*/  STS [R0], R5 ;  /* 0x0000000500007388 */ /* 0x0001e20000000800 */
[----:B------:R-:W-:-:S03]  /*3870*/  LEA R78, R78, UR4, 0x2 ;  /* 0x000000044e4e7c11 */ /* 0x000fc6000f8e10ff */
[----:B---3--:R-:W-:Y:S04]  /*3880*/  STS [R0+0x80], R79 ;  /* 0x0000804f00007388 */ /* 0x008fe80000000800 */
[----:B------:R-:W3:Y:S02]  /*3890*/  @P3 LDG.E R81, desc[UR6][R80.64+0x4] ;  /* 0x0000040650513981 */ /* 0x000ee4000c1e1900 */
[----:B------:R-:W1:Y:S01]  /*38a0*/  @P5 LDC.64 R76, c[0x0][0x388] ;  /* 0x0000e200ff4c5b82 */ /* 0x000e620000000a00 */
[----:B------:R-:W-:-:S05]  /*38b0*/  @P5 IADD3 R75, PT, PT, R86, R7, RZ ;  /* 0x00000007564b5210 */ /* 0x000fca0007ffe0ff */
[----:B-1----:R-:W-:-:S05]  /*38c0*/  @P5 IMAD.WIDE R76, R75, 0x4, R76 ;  /* 0x000000044b4c5825 */ /* 0x002fca00078e024c */
[----:B------:R1:W5:Y:S02]  /*38d0*/  @P5 LDG.E R87, desc[UR6][R76.64] ;  /* 0x000000064c575981 */ /* 0x000364000c1e1900 */
[----:B-1----:R-:W1:Y:S02]  /*38e0*/  @P1 LDC.64 R76, c[0x0][0x388] ;  /* 0x0000e200ff4c1b82 */ /* 0x002e640000000a00 */
[----:B--2---:R-:W-:Y:S04]  /*38f0*/  STS [R78], R11 ;  /* 0x0000000b4e007388 */ /* 0x004fe80000000800 */
[----:B------:R-:W-:Y:S04]  /*3900*/  @!P5 STS [R8+0x80], RZ ;  /* 0x000080ff0800d388 */ /* 0x000fe80000000800 */
[----:B-----5:R-:W-:Y:S01]  /*3910*/  @P5 STS [R8+0x80], R87 ;  /* 0x0000805708005388 */ /* 0x020fe20000000800 */
[----:B-1----:R-:W-:-:S04]  /*3920*/  @P1 LEA R76, P5, R73, R76, 0x2 ;  /* 0x0000004c494c1211 */ /* 0x002fc800078a10ff */
[----:B------:R-:W-:Y:S02]  /*3930*/  @P1 LEA.HI.X R77, R73, R77, R74, 0x2, P5 ;  /* 0x0000004d494d1211 */ /* 0x000fe400028f144a */
[----:B------:R-:W-:Y:S01]  /*3940*/  ISETP.GT.AND P5, PT, R52, 0x2, !P4 ;  /* 0x000000023400780c */ /* 0x000fe200067a4270 */
[----:B----4-:R-:W-:Y:S04]  /*3950*/  STS [R8+0x4], R83 ;  /* 0x0000045308007388 */ /* 0x010fe80000000800 */
[----:B------:R-:W-:Y:S04]  /*3960*/  @!P3 STS [R8+0x84], RZ ;  /* 0x000084ff0800b388 */ /* 0x000fe80000000800 */
[----:B------:R-:W2:Y:S04]  /*3970*/  @P1 LDG.E R77, desc[UR6][R76.64+0x4] ;  /* 0x000004064c4d1981 */ /* 0x000ea8000c1e1900 */
[----:B------:R-:W1:Y:S01]  /*3980*/  @P5 LDC.64 R74, c[0x0][0x388] ;  /* 0x0000e200ff4a5b82 */ /* 0x000e620000000a00 */
[----:B0-----:R-:W-:-:S05]  /*3990*/  @P5 LEA R5, R7, R82, 0x1 ;  /* 0x0000005207055211 */ /* 0x001fca00078e08ff */
[----:B-1----:R-:W-:-:S06]  /*39a0*/  @P5 IMAD.WIDE R74, R5, 0x4, R74 ;  /* 0x00000004054a5825 */ /* 0x002fcc00078e024a */
[----:B------:R-:W4:Y:S04]  /*39b0*/  @P5 LDG.E R75, desc[UR6][R74.64] ;  /* 0x000000064a4b5981 */ /* 0x000f28000c1e1900 */
[----:B---3--:R0:W-:Y:S02]  /*39c0*/  @P3 STS [R78+0x84], R81 ;  /* 0x000084514e003388 */ /* 0x0081e40000000800 */
[----:B0-----:R-:W0:Y:S02]  /*39d0*/  @P2 LDC.64 R80, c[0x0][0x388] ;  /* 0x0000e200ff502b82 */ /* 0x001e240000000a00 */
[----:B------:R-:W-:Y:S04]  /*39e0*/  @!P5 STS [R8+0x100], RZ ;  /* 0x000100ff0800d388 */ /* 0x000fe80000000800 */
[----:B----4-:R1:W-:Y:S01]  /*39f0*/  @P5 STS [R78+0x100], R75 ;  /* 0x0001004b4e005388 */ /* 0x0103e20000000800 */
[----:B0-----:R-:W-:-:S04]  /*3a00*/  @P2 LEA R80, P5, R71, R80, 0x2 ;  /* 0x0000005047502211 */ /* 0x001fc800078a10ff */
[----:B------:R-:W-:Y:S02]  /*3a10*/  @P2 LEA.HI.X R81, R71, R81, R72, 0x2, P5 ;  /* 0x0000005147512211 */ /* 0x000fe400028f1448 */
[----:B------:R-:W-:Y:S02]  /*3a20*/  ISETP.GT.AND P5, PT, R52, 0x3, !P4 ;  /* 0x000000033400780c */ /* 0x000fe400067a4270 */
[----:B------:R-:W-:Y:S01]  /*3a30*/  LOP3.LUT P6, RZ, R2, 0x8, RZ, 0xc0, !PT ;  /* 0x0000000802ff7812 */ /* 0x000fe200078cc0ff */
[----:B------:R-:W-:Y:S04]  /*3a40*/  @!P1 STS [R8+0x104], RZ ;  /* 0x000104ff08009388 */ /* 0x000fe80000000800 */
[----:B------:R-:W3:Y:S06]  /*3a50*/  @P2 LDG.E R81, desc[UR6][R80.64+0x4] ;  /* 0x0000040650512981 */ /* 0x000eec000c1e1900 */
[----:B------:R-:W0:Y:S01]  /*3a60*/  @P5 LDC.64 R72, c[0x0][0x388] ;  /* 0x0000e200ff485b82 */ /* 0x000e220000000a00 */
[----:B------:R-:W-:-:S07]  /*3a70*/  @P5 IMAD R5, R7, 0x3, R82 ;  /* 0x0000000307055824 */ /* 0x000fce00078e0252 */
[----:B-1----:R-:W1:Y:S01]  /*3a80*/  @P6 LDC.64 R74, c[0x0][0x388] ;  /* 0x0000e200ff4a6b82 */ /* 0x002e620000000a00 */
[----:B0-----:R-:W-:-:S06]  /*3a90*/  @P5 IMAD.WIDE R72, R5, 0x4, R72 ;  /* 0x0000000405485825 */ /* 0x001fcc00078e0248 */
[----:B------:R-:W4:Y:S04]  /*3aa0*/  @P5 LDG.E R73, desc[UR6][R72.64] ;  /* 0x0000000648495981 */ /* 0x000f28000c1e1900 */
[----:B--2---:R-:W-:Y:S04]  /*3ab0*/  @P1 STS [R78+0x104], R77 ;  /* 0x0001044d4e001388 */ /* 0x004fe80000000800 */
[----:B------:R-:W-:Y:S04]  /*3ac0*/  @!P5 STS [R8+0x180], RZ ;  /* 0x000180ff0800d388 */ /* 0x000fe80000000800 */
[----:B----4-:R0:W-:Y:S01]  /*3ad0*/  @P5 STS [R78+0x180], R73 ;  /* 0x000180494e005388 */ /* 0x0101e20000000800 */
[----:B-1----:R-:W-:-:S04]  /*3ae0*/  @P6 LEA R74, P5, R69, R74, 0x2 ;  /* 0x0000004a454a6211 */ /* 0x002fc800078a10ff */
[----:B------:R-:W-:Y:S02]  /*3af0*/  @P6 LEA.HI.X R75, R69, R75, R70, 0x2, P5 ;  /* 0x0000004b454b6211 */ /* 0x000fe400028f1446 */
[----:B------:R-:W-:Y:S02]  /*3b00*/  ISETP.GT.AND P5, PT, R52, 0x4, !P4 ;  /* 0x000000043400780c */ /* 0x000fe400067a4270 */
[----:B------:R-:W-:Y:S01]  /*3b10*/  LOP3.LUT P3, RZ, R2, 0x10, RZ, 0xc0, !PT ;  /* 0x0000001002ff7812 */ /* 0x000fe2000786c0ff */
[----:B------:R-:W-:Y:S04]  /*3b20*/  @!P2 STS [R8+0x184], RZ ;  /* 0x000184ff0800a388 */ /* 0x000fe80000000800 */
[----:B------:R-:W2:Y:S06]  /*3b30*/  @P6 LDG.E R75, desc[UR6][R74.64+0x4] ;  /* 0x000004064a4b6981 */ /* 0x000eac000c1e1900 */
[----:B------:R-:W1:Y:S01]  /*3b40*/  @P5 LDC.64 R70, c[0x0][0x388] ;  /* 0x0000e200ff465b82 */ /* 0x000e620000000a00 */
[----:B------:R-:W-:-:S07]  /*3b50*/  @P5 LEA R5, R7, R82, 0x2 ;  /* 0x0000005207055211 */ /* 0x000fce00078e10ff */
[----:B0-----:R-:W0:Y:S01]  /*3b60*/  @P3 LDC.64 R72, c[0x0][0x388] ;  /* 0x0000e200ff483b82 */ /* 0x001e220000000a00 */
[----:B-1----:R-:W-:-:S06]  /*3b70*/  @P5 IMAD.WIDE R70, R5, 0x4, R70 ;  /* 0x0000000405465825 */ /* 0x002fcc00078e0246 */
[----:B------:R-:W4:Y:S04]  /*3b80*/  @P5 LDG.E R71, desc[UR6][R70.64] ;  /* 0x0000000646475981 */ /* 0x000f28000c1e1900 */
[----:B---3--:R-:W-:Y:S04]  /*3b90*/  @P2 STS [R78+0x184], R81 ;  /* 0x000184514e002388 */ /* 0x008fe80000000800 */
        /* <DEDUP_REMOVED lines=23> */
[----:B------:R-:W-:-:S07]  /*3d10*/  @P5 IMAD R5, R7, 0x6, R82 ;  /* 0x0000000607055824 */ /* 0x000fce00078e0252 */
        /* <DEDUP_REMOVED lines=233> */
[----:B------:R-:W-:-:S11]  /*4bb0*/  ISETP.NE.AND P2, PT, R30, RZ, PT ;  /* 0x000000ff1e00720c */ /* 0x000fd60003f45270 */
[----:B------:R-:W0:Y:S01]  /*4bc0*/  @P5 LDC.64 R30, c[0x0][0x388] ;  /* 0x0000e200ff1e5b82 */ /* 0x000e220000000a00 */
[----:B------:R-:W-:-:S04]  /*4bd0*/  @P5 IMAD R5, R7, 0x17, R82 ;  /* 0x0000001707055824 */ /* 0x000fc800078e0252 */
[----:B0-----:R-:W-:-:S06]  /*4be0*/  @P5 IMAD.WIDE R30, R5, 0x4, R30 ;  /* 0x00000004051e5825 */ /* 0x001fcc00078e021e */
[----:B------:R-:W3:Y:S04]  /*4bf0*/  @P5 LDG.E R31, desc[UR6][R30.64] ;  /* 0x000000061e1f5981 */ /* 0x000ee8000c1e1900 */
[----:B------:R-:W-:Y:S04]  /*4c00*/  @!P1 STS [R8+0xb04], RZ ;  /* 0x000b04ff08009388 */ /* 0x000fe80000000800 */
[----:B--2---:R-:W-:Y:S04]  /*4c10*/  @P1 STS [R78+0xb04], R37 ;  /* 0x000b04254e001388 */ /* 0x004fe80000000800 */
[----:B------:R-:W-:Y:S01]  /*4c20*/  @!P5 STS [R8+0xb80], RZ ;  /* 0x000b80ff0800d388 */ /* 0x000fe20000000800 */
[----:B------:R-:W-:-:S13]  /*4c30*/  LOP3.LUT P6, RZ, R2, 0x80, RZ, 0xc0, !PT ;  /* 0x0000008002ff7812 */ /* 0x000fda00078cc0ff */
[----:B-1----:R-:W0:Y:S01]  /*4c40*/  @P6 LDC.64 R32, c[0x0][0x388] ;  /* 0x0000e200ff206b82 */ /* 0x002e220000000a00 */
[----:B---3--:R1:W-:Y:S01]  /*4c50*/  @P5 STS [R78+0xb80], R31 ;  /* 0x000b801f4e005388 */ /* 0x0083e20000000800 */
[----:B------:R-:W-:-:S13]  /*4c60*/  LOP3.LUT P5, RZ, R2, 0x100, RZ, 0xc0, !PT ;  /* 0x0000010002ff7812 */ /* 0x000fda00078ac0ff */
[----:B------:R-:W2:Y:S04]  /*4c70*/  @P5 LDG.E R35, desc[UR6][R34.64+0x4] ;  /* 0x0000040622235981 */ /* 0x000ea8000c1e1900 */
[----:B------:R-:W-:Y:S04]  /*4c80*/  @!P5 STS [R8+0xb84], RZ ;  /* 0x000b84ff0800d388 */ /* 0x000fe80000000800 */
[----:B--2---:R-:W-:Y:S01]  /*4c90*/  @P5 STS [R78+0xb84], R35 ;  /* 0x000b84234e005388 */ /* 0x004fe20000000800 */
[----:B0-----:R-:W-:-:S04]  /*4ca0*/  @P6 LEA R32, P5, R29, R32, 0x2 ;  /* 0x000000201d206211 */ /* 0x001fc800078a10ff */
[----:B------:R-:W-:Y:S02]  /*4cb0*/  @P6 LEA.HI.X R33, R29, R33, R26, 0x2, P5 ;  /* 0x000000211d216211 */ /* 0x000fe400028f141a */
[----:B------:R-:W-:Y:S02]  /*4cc0*/  ISETP.GT.AND P5, PT, R52, 0x18, !P4 ;  /* 0x000000183400780c */ /* 0x000fe400067a4270 */
[----:B------:R-:W-:Y:S02]  /*4cd0*/  LOP3.LUT P3, RZ, R2, 0x40, RZ, 0xc0, !PT ;  /* 0x0000004002ff7812 */ /* 0x000fe4000786c0ff */
[----:B------:R-:W2:Y:S09]  /*4ce0*/  @P6 LDG.E R33, desc[UR6][R32.64+0x4] ;  /* 0x0000040620216981 */ /* 0x000eb2000c1e1900 */
[----:B------:R-:W0:Y:S01]  /*4cf0*/  @P5 LDC.64 R28, c[0x0][0x388] ;  /* 0x0000e200ff1c5b82 */ /* 0x000e220000000a00 */
[----:B------:R-:W-:-:S07]  /*4d00*/  @P5 IMAD R5, R7, 0x18, R82 ;  /* 0x0000001807055824 */ /* 0x000fce00078e0252 */
[----:B-1----:R-:W1:Y:S01]  /*4d10*/  @P3 LDC.64 R30, c[0x0][0x388] ;  /* 0x0000e200ff1e3b82 */ /* 0x002e620000000a00 */
[----:B0-----:R-:W-:-:S06]  /*4d20*/  @P5 IMAD.WIDE R28, R5, 0x4, R28 ;  /* 0x00000004051c5825 */ /* 0x001fcc00078e021c */
[----:B------:R-:W3:Y:S04]  /*4d30*/  @P5 LDG.E R29, desc[UR6][R28.64] ;  /* 0x000000061c1d5981 */ /* 0x000ee8000c1e1900 */
[----:B------:R-:W-:Y:S04]  /*4d40*/  @!P5 STS [R8+0xc00], RZ ;  /* 0x000c00ff0800d388 */ /* 0x000fe80000000800 */
[----:B---3--:R-:W-:Y:S01]  /*4d50*/  @P5 STS [R78+0xc00], R29 ;  /* 0x000c001d4e005388 */ /* 0x008fe20000000800 */
[----:B-1----:R-:W-:-:S04]  /*4d60*/  @P3 LEA R26, P5, R27, R30, 0x2 ;  /* 0x0000001e1b1a3211 */ /* 0x002fc800078a10ff */
[----:B------:R-:W-:Y:S02]  /*4d70*/  @P3 LEA.HI.X R27, R27, R31, R24, 0x2, P5 ;  /* 0x0000001f1b1b3211 */ /* 0x000fe400028f1418 */
[----:B------:R-:W-:Y:S01]  /*4d80*/  ISETP.GT.AND P5, PT, R52, 0x19, !P4 ;  /* 0x000000193400780c */ /* 0x000fe200067a4270 */
[----:B------:R-:W-:Y:S01]  /*4d90*/  @!P6 STS [R8+0xc04], RZ ;  /* 0x000c04ff0800e388 */ /* 0x000fe20000000800 */
[----:B------:R-:W-:Y:S01]  /*4da0*/  ISETP.NE.AND P3, PT, R25, RZ, PT ;  /* 0x000000ff1900720c */ /* 0x000fe20003f65270 */
[----:B------:R-:W0:Y:S10]  /*4db0*/  @P2 LDC.64 R30, c[0x0][0x388] ;  /* 0x0000e200ff1e2b82 */ /* 0x000e340000000a00 */
[----:B------:R-:W1:Y:S01]  /*4dc0*/  @P5 LDC.64 R24, c[0x0][0x388] ;  /* 0x0000e200ff185b82 */ /* 0x000e620000000a00 */
[----:B------:R-:W-:-:S04]  /*4dd0*/  @P5 IMAD R5, R7, 0x19, R82 ;  /* 0x0000001907055824 */ /* 0x000fc800078e0252 */
[----:B-1----:R-:W-:-:S06]  /*4de0*/  @P5 IMAD.WIDE R24, R5, 0x4, R24 ;  /* 0x0000000405185825 */ /* 0x002fcc00078e0218 */
[----:B------:R-:W3:Y:S04]  /*4df0*/  @P5 LDG.E R25, desc[UR6][R24.64] ;  /* 0x0000000618195981 */ /* 0x000ee8000c1e1900 */
[----:B--2---:R1:W-:Y:S04]  /*4e00*/  @P6 STS [R78+0xc04], R33 ;  /* 0x000c04214e006388 */ /* 0x0043e80000000800 */
[----:B------:R-:W-:Y:S01]  /*4e10*/  @!P5 STS [R8+0xc80], RZ ;  /* 0x000c80ff0800d388 */ /* 0x000fe20000000800 */
[----:B------:R-:W-:Y:S01]  /*4e20*/  LOP3.LUT P1, RZ, R2, 0x20, RZ, 0xc0, !PT ;  /* 0x0000002002ff7812 */ /* 0x000fe2000782c0ff */
[----:B-1----:R-:W1:-:S12]  /*4e30*/  @P0 LDC.64 R32, c[0x0][0x388] ;  /* 0x0000e200ff200b82 */ /* 0x002e580000000a00 */
[----:B------:R-:W2:Y:S01]  /*4e40*/  @P1 LDC.64 R28, c[0x0][0x388] ;  /* 0x0000e200ff1c1b82 */ /* 0x000ea20000000a00 */
[----:B---3--:R-:W-:Y:S01]  /*4e50*/  @P5 STS [R78+0xc80], R25 ;  /* 0x000c80194e005388 */ /* 0x008fe20000000800 */
[----:B------:R-:W-:-:S13]  /*4e60*/  LOP3.LUT P5, RZ, R2, 0x40, RZ, 0xc0, !PT ;  /* 0x0000004002ff7812 */ /* 0x000fda00078ac0ff */
[----:B------:R-:W3:Y:S04]  /*4e70*/  @P5 LDG.E R27, desc[UR6][R26.64+0x4] ;  /* 0x000004061a1b5981 */ /* 0x000ee8000c1e1900 */
[----:B------:R-:W-:Y:S04]  /*4e80*/  @!P5 STS [R8+0xc84], RZ ;  /* 0x000c84ff0800d388 */ /* 0x000fe80000000800 */
[----:B---3--:R-:W-:Y:S01]  /*4e90*/  @P5 STS [R78+0xc84], R27 ;  /* 0x000c841b4e005388 */ /* 0x008fe20000000800 */
[----:B--2---:R-:W-:-:S04]  /*4ea0*/  @P1 LEA R28, P5, R23, R28, 0x2 ;  /* 0x0000001c171c1211 */ /* 0x004fc800078a10ff */
[----:B------:R-:W-:Y:S02]  /*4eb0*/  @P1 LEA.HI.X R29, R23, R29, R20, 0x2, P5 ;  /* 0x0000001d171d1211 */ /* 0x000fe400028f1414 */
[----:B------:R-:W-:Y:S02]  /*4ec0*/  ISETP.GT.AND P5, PT, R52, 0x1a, !P4 ;  /* 0x0000001a3400780c */ /* 0x000fe400067a4270 */
[----:B------:R-:W-:-:S11]  /*4ed0*/  ISETP.NE.AND P1, PT, R22, RZ, PT ;  /* 0x000000ff1600720c */ /* 0x000fd60003f25270 */
[----:B------:R-:W2:Y:S01]  /*4ee0*/  @P5 LDC.64 R22, c[0x0][0x388] ;  /* 0x0000e200ff165b82 */ /* 0x000ea20000000a00 */
[----:B------:R-:W-:-:S04]  /*4ef0*/  @P5 IMAD R5, R7, 0x1a, R82 ;  /* 0x0000001a07055824 */ /* 0x000fc800078e0252 */
[----:B--2---:R-:W-:-:S06]  /*4f00*/  @P5 IMAD.WIDE R22, R5, 0x4, R22 ;  /* 0x0000000405165825 */ /* 0x004fcc00078e0216 */
[----:B------:R-:W2:Y:S04]  /*4f10*/  @P5 LDG.E R23, desc[UR6][R22.64] ;  /* 0x0000000616175981 */ /* 0x000ea8000c1e1900 */
[----:B------:R-:W-:Y:S04]  /*4f20*/  @!P5 STS [R8+0xd00], RZ ;  /* 0x000d00ff0800d388 */ /* 0x000fe80000000800 */
[----:B--2---:R-:W-:Y:S01]  /*4f30*/  @P5 STS [R78+0xd00], R23 ;  /* 0x000d00174e005388 */ /* 0x004fe20000000800 */
[----:B------:R-:W-:-:S13]  /*4f40*/  LOP3.LUT P5, RZ, R2, 0x20, RZ, 0xc0, !PT ;  /* 0x0000002002ff7812 */ /* 0x000fda00078ac0ff */
[----:B------:R-:W2:Y:S04]  /*4f50*/  @P5 LDG.E R29, desc[UR6][R28.64+0x4] ;  /* 0x000004061c1d5981 */ /* 0x000ea8000c1e1900 */
[----:B------:R-:W-:Y:S04]  /*4f60*/  @!P5 STS [R8+0xd04], RZ ;  /* 0x000d04ff0800d388 */ /* 0x000fe80000000800 */
[----:B--2---:R2:W-:Y:S01]  /*4f70*/  @P5 STS [R78+0xd04], R29 ;  /* 0x000d041d4e005388 */ /* 0x0045e20000000800 */
[----:B------:R-:W-:Y:S02]  /*4f80*/  ISETP.GT.AND P5, PT, R52, 0x1b, !P4 ;  /* 0x0000001b3400780c */ /* 0x000fe400067a4270 */
[----:B------:R-:W-:Y:S01]  /*4f90*/  LOP3.LUT P6, RZ, R2, 0x1, RZ, 0xc0, !PT ;  /* 0x0000000102ff7812 */ /* 0x000fe200078cc0ff */
[----:B--2---:R-:W2:Y:S10]  /*4fa0*/  @P3 LDC.64 R28, c[0x0][0x388] ;  /* 0x0000e200ff1c3b82 */ /* 0x004eb40000000a00 */
[----:B------:R-:W3:Y:S01]  /*4fb0*/  @P5 LDC.64 R24, c[0x0][0x388] ;  /* 0x0000e200ff185b82 */ /* 0x000ee20000000a00 */
[----:B------:R-:W-:-:S07]  /*4fc0*/  @P5 IMAD R5, R7, 0x1b, R82 ;  /* 0x0000001b07055824 */ /* 0x000fce00078e0252 */
[----:B------:R-:W4:Y:S01]  /*4fd0*/  @P6 LDC.64 R26, c[0x0][0x388] ;  /* 0x0000e200ff1a6b82 */ /* 0x000f220000000a00 */
[----:B---3--:R-:W-:-:S06]  /*4fe0*/  @P5 IMAD.WIDE R24, R5, 0x4, R24 ;  /* 0x0000000405185825 */ /* 0x008fcc00078e0218 */
[----:B------:R-:W3:Y:S04]  /*4ff0*/  @P5 LDG.E R25, desc[UR6][R24.64] ;  /* 0x0000000618195981 */ /* 0x000ee8000c1e1900 */
[----:B------:R-:W-:Y:S04]  /*5000*/  @!P5 STS [R8+0xd80], RZ ;  /* 0x000d80ff0800d388 */ /* 0x000fe80000000800 */
[----:B---3--:R3:W-:Y:S01]  /*5010*/  @P5 STS [R78+0xd80], R25 ;  /* 0x000d80194e005388 */ /* 0x0087e20000000800 */
[----:B----4-:R-:W-:-:S04]  /*5020*/  @P6 LEA R22, P5, R21, R26, 0x2 ;  /* 0x0000001a15166211 */ /* 0x010fc800078a10ff */
[----:B------:R-:W-:Y:S02]  /*5030*/  @P6 LEA.HI.X R23, R21, R27, R14, 0x2, P5 ;  /* 0x0000001b15176211 */ /* 0x000fe400028f140e */
[----:B------:R-:W-:Y:S01]  /*5040*/  ISETP.GT.AND P5, PT, R52, 0x1c, !P4 ;  /* 0x0000001c3400780c */ /* 0x000fe200067a4270 */
[----:B------:R-:W4:-:S12]  /*5050*/  @P1 LDC.64 R26, c[0x0][0x388] ;  /* 0x0000e200ff1a1b82 */ /* 0x000f180000000a00 */
[----:B------:R-:W5:Y:S01]  /*5060*/  @P5 LDC.64 R20, c[0x0][0x388] ;  /* 0x0000e200ff145b82 */ /* 0x000f620000000a00 */
[----:B------:R-:W-:-:S04]  /*5070*/  @P5 IMAD R5, R7, 0x1c, R82 ;  /* 0x0000001c07055824 */ /* 0x000fc800078e0252 */
[----:B-----5:R-:W-:Y:S02]  /*5080*/  @P5 IMAD.WIDE R20, R5, 0x4, R20 ;  /* 0x0000000405145825 */ /* 0x020fe400078e0214 */
[----:B------:R-:W5:Y:S04]  /*5090*/  @P6 LDG.E R5, desc[UR6][R22.64+0x4] ;  /* 0x0000040616056981 */ /* 0x000f68000c1e1900 */
[----:B------:R-:W2:Y:S04]  /*50a0*/  @P5 LDG.E R11, desc[UR6][R20.64] ;  /* 0x00000006140b5981 */ /* 0x000ea8000c1e1900 */
[----:B------:R-:W-:Y:S04]  /*50b0*/  @!P6 STS [R8+0xd84], RZ ;  /* 0x000d84ff0800e388 */ /* 0x000fe80000000800 */
[----:B-----5:R5:W-:Y:S01]  /*50c0*/  @P6 STS [R78+0xd84], R5 ;  /* 0x000d84054e006388 */ /* 0x020be20000000800 */
[----:B----4-:R-:W-:-:S03]  /*50d0*/  @P1 LEA R24, P6, R15, R26, 0x2 ;  /* 0x0000001a0f181211 */ /* 0x010fc600078c10ff */
[----:B------:R-:W-:Y:S01]  /*50e0*/  @!P5 STS [R8+0xe00], RZ ;  /* 0x000e00ff0800d388 */ /* 0x000fe20000000800 */
[----:B---3--:R-:W-:-:S03]  /*50f0*/  @P1 LEA.HI.X R25, R15, R27, R16, 0x2, P6 ;  /* 0x0000001b0f191211 */ /* 0x008fc600030f1410 */
[----:B--2---:R2:W-:Y:S01]  /*5100*/  @P5 STS [R78+0xe00], R11 ;  /* 0x000e000b4e005388 */ /* 0x0045e20000000800 */
[----:B------:R-:W-:Y:S02]  /*5110*/  @P3 LEA R22, P5, R19, R28, 0x2 ;  /* 0x0000001c13163211 */ /* 0x000fe400078a10ff */
[----:B0-----:R-:W-:Y:S01]  /*5120*/  @P2 LEA R16, P6, R17, R30, 0x2 ;  /* 0x0000001e11102211 */ /* 0x001fe200078c10ff */
[----:B------:R-:W3:Y:S01]  /*5130*/  @P1 LDG.E R25, desc[UR6][R24.64+0x4] ;  /* 0x0000040618191981 */ /* 0x000ee2000c1e1900 */
[----:B------:R-:W-:Y:S02]  /*5140*/  @P3 LEA.HI.X R23, R19, R29, R12, 0x2, P5 ;  /* 0x0000001d13173211 */ /* 0x000fe400028f140c */
[----:B-1----:R-:W-:Y:S02]  /*5150*/  @P0 LEA R20, P5, R13, R32, 0x2 ;  /* 0x000000200d140211 */ /* 0x002fe400078a10ff */
[----:B------:R-:W-:Y:S02]  /*5160*/  @P2 LEA.HI.X R17, R17, R31, R6, 0x2, P6 ;  /* 0x0000001f11112211 */ /* 0x000fe400030f1406 */
[----:B------:R-:W-:Y:S01]  /*5170*/  ISETP.GT.AND P6, PT, R52, 0x1d, !P4 ;  /* 0x0000001d3400780c */ /* 0x000fe200067c4270 */
[----:B------:R-:W4:Y:S01]  /*5180*/  @P3 LDG.E R23, desc[UR6][R22.64+0x4] ;  /* 0x0000040616173981 */ /* 0x000f22000c1e1900 */
[----:B------:R-:W-:-:S02]  /*5190*/  @P0 LEA.HI.X R21, R13, R33, R18, 0x2, P5 ;  /* 0x000000210d150211 */ /* 0x000fc400028f1412 */
[C---:B------:R-:W-:Y:S01]  /*51a0*/  ISETP.GT.AND P5, PT, R52.reuse, 0x1e, !P4 ;  /* 0x0000001e3400780c */ /* 0x040fe200067a4270 */
[----:B------:R-:W4:Y:S01]  /*51b0*/  @P2 LDG.E R17, desc[UR6][R16.64+0x4] ;  /* 0x0000040610112981 */ /* 0x000f22000c1e1900 */
[----:B------:R-:W-:-:S07]  /*51c0*/  ISETP.GT.AND P4, PT, R52, 0x1f, !P4 ;  /* 0x0000001f3400780c */ /* 0x000fce0006784270 */
[----:B------:R-:W0:Y:S08]  /*51d0*/  @P6 LDC.64 R12, c[0x0][0x388] ;  /* 0x0000e200ff0c6b82 */ /* 0x000e300000000a00 */
[----:B------:R-:W1:Y:S08]  /*51e0*/  @P5 LDC.64 R14, c[0x0][0x388] ;  /* 0x0000e200ff0e5b82 */ /* 0x000e700000000a00 */
[----:B------:R-:W1:Y:S01]  /*51f0*/  @P4 LDC.64 R18, c[0x0][0x388] ;  /* 0x0000e200ff124b82 */ /* 0x000e620000000a00 */
[----:B-----5:R-:W-:-:S02]  /*5200*/  @P6 IMAD R5, R7, 0x1d, R82 ;  /* 0x0000001d07056824 */ /* 0x020fc400078e0252 */
[----:B--2---:R-:W-:Y:S02]  /*5210*/  @P5 IMAD R11, R7, 0x1e, R82 ;  /* 0x0000001e070b5824 */ /* 0x004fe400078e0252 */
[----:B0-----:R-:W-:-:S04]  /*5220*/  @P6 IMAD.WIDE R12, R5, 0x4, R12 ;  /* 0x00000004050c6825 */ /* 0x001fc800078e020c */
[----:B------:R-:W-:Y:S02]  /*5230*/  @P4 IMAD R7, R7, 0x1f, R82 ;  /* 0x0000001f07074824 */ /* 0x000fe400078e0252 */
[----:B------:R-:W2:Y:S01]  /*5240*/  @P6 LDG.E R13, desc[UR6][R12.64] ;  /* 0x000000060c0d6981 */ /* 0x000ea2000c1e1900 */
[----:B-1----:R-:W-:-:S03]  /*5250*/  @P5 IMAD.WIDE R14, R11, 0x4, R14 ;  /* 0x000000040b0e5825 */ /* 0x002fc600078e020e */
[----:B------:R-:W5:Y:S04]  /*5260*/  @P0 LDG.E R11, desc[UR6][R20.64+0x4] ;  /* 0x00000406140b0981 */ /* 0x000f68000c1e1900 */
[----:B------:R-:W5:Y:S01]  /*5270*/  @P5 LDG.E R15, desc[UR6][R14.64] ;  /* 0x000000060e0f5981 */ /* 0x000f62000c1e1900 */
[----:B------:R-:W-:-:S06]  /*5280*/  @P4 IMAD.WIDE R6, R7, 0x4, R18 ;  /* 0x0000000407064825 */ /* 0x000fcc00078e0212 */
[----:B------:R-:W5:Y:S04]  /*5290*/  @P4 LDG.E R7, desc[UR6][R6.64] ;  /* 0x0000000606074981 */ /* 0x000f68000c1e1900 */
[----:B------:R-:W-:Y:S01]  /*52a0*/  @!P1 STS [R8+0xe04], RZ ;  /* 0x000e04ff08009388 */ /* 0x000fe20000000800 */
[----:B------:R-:W-:Y:S02]  /*52b0*/  LEA R5, R10, UR8, 0xa ;  /* 0x000000080a057c11 */ /* 0x000fe4000f8e50ff */
[----:B------:R-:W-:Y:S02]  /*52c0*/  LEA R53, R9, UR4, 0x5 ;  /* 0x0000000409357c11 */ /* 0x000fe4000f8e28ff */
[----:B------:R-:W-:-:S04]  /*52d0*/  IADD3 R52, PT, PT, R52, 0x1f, RZ ;  /* 0x0000001f34347810 */ /* 0x000fc80007ffe0ff */
[----:B------:R-:W-:Y:S01]  /*52e0*/  SHF.R.U32.HI R52, RZ, 0x5, R52 ;  /* 0x00000005ff347819 */ /* 0x000fe20000011634 */
[----:B---3--:R-:W-:Y:S04]  /*52f0*/  @P1 STS [R78+0xe04], R25 ;  /* 0x000e04194e001388 */ /* 0x008fe80000000800 */
[----:B------:R-:W-:Y:S04]  /*5300*/  @!P6 STS [R8+0xe80], RZ ;  /* 0x000e80ff0800e388 */ /* 0x000fe80000000800 */
[----:B--2---:R-:W-:Y:S04]  /*5310*/  @P6 STS [R78+0xe80], R13 ;  /* 0x000e800d4e006388 */ /* 0x004fe80000000800 */
[----:B------:R-:W-:Y:S04]  /*5320*/  @!P3 STS [R8+0xe84], RZ ;  /* 0x000e84ff0800b388 */ /* 0x000fe80000000800 */
[----:B----4-:R-:W-:Y:S04]  /*5330*/  @P3 STS [R78+0xe84], R23 ;  /* 0x000e84174e003388 */ /* 0x010fe80000000800 */
[----:B------:R-:W-:Y:S04]  /*5340*/  @!P5 STS [R8+0xf00], RZ ;  /* 0x000f00ff0800d388 */ /* 0x000fe80000000800 */
[----:B-----5:R-:W-:Y:S04]  /*5350*/  @P5 STS [R78+0xf00], R15 ;  /* 0x000f000f4e005388 */ /* 0x020fe80000000800 */
[----:B------:R-:W-:Y:S04]  /*5360*/  @!P2 STS [R8+0xf04], RZ ;  /* 0x000f04ff0800a388 */ /* 0x000fe80000000800 */
[----:B------:R-:W-:Y:S04]  /*5370*/  @P2 STS [R78+0xf04], R17 ;  /* 0x000f04114e002388 */ /* 0x000fe80000000800 */
[----:B------:R-:W-:Y:S04]  /*5380*/  @!P4 STS [R8+0xf80], RZ ;  /* 0x000f80ff0800c388 */ /* 0x000fe80000000800 */
[----:B------:R-:W-:Y:S04]  /*5390*/  @P4 STS [R78+0xf80], R7 ;  /* 0x000f80074e004388 */ /* 0x000fe80000000800 */
[----:B------:R-:W-:Y:S04]  /*53a0*/  @!P0 STS [R8+0xf84], RZ ;  /* 0x000f84ff08008388 */ /* 0x000fe80000000800 */
[----:B------:R-:W-:Y:S01]  /*53b0*/  @P0 STS [R78+0xf84], R11 ;  /* 0x000f840b4e000388 */ /* 0x000fe20000000800 */
[----:B------:R-:W-:Y:S06]  /*53c0*/  BAR.SYNC.DEFER_BLOCKING 0x0 ;  /* 0x0000000000007b1d */ /* 0x000fec0000010000 */
[----:B------:R-:W-:Y:S04]  /*53d0*/  LDS.128 R36, [R5] ;  /* 0x0000000005247984 */ /* 0x000fe80000000c00 */
[----:B------:R-:W0:Y:S04]  /*53e0*/  LDS.128 R44, [R53] ;  /* 0x00000000352c7984 */ /* 0x000e280000000c00 */
[----:B------:R-:W1:Y:S04]  /*53f0*/  LDS.128 R64, [R53+0x80] ;  /* 0x0000800035407984 */ /* 0x000e680000000c00 */
[----:B------:R-:W2:Y:S04]  /*5400*/  LDS.128 R40, [R53+0x10] ;  /* 0x0000100035287984 */ /* 0x000ea80000000c00 */
[----:B------:R-:W3:Y:S04]  /*5410*/  LDS.128 R20, [R5+0x80] ;  /* 0x0000800005147984 */ /* 0x000ee80000000c00 */
[----:B------:R-:W4:Y:S04]  /*5420*/  LDS.128 R56, [R53+0x90] ;  /* 0x0000900035387984 */ /* 0x000f280000000c00 */
[----:B------:R-:W-:Y:S04]  /*5430*/  LDS.128 R68, [R53+0x100] ;  /* 0x0001000035447984 */ /* 0x000fe80000000c00 */
[----:B------:R-:W5:Y:S04]  /*5440*/  LDS.128 R60, [R53+0x110] ;  /* 0x00011000353c7984 */ /* 0x000f680000000c00 */
[----:B------:R-:W5:Y:S04]  /*5450*/  LDS.128 R32, [R5+0x100] ;  /* 0x0001000005207984 */ /* 0x000f680000000c00 */
[----:B------:R-:W5:Y:S01]  /*5460*/  LDS.128 R28, [R5+0x180] ;  /* 0x00018000051c7984 */ /* 0x000f620000000c00 */
[----:B0-----:R-:W-:-:S04]  /*5470*/  FFMA R7, R36, R44, RZ ;  /* 0x0000002c24077223 */ /* 0x001fc800000000ff */
[----:B-1----:R-:W-:Y:S01]  /*5480*/  FFMA R15, R64, R37, R7 ;  /* 0x00000025400f7223 */ /* 0x002fe20000000007 */
[C---:B------:R-:W-:Y:S01]  /*5490*/  FFMA R6, R36.reuse, R45, RZ ;  /* 0x0000002d24067223 */ /* 0x040fe200000000ff */
[C---:B--2---:R-:W-:Y:S01]  /*54a0*/  FFMA R13, R36.reuse, R42, RZ ;  /* 0x0000002a240d7223 */ /* 0x044fe200000000ff */
[----:B------:R-:W-:Y:S01]  /*54b0*/  FFMA R9, R36, R46, RZ ;  /* 0x0000002e24097223 */ /* 0x000fe200000000ff */
[----:B---3--:R-:W-:Y:S01]  /*54c0*/  FFMA R7, R20, R44, RZ ;  /* 0x0000002c14077223 */ /* 0x008fe200000000ff */
[C---:B------:R-:W-:Y:S01]  /*54d0*/  FFMA R8, R36.reuse, R47, RZ ;  /* 0x0000002f24087223 */ /* 0x040fe200000000ff */
[C---:B------:R-:W-:Y:S01]  /*54e0*/  FFMA R11, R36.reuse, R40, RZ ;  /* 0x00000028240b7223 */ /* 0x040fe200000000ff */
[C---:B------:R-:W-:Y:S01]  /*54f0*/  FFMA R10, R36.reuse, R41, RZ ;  /* 0x00000029240a7223 */ /* 0x040fe200000000ff */
[----:B------:R-:W-:Y:S01]  /*5500*/  FFMA R36, R36, R43, RZ ;  /* 0x0000002b24247223 */ /* 0x000fe200000000ff */
[C---:B----4-:R-:W-:Y:S01]  /*5510*/  FFMA R25, R37.reuse, R58, R13 ;  /* 0x0000003a25197223 */ /* 0x050fe2000000000d */
[----:B------:R-:W-:Y:S01]  /*5520*/  FFMA R27, R64, R21, R7 ;  /* 0x00000015401b7223 */ /* 0x000fe20000000007 */
[C---:B------:R-:W-:Y:S01]  /*5530*/  FFMA R17, R37.reuse, R65, R6 ;  /* 0x0000004125117223 */ /* 0x040fe20000000006 */
[C---:B------:R-:W-:Y:S01]  /*5540*/  FFMA R19, R37.reuse, R66, R9 ;  /* 0x0000004225137223 */ /* 0x040fe20000000009 */
[C---:B------:R-:W-:Y:S01]  /*5550*/  FFMA R72, R37.reuse, R67, R8 ;  /* 0x0000004325487223 */ /* 0x040fe20000000008 */
[----:B------:R-:W-:Y:S01]  /*5560*/  FFMA R87, R56, R37, R11 ;  /* 0x0000002538577223 */ /* 0x000fe2000000000b */
[C---:B------:R-:W-:Y:S01]  /*5570*/  FFMA R12, R37.reuse, R57, R10 ;  /* 0x00000039250c7223 */ /* 0x040fe2000000000a */
[----:B------:R-:W-:Y:S01]  /*5580*/  FFMA R14, R37, R59, R36 ;  /* 0x0000003b250e7223 */ /* 0x000fe20000000024 */
[----:B-----5:R-:W-:Y:S01]  /*5590*/  FFMA R37, R38, R62, R25 ;  /* 0x0000003e26257223 */ /* 0x020fe20000000019 */
[----:B------:R-:W-:-:S02]  /*55a0*/  FFMA R54, R68, R22, R27 ;  /* 0x0000001644367223 */ /* 0x000fc4000000001b */
[----:B------:R-:W0:Y:S01]  /*55b0*/  LDS.128 R24, [R5+0x200] ;  /* 0x0002000005187984 */ /* 0x000e220000000c00 */
[C---:B------:R-:W-:Y:S01]  /*55c0*/  FFMA R9, R20.reuse, R46, RZ ;  /* 0x0000002e14097223 */ /* 0x040fe200000000ff */
[C---:B------:R-:W-:Y:S01]  /*55d0*/  FFMA R8, R20.reuse, R47, RZ ;  /* 0x0000002f14087223 */ /* 0x040fe200000000ff */
[C---:B------:R-:W-:Y:S01]  /*55e0*/  FFMA R11, R20.reuse, R40, RZ ;  /* 0x00000028140b7223 */ /* 0x040fe200000000ff */
[C---:B------:R-:W-:Y:S01]  /*55f0*/  FFMA R10, R20.reuse, R41, RZ ;  /* 0x00000029140a7223 */ /* 0x040fe200000000ff */
[C---:B------:R-:W-:Y:S01]  /*5600*/  FFMA R13, R20.reuse, R42, RZ ;  /* 0x0000002a140d7223 */ /* 0x040fe200000000ff */
[C---:B------:R-:W-:Y:S01]  /*5610*/  FFMA R6, R20.reuse, R45, RZ ;  /* 0x0000002d14067223 */ /* 0x040fe200000000ff */
[----:B------:R-:W-:Y:S01]  /*5620*/  FFMA R20, R20, R43, RZ ;  /* 0x0000002b14147223 */ /* 0x000fe200000000ff */
[C---:B------:R-:W-:Y:S01]  /*5630*/  FFMA R9, R21.reuse, R66, R9 ;  /* 0x0000004215097223 */ /* 0x040fe20000000009 */
[C---:B------:R-:W-:Y:S01]  /*5640*/  FFMA R8, R21.reuse, R67, R8 ;  /* 0x0000004315087223 */ /* 0x040fe20000000008 */
[----:B------:R-:W-:Y:S01]  /*5650*/  FFMA R11, R56, R21, R11 ;  /* 0x00000015380b7223 */ /* 0x000fe2000000000b */
[C---:B------:R-:W-:Y:S01]  /*5660*/  FFMA R10, R21.reuse, R57, R10 ;  /* 0x00000039150a7223 */ /* 0x040fe2000000000a */
[C---:B------:R-:W-:Y:S01]  /*5670*/  FFMA R13, R21.reuse, R58, R13 ;  /* 0x0000003a150d7223 */ /* 0x040fe2000000000d */
[C---:B------:R-:W-:Y:S01]  /*5680*/  FFMA R49, R21.reuse, R65, R6 ;  /* 0x0000004115317223 */ /* 0x040fe20000000006 */
[----:B------:R-:W-:Y:S01]  /*5690*/  FFMA R16, R21, R59, R20 ;  /* 0x0000003b15107223 */ /* 0x000fe20000000014 */
[----:B------:R-:W-:Y:S01]  /*56a0*/  FFMA R7, R68, R38, R15 ;  /* 0x0000002644077223 */ /* 0x000fe2000000000f */
[----:B------:R-:W-:Y:S01]  /*56b0*/  FFMA R36, R38, R61, R12 ;  /* 0x0000003d26247223 */ /* 0x000fe2000000000c */
[C---:B------:R-:W-:Y:S01]  /*56c0*/  FFMA R82, R22.reuse, R70, R9 ;  /* 0x0000004616527223 */ /* 0x040fe20000000009 */
[----:B------:R-:W-:Y:S01]  /*56d0*/  FFMA R76, R22, R71, R8 ;  /* 0x00000047164c7223 */ /* 0x000fe20000000008 */
[----:B------:R-:W-:Y:S01]  /*56e0*/  FFMA R21, R60, R22, R11 ;  /* 0x000000163c157223 */ /* 0x000fe2000000000b */
[C---:B------:R-:W-:Y:S01]  /*56f0*/  FFMA R20, R22.reuse, R61, R10 ;  /* 0x0000003d16147223 */ /* 0x040fe2000000000a */
[----:B------:R-:W-:Y:S01]  /*5700*/  FFMA R73, R22, R62, R13 ;  /* 0x0000003e16497223 */ /* 0x000fe2000000000d */
[C---:B------:R-:W-:Y:S01]  /*5710*/  FFMA R9, R32.reuse, R44, RZ ;  /* 0x0000002c20097223 */ /* 0x040fe200000000ff */
[C---:B------:R-:W-:Y:S01]  /*5720*/  FFMA R8, R32.reuse, R45, RZ ;  /* 0x0000002d20087223 */ /* 0x040fe200000000ff */
[C---:B------:R-:W-:Y:S01]  /*5730*/  FFMA R11, R32.reuse, R46, RZ ;  /* 0x0000002e200b7223 */ /* 0x040fe200000000ff */
[C---:B------:R-:W-:Y:S01]  /*5740*/  FFMA R10, R32.reuse, R47, RZ ;  /* 0x0000002f200a7223 */ /* 0x040fe200000000ff */
[C---:B------:R-:W-:Y:S01]  /*5750*/  FFMA R13, R32.reuse, R40, RZ ;  /* 0x00000028200d7223 */ /* 0x040fe200000000ff */
[C---:B------:R-:W-:Y:S01]  /*5760*/  FFMA R12, R32.reuse, R41, RZ ;  /* 0x00000029200c7223 */ /* 0x040fe200000000ff */
[C---:B------:R-:W-:Y:S01]  /*5770*/  FFMA R15, R32.reuse, R42, RZ ;  /* 0x0000002a200f7223 */ /* 0x040fe200000000ff */
[----:B------:R-:W-:Y:S01]  /*5780*/  FFMA R32, R32, R43, RZ ;  /* 0x0000002b20207223 */ /* 0x000fe200000000ff */
[----:B------:R-:W-:Y:S01]  /*5790*/  FFMA R6, R38, R69, R17 ;  /* 0x0000004526067223 */ /* 0x000fe20000000011 */
[----:B------:R-:W-:Y:S01]  /*57a0*/  FFMA R9, R64, R33, R9 ;  /* 0x0000002140097223 */ /* 0x000fe20000000009 */
[C---:B------:R-:W-:Y:S01]  /*57b0*/  FFMA R17, R33.reuse, R65, R8 ;  /* 0x0000004121117223 */ /* 0x040fe20000000008 */
[C---:B------:R-:W-:Y:S01]  /*57c0*/  FFMA R11, R33.reuse, R66, R11 ;  /* 0x00000042210b7223 */ /* 0x040fe2000000000b */
[C---:B------:R-:W-:Y:S01]  /*57d0*/  FFMA R10, R33.reuse, R67, R10 ;  /* 0x00000043210a7223 */ /* 0x040fe2000000000a */
[----:B------:R-:W-:Y:S01]  /*57e0*/  FFMA R13, R56, R33, R13 ;  /* 0x00000021380d7223 */ /* 0x000fe2000000000d */
[C---:B------:R-:W-:Y:S01]  /*57f0*/  FFMA R12, R33.reuse, R57, R12 ;  /* 0x00000039210c7223 */ /* 0x040fe2000000000c */
[C---:B------:R-:W-:Y:S01]  /*5800*/  FFMA R15, R33.reuse, R58, R15 ;  /* 0x0000003a210f7223 */ /* 0x040fe2000000000f */
[----:B------:R-:W-:Y:S01]  /*5810*/  FFMA R8, R33, R59, R32 ;  /* 0x0000003b21087223 */ /* 0x000fe20000000020 */
        /* <DEDUP_REMOVED lines=8> */
[----:B------:R-:W-:Y:S01]  /*58a0*/  ISETP.NE.AND P0, PT, R52, 0x1, PT ;  /* 0x000000013400780c */ /* 0x000fe20003f05270 */
        /* <DEDUP_REMOVED lines=8> */
[----:B------:R-:W-:Y:S01]  /*5930*/  FFMA R28, R28, R43, RZ ;  /* 0x0000002b1c1c7223 */ /* 0x000fe200000000ff */
[----:B------:R-:W-:Y:S01]  /*5940*/  FFMA R80, R38, R70, R19 ;  /* 0x0000004626507223 */ /* 0x000fe20000000013 */
[----:B------:R-:W-:Y:S01]  /*5950*/  FFMA R22, R22, R63, R16 ;  /* 0x0000003f16167223 */ /* 0x000fe20000000010 */
[----:B------:R-:W-:Y:S01]  /*5960*/  FFMA R9, R64, R29, R9 ;  /* 0x0000001d40097223 */ /* 0x000fe20000000009 */
[----:B------:R-:W1:Y:S01]  /*5970*/  LDS.128 R16, [R5+0x280] ;  /* 0x0002800005107984 */ /* 0x000e620000000c00 */
        /* <DEDUP_REMOVED lines=16> */
[----:B------:R-:W-:Y:S01]  /*5a80*/  FFMA R87, R60, R38, R87 ;  /* 0x000000263c577223 */ /* 0x000fe20000000057 */
[C---:B0-----:R-:W-:Y:S01]  /*5a90*/  FFMA R9, R24.reuse, R44, RZ ;  /* 0x0000002c18097223 */ /* 0x041fe200000000ff */
        /* <DEDUP_REMOVED lines=8> */
[----:B------:R-:W0:Y:S01]  /*5b20*/  LDS.128 R12, [R5+0x300] ;  /* 0x00030000050c7984 */ /* 0x000e220000000c00 */
[C---:B------:R-:W-:Y:S01]  /*5b30*/  FFMA R51, R25.reuse, R65, R8 ;  /* 0x0000004119337223 */ /* 0x040fe20000000008 */
[----:B------:R-:W-:Y:S01]  /*5b40*/  FFMA R9, R64, R25, R9 ;  /* 0x0000001940097223 */ /* 0x000fe20000000009 */
        /* <DEDUP_REMOVED lines=13> */
[----:B------:R-:W-:-:S02]  /*5c20*/  FFMA R26, R26, R63, R8 ;  /* 0x0000003f1a1a7223 */ /* 0x000fc40000000008 */
[----:B------:R-:W2:Y:S01]  /*5c30*/  LDS.128 R8, [R5+0x380] ;  /* 0x0003800005087984 */ /* 0x000ea20000000c00 */
[C---:B-1----:R-:W-:Y:S01]  /*5c40*/  FFMA R55, R16.reuse, R42, RZ ;  /* 0x0000002a10377223 */ /* 0x042fe200000000ff */
        /* <DEDUP_REMOVED lines=12> */
[----:B------:R-:W-:Y:S01]  /*5d10*/  FFMA R51, R56, R17, R51 ;  /* 0x0000001138337223 */ /* 0x000fe20000000033 */
[C---:B------:R-:W-:Y:S01]  /*5d20*/  FFMA R48, R17.reuse, R57, R100 ;  /* 0x0000003911307223 */ /* 0x040fe20000000064 */
[----:B------:R-:W-:Y:S01]  /*5d30*/  FFMA R108, R17, R59, R16 ;  /* 0x0000003b116c7223 */ /* 0x000fe20000000010 */
[----:B------:R-:W-:Y:S01]  /*5d40*/  FFMA R17, R18, R62, R55 ;  /* 0x0000003e12117223 */ /* 0x000fe20000000037 */
[----:B0-----:R-:W-:Y:S01]  /*5d50*/  FFMA R55, R12, R44, RZ ;  /* 0x0000002c0c377223 */ /* 0x001fe200000000ff */
[----:B------:R-:W-:-:S03]  /*5d60*/  FFMA R116, R68, R18, R33 ;  /* 0x0000001244747223 */ /* 0x000fc60000000021 */
[----:B------:R-:W-:Y:S01]  /*5d70*/  FFMA R55, R64, R13, R55 ;  /* 0x0000000d40377223 */ /* 0x000fe20000000037 */
[C---:B------:R-:W-:Y:S01]  /*5d80*/  FFMA R110, R18.reuse, R69, R75 ;  /* 0x00000045126e7223 */ /* 0x040fe2000000004b */
[C---:B------:R-:W-:Y:S01]  /*5d90*/  FFMA R106, R18.reuse, R70, R49 ;  /* 0x00000046126a7223 */ /* 0x040fe20000000031 */
[----:B------:R-:W-:Y:S01]  /*5da0*/  FFMA R100, R18, R71, R50 ;  /* 0x0000004712647223 */ /* 0x000fe20000000032 */
[----:B------:R-:W-:Y:S01]  /*5db0*/  FFMA R33, R60, R18, R51 ;  /* 0x000000123c217223 */ /* 0x000fe20000000033 */
[----:B------:R-:W-:Y:S01]  /*5dc0*/  FFMA R16, R18, R61, R48 ;  /* 0x0000003d12107223 */ /* 0x000fe20000000030 */
[----:B------:R-:W-:Y:S01]  /*5dd0*/  FFMA R118, R68, R14, R55 ;  /* 0x0000000e44767223 */ /* 0x000fe20000000037 */
[----:B------:R-:W-:Y:S01]  /*5de0*/  FFMA R18, R18, R63, R108 ;  /* 0x0000003f12127223 */ /* 0x000fe2000000006c */
[C---:B------:R-:W-:Y:S01]  /*5df0*/  FFMA R108, R12.reuse, R45, RZ ;  /* 0x0000002d0c6c7223 */ /* 0x040fe200000000ff */
[C---:B------:R-:W-:Y:S01]  /*5e00*/  FFMA R75, R12.reuse, R46, RZ ;  /* 0x0000002e0c4b7223 */ /* 0x040fe200000000ff */
[C---:B------:R-:W-:Y:S01]  /*5e10*/  FFMA R112, R12.reuse, R47, RZ ;  /* 0x0000002f0c707223 */ /* 0x040fe200000000ff */
[C---:B------:R-:W-:Y:S01]  /*5e20*/  FFMA R77, R12.reuse, R40, RZ ;  /* 0x000000280c4d7223 */ /* 0x040fe200000000ff */
[C---:B------:R-:W-:Y:S01]  /*5e30*/  FFMA R114, R12.reuse, R41, RZ ;  /* 0x000000290c727223 */ /* 0x040fe200000000ff */
[----:B------:R-:W-:Y:S01]  /*5e40*/  FFMA R79, R12, R42, RZ ;  /* 0x0000002a0c4f7223 */ /* 0x000fe200000000ff */
[C---:B--2---:R-:W-:Y:S01]  /*5e50*/  FFMA R55, R8.reuse, R44, RZ ;  /* 0x0000002c08377223 */ /* 0x044fe200000000ff */
[C---:B------:R-:W-:Y:S01]  /*5e60*/  FFMA R44, R8.reuse, R45, RZ ;  /* 0x0000002d082c7223 */ /* 0x040fe200000000ff */
[C---:B------:R-:W-:Y:S01]  /*5e70*/  FFMA R45, R8.reuse, R46, RZ ;  /* 0x0000002e082d7223 */ /* 0x040fe200000000ff */
[C---:B------:R-:W-:Y:S01]  /*5e80*/  FFMA R46, R8.reuse, R47, RZ ;  /* 0x0000002f082e7223 */ /* 0x040fe200000000ff */
[C---:B------:R-:W-:Y:S01]  /*5e90*/  FFMA R47, R8.reuse, R40, RZ ;  /* 0x00000028082f7223 */ /* 0x040fe200000000ff */
[C---:B------:R-:W-:Y:S01]  /*5ea0*/  FFMA R40, R8.reuse, R41, RZ ;  /* 0x0000002908287223 */ /* 0x040fe200000000ff */
[----:B------:R-:W-:Y:S01]  /*5eb0*/  FFMA R41, R8, R42, RZ ;  /* 0x0000002a08297223 */ /* 0x000fe200000000ff */
[-C--:B------:R-:W-:Y:S01]  /*5ec0*/  FFMA R12, R12, R43.reuse, RZ ;  /* 0x0000002b0c0c7223 */ /* 0x080fe200000000ff */
[----:B------:R-:W-:Y:S01]  /*5ed0*/  FFMA R8, R8, R43, RZ ;  /* 0x0000002b08087223 */ /* 0x000fe200000000ff */
[----:B------:R-:W0:Y:S01]  /*5ee0*/  LDS.128 R48, [R53+0x180] ;  /* 0x0001800035307984 */ /* 0x000e220000000c00 */
[C---:B------:R-:W-:Y:S01]  /*5ef0*/  FFMA R83, R13.reuse, R65, R108 ;  /* 0x000000410d537223 */ /* 0x040fe2000000006c */
[C---:B------:R-:W-:Y:S01]  /*5f00*/  FFMA R108, R13.reuse, R67, R112 ;  /* 0x000000430d6c7223 */ /* 0x040fe20000000070 */
[C---:B------:R-:W-:Y:S01]  /*5f10*/  FFMA R77, R56.reuse, R13, R77 ;  /* 0x0000000d384d7223 */ /* 0x040fe2000000004d */
[C---:B------:R-:W-:Y:S01]  /*5f20*/  FFMA R114, R13.reuse, R57, R114 ;  /* 0x000000390d727223 */ /* 0x040fe20000000072 */
[CC--:B------:R-:W-:Y:S01]  /*5f30*/  FFMA R79, R13.reuse, R58.reuse, R79 ;  /* 0x0000003a0d4f7223 */ /* 0x0c0fe2000000004f */
[----:B------:R-:W-:Y:S01]  /*5f40*/  FFMA R112, R13, R59, R12 ;  /* 0x0000003b0d707223 */ /* 0x000fe2000000000c */
[----:B------:R-:W-:Y:S01]  /*5f50*/  FFMA R47, R56, R9, R47 ;  /* 0x00000009382f7223 */ /* 0x000fe2000000002f */
[C---:B------:R-:W-:Y:S01]  /*5f60*/  FFMA R40, R9.reuse, R57, R40 ;  /* 0x0000003909287223 */ /* 0x040fe20000000028 */
[C---:B------:R-:W-:Y:S01]  /*5f70*/  FFMA R41, R9.reuse, R58, R41 ;  /* 0x0000003a09297223 */ /* 0x040fe20000000029 */
[----:B------:R-:W-:-:S02]  /*5f80*/  FFMA R8, R9, R59, R8 ;  /* 0x0000003b09087223 */ /* 0x000fc40000000008 */
[----:B------:R-:W1:Y:S01]  /*5f90*/  LDS.128 R56, [R53+0x190] ;  /* 0x0001900035387984 */ /* 0x000e620000000c00 */
[----:B------:R-:W-:Y:S01]  /*5fa0*/  FFMA R65, R9, R65, R44 ;  /* 0x0000004109417223 */ /* 0x000fe2000000002c */
[-C--:B------:R-:W-:Y:S01]  /*5fb0*/  FFMA R75, R13, R66.reuse, R75 ;  /* 0x000000420d4b7223 */ /* 0x080fe2000000004b */
[----:B------:R-:W-:Y:S01]  /*5fc0*/  FFMA R55, R64, R9, R55 ;  /* 0x0000000940377223 */ /* 0x000fe20000000037 */
[C---:B------:R-:W-:Y:S01]  /*5fd0*/  FFMA R45, R9.reuse, R66, R45 ;  /* 0x00000042092d7223 */ /* 0x040fe2000000002d */
[----:B------:R-:W-:Y:S01]  /*5fe0*/  FFMA R46, R9, R67, R46 ;  /* 0x00000043092e7223 */ /* 0x000fe2000000002e */
[-C--:B------:R-:W-:Y:S01]  /*5ff0*/  FFMA R42, R10, R69.reuse, R65 ;  /* 0x000000450a2a7223 */ /* 0x080fe20000000041 */
[C---:B------:R-:W-:Y:S01]  /*6000*/  FFMA R122, R14.reuse, R70, R75 ;  /* 0x000000460e7a7223 */ /* 0x040fe2000000004b */
[C---:B------:R-:W-:Y:S01]  /*6010*/  FFMA R120, R14.reuse, R69, R83 ;  /* 0x000000450e787223 */ /* 0x040fe20000000053 */
[----:B------:R-:W-:Y:S01]  /*6020*/  FFMA R108, R14, R71, R108 ;  /* 0x000000470e6c7223 */ /* 0x000fe2000000006c */
[----:B------:R-:W-:Y:S01]  /*6030*/  FFMA R75, R60, R14, R77 ;  /* 0x0000000e3c4b7223 */ /* 0x000fe2000000004d */
[C---:B------:R-:W-:Y:S01]  /*6040*/  FFMA R12, R14.reuse, R61, R114 ;  /* 0x0000003d0e0c7223 */ /* 0x040fe20000000072 */
[----:B------:R-:W-:Y:S01]  /*6050*/  FFMA R13, R14, R62, R79 ;  /* 0x0000003e0e0d7223 */ /* 0x000fe2000000004f */
[----:B------:R-:W-:Y:S01]  /*6060*/  FFMA R68, R68, R10, R55 ;  /* 0x0000000a44447223 */ /* 0x000fe20000000037 */
[----:B------:R-:W-:Y:S01]  /*6070*/  FFMA R70, R10, R70, R45 ;  /* 0x000000460a467223 */ /* 0x000fe2000000002d */
[----:B------:R-:W-:Y:S01]  /*6080*/  FFMA R14, R14, R63, R112 ;  /* 0x0000003f0e0e7223 */ /* 0x000fe20000000070 */
[----:B------:R-:W-:Y:S01]  /*6090*/  FFMA R114, R10, R71, R46 ;  /* 0x000000470a727223 */ /* 0x000fe2000000002e */
[----:B------:R-:W-:Y:S01]  /*60a0*/  FFMA R99, R60, R10, R47 ;  /* 0x0000000a3c637223 */ /* 0x000fe2000000002f */
[C---:B------:R-:W-:Y:S01]  /*60b0*/  FFMA R112, R10.reuse, R61, R40 ;  /* 0x0000003d0a707223 */ /* 0x040fe20000000028 */
[C---:B------:R-:W-:Y:S01]  /*60c0*/  FFMA R97, R10.reuse, R62, R41 ;  /* 0x0000003e0a617223 */ /* 0x040fe20000000029 */
[----:B------:R-:W-:Y:S01]  /*60d0*/  FFMA R10, R10, R63, R8 ;  /* 0x0000003f0a0a7223 */ /* 0x000fe20000000008 */
[----:B------:R-:W-:Y:S01]  /*60e0*/  LDS.128 R44, [R53+0x200] ;  /* 0x00020000352c7984 */ /* 0x000fe20000000c00 */
[C---:B0-----:R-:W-:Y:S01]  /*60f0*/  FFMA R9, R48.reuse, R23, R54 ;  /* 0x0000001730097223 */ /* 0x041fe20000000036 */
[C---:B------:R-:W-:Y:S01]  /*6100*/  FFMA R77, R48.reuse, R35, R90 ;  /* 0x00000023304d7223 */ /* 0x040fe2000000005a */
[-C--:B------:R-:W-:Y:S01]  /*6110*/  FFMA R54, R19, R49.reuse, R110 ;  /* 0x0000003113367223 */ /* 0x080fe2000000006e */
[----:B------:R-:W-:Y:S01]  /*6120*/  FFMA R90, R39, R49, R6 ;  /* 0x00000031275a7223 */ /* 0x000fe20000000006 */
[-C--:B------:R-:W-:Y:S01]  /*6130*/  FFMA R101, R23, R50.reuse, R82 ;  /* 0x0000003217657223 */ /* 0x080fe20000000052 */
[----:B------:R-:W-:Y:S01]  /*6140*/  FFMA R110, R39, R51, R72 ;  /* 0x00000033276e7223 */ /* 0x000fe20000000048 */
[C---:B------:R-:W-:Y:S01]  /*6150*/  FFMA R95, R48.reuse, R39, R7 ;  /* 0x00000027305f7223 */ /* 0x040fe20000000007 */
[----:B------:R-:W-:Y:S01]  /*6160*/  FFMA R6, R11, R49, R42 ;  /* 0x000000310b067223 */ /* 0x000fe2000000002a */
[-C--:B------:R-:W-:Y:S01]  /*6170*/  FFMA R82, R35, R51.reuse, R78 ;  /* 0x0000003323527223 */ /* 0x080fe2000000004e */
[----:B------:R-:W-:Y:S01]  /*6180*/  FFMA R72, R31, R51, R84 ;  /* 0x000000331f487223 */ /* 0x000fe20000000054 */
[----:B------:R-:W-:Y:S01]  /*6190*/  FFMA R7, R48, R11, R68 ;  /* 0x0000000b30077223 */ /* 0x000fe20000000044 */
[----:B------:R-:W-:Y:S01]  /*61a0*/  FFMA R8, R23, R49, R52 ;  /* 0x0000003117087223 */ /* 0x000fe20000000034 */
[-C--:B------:R-:W-:Y:S01]  /*61b0*/  FFMA R113, R39, R50.reuse, R80 ;  /* 0x0000003227717223 */ /* 0x080fe20000000050 */
[----:B------:R-:W-:Y:S01]  /*61c0*/  FFMA R63, R11, R50, R70 ;  /* 0x000000320b3f7223 */ /* 0x000fe20000000046 */
[----:B------:R-:W0:Y:S01]  /*61d0*/  LDS.128 R40, [R5+0x10] ;  /* 0x0000100005287984 */ /* 0x000e220000000c00 */
[----:B-1----:R-:W-:Y:S01]  /*61e0*/  FFMA R87, R56, R39, R87 ;  /* 0x0000002738577223 */ /* 0x002fe20000000057 */
[C---:B------:R-:W-:Y:S01]  /*61f0*/  FFMA R78, R39.reuse, R57, R36 ;  /* 0x00000039274e7223 */ /* 0x040fe20000000024 */
[C---:B------:R-:W-:Y:S01]  /*6200*/  FFMA R115, R39.reuse, R58, R37 ;  /* 0x0000003a27737223 */ /* 0x040fe20000000025 */
[----:B------:R-:W-:Y:S01]  /*6210*/  FFMA R84, R39, R59, R38 ;  /* 0x0000003b27547223 */ /* 0x000fe20000000026 */
[C---:B------:R-:W-:Y:S01]  /*6220*/  FFMA R67, R48.reuse, R31, R96 ;  /* 0x0000001f30437223 */ /* 0x040fe20000000060 */
[C---:B------:R-:W-:Y:S01]  /*6230*/  FFMA R65, R48.reuse, R27, R104 ;  /* 0x0000001b30417223 */ /* 0x040fe20000000068 */
[C---:B------:R-:W-:Y:S01]  /*6240*/  FFMA R61, R48.reuse, R19, R116 ;  /* 0x00000013303d7223 */ /* 0x040fe20000000074 */
[----:B------:R-:W-:Y:S01]  /*6250*/  FFMA R55, R48, R15, R118 ;  /* 0x0000000f30377223 */ /* 0x000fe20000000076 */
[-C--:B------:R-:W-:Y:S01]  /*6260*/  FFMA R32, R35, R49.reuse, R32 ;  /* 0x0000003123207223 */ /* 0x080fe20000000020 */
[-C--:B------:R-:W-:Y:S01]  /*6270*/  FFMA R64, R31, R49.reuse, R94 ;  /* 0x000000311f407223 */ /* 0x080fe2000000005e */
[-C--:B------:R-:W-:Y:S01]  /*6280*/  FFMA R60, R27, R49.reuse, R102 ;  /* 0x000000311b3c7223 */ /* 0x080fe20000000066 */
[----:B------:R-:W-:Y:S01]  /*6290*/  FFMA R52, R15, R49, R120 ;  /* 0x000000310f347223 */ /* 0x000fe20000000078 */
[-C--:B------:R-:W-:Y:S01]  /*62a0*/  FFMA R85, R35, R50.reuse, R86 ;  /* 0x0000003223557223 */ /* 0x080fe20000000056 */
        /* <DEDUP_REMOVED lines=9> */
[----:B------:R-:W1:Y:S01]  /*6340*/  LDS.128 R36, [R5+0x90] ;  /* 0x0000900005247984 */ /* 0x000e620000000c00 */
[----:B------:R-:W-:Y:S01]  /*6350*/  FFMA R117, R56, R23, R21 ;  /* 0x0000001738757223 */ /* 0x000fe20000000015 */
[C---:B------:R-:W-:Y:S01]  /*6360*/  FFMA R114, R23.reuse, R57, R20 ;  /* 0x0000003917727223 */ /* 0x040fe20000000014 */
[C---:B------:R-:W-:Y:S01]  /*6370*/  FFMA R119, R23.reuse, R58, R73 ;  /* 0x0000003a17777223 */ /* 0x040fe20000000049 */
[----:B------:R-:W2:Y:S01]  /*6380*/  LDS.128 R48, [R53+0x210] ;  /* 0x0002100035307984 */ /* 0x000ea20000000c00 */
[----:B------:R-:W-:-:S03]  /*6390*/  FFMA R118, R23, R59, R22 ;  /* 0x0000003b17767223 */ /* 0x000fc60000000016 */
[----:B------:R-:W3:Y:S01]  /*63a0*/  LDS.128 R20, [R5+0x110] ;  /* 0x0001100005147984 */ /* 0x000ee20000000c00 */
[C---:B------:R-:W-:Y:S01]  /*63b0*/  FFMA R121, R56.reuse, R35, R91 ;  /* 0x0000002338797223 */ /* 0x040fe2000000005b */
[C---:B------:R-:W-:Y:S01]  /*63c0*/  FFMA R91, R56.reuse, R27, R81 ;  /* 0x0000001b385b7223 */ /* 0x040fe20000000051 */
[C---:B------:R-:W-:Y:S01]  /*63d0*/  FFMA R94, R27.reuse, R57, R24 ;  /* 0x000000391b5e7223 */ /* 0x040fe20000000018 */
[CC--:B------:R-:W-:Y:S01]  /*63e0*/  FFMA R103, R27.reuse, R58.reuse, R25 ;  /* 0x0000003a1b677223 */ /* 0x0c0fe20000000019 */
[----:B------:R-:W-:Y:S02]  /*63f0*/  FFMA R100, R27, R59, R26 ;  /* 0x0000003b1b647223 */ /* 0x000fe4000000001a */
[----:B------:R-:W4:Y:S01]  /*6400*/  LDS.128 R24, [R5+0x190] ;  /* 0x0001900005187984 */ /* 0x000f220000000c00 */
[----:B------:R-:W-:Y:S01]  /*6410*/  FFMA R109, R56, R15, R75 ;  /* 0x0000000f386d7223 */ /* 0x000fe2000000004b */
[C---:B------:R-:W-:Y:S01]  /*6420*/  FFMA R104, R15.reuse, R57, R12 ;  /* 0x000000390f687223 */ /* 0x040fe2000000000c */
[C---:B------:R-:W-:Y:S01]  /*6430*/  FFMA R111, R15.reuse, R58, R13 ;  /* 0x0000003a0f6f7223 */ /* 0x040fe2000000000d */
[----:B------:R-:W-:-:S02]  /*6440*/  FFMA R106, R15, R59, R14 ;  /* 0x0000003b0f6a7223 */ /* 0x000fc4000000000e */
[----:B------:R-:W5:Y:S01]  /*6450*/  LDS.128 R12, [R5+0x210] ;  /* 0x00021000050c7984 */ /* 0x000f620000000c00 */
[C---:B------:R-:W-:Y:S01]  /*6460*/  FFMA R105, R56.reuse, R19, R33 ;  /* 0x0000001338697223 */ /* 0x040fe20000000021 */
[C---:B------:R-:W-:Y:S01]  /*6470*/  FFMA R96, R19.reuse, R57, R16 ;  /* 0x0000003913607223 */ /* 0x040fe20000000010 */
[CC--:B------:R-:W-:Y:S01]  /*6480*/  FFMA R107, R19.reuse, R58.reuse, R17 ;  /* 0x0000003a136b7223 */ /* 0x0c0fe20000000011 */
[----:B------:R-:W-:Y:S01]  /*6490*/  FFMA R102, R19, R59, R18 ;  /* 0x0000003b13667223 */ /* 0x000fe20000000012 */
[-C--:B------:R-:W-:Y:S01]  /*64a0*/  FFMA R123, R35, R58.reuse, R89 ;  /* 0x0000003a237b7223 */ /* 0x080fe20000000059 */
[----:B------:R-:W5:Y:S01]  /*64b0*/  LDS.128 R16, [R5+0x290] ;  /* 0x0002900005107984 */ /* 0x000f620000000c00 */
[----:B------:R-:W-:Y:S01]  /*64c0*/  FFMA R93, R56, R31, R93 ;  /* 0x0000001f385d7223 */ /* 0x000fe2000000005d */
[C---:B------:R-:W-:Y:S01]  /*64d0*/  FFMA R92, R31.reuse, R57, R28 ;  /* 0x000000391f5c7223 */ /* 0x040fe2000000001c */
[CC--:B------:R-:W-:Y:S01]  /*64e0*/  FFMA R89, R31.reuse, R58.reuse, R29 ;  /* 0x0000003a1f597223 */ /* 0x0c0fe2000000001d */
[----:B------:R-:W-:Y:S01]  /*64f0*/  FFMA R98, R31, R59, R30 ;  /* 0x0000003b1f627223 */ /* 0x000fe2000000001e */
[----:B0-----:R-:W-:Y:S01]  /*6500*/  FFMA R76, R40, R47, R110 ;  /* 0x0000002f284c7223 */ /* 0x001fe2000000006e */
[C---:B------:R-:W-:Y:S01]  /*6510*/  FFMA R120, R35.reuse, R57, R74 ;  /* 0x0000003923787223 */ /* 0x040fe2000000004a */
[----:B------:R-:W-:Y:S01]  /*6520*/  FFMA R34, R35, R59, R34 ;  /* 0x0000003b23227223 */ /* 0x000fe20000000022 */
[----:B------:R-:W-:Y:S01]  /*6530*/  FFMA R99, R56, R11, R99 ;  /* 0x0000000b38637223 */ /* 0x000fe20000000063 */
[C---:B------:R-:W-:Y:S01]  /*6540*/  FFMA R112, R11.reuse, R57, R112 ;  /* 0x000000390b707223 */ /* 0x040fe20000000070 */
[C---:B------:R-:W-:Y:S01]  /*6550*/  FFMA R97, R11.reuse, R58, R97 ;  /* 0x0000003a0b617223 */ /* 0x040fe20000000061 */
[----:B------:R-:W-:Y:S01]  /*6560*/  FFMA R108, R11, R59, R10 ;  /* 0x0000003b0b6c7223 */ /* 0x000fe2000000000a */
[----:B------:R-:W0:Y:S01]  /*6570*/  LDS.128 R28, [R5+0x310] ;  /* 0x00031000051c7984 */ /* 0x000e220000000c00 */
[CC--:B-1----:R-:W-:Y:S01]  /*6580*/  FFMA R116, R36.reuse, R44.reuse, R9 ;  /* 0x0000002c24747223 */ /* 0x0c2fe20000000009 */
[-C--:B------:R-:W-:Y:S01]  /*6590*/  FFMA R110, R36, R45.reuse, R8 ;  /* 0x0000002d246e7223 */ /* 0x080fe20000000008 */
[C---:B------:R-:W-:Y:S01]  /*65a0*/  FFMA R95, R40.reuse, R44, R95 ;  /* 0x0000002c285f7223 */ /* 0x040fe2000000005f */
[C---:B------:R-:W-:Y:S01]  /*65b0*/  FFMA R90, R40.reuse, R45, R90 ;  /* 0x0000002d285a7223 */ /* 0x040fe2000000005a */
[C---:B------:R-:W-:Y:S01]  /*65c0*/  FFMA R86, R40.reuse, R46, R113 ;  /* 0x0000002e28567223 */ /* 0x040fe20000000071 */
[C---:B--2---:R-:W-:Y:S01]  /*65d0*/  FFMA R73, R40.reuse, R48, R87 ;  /* 0x0000003028497223 */ /* 0x044fe20000000057 */
[C---:B------:R-:W-:Y:S01]  /*65e0*/  FFMA R74, R40.reuse, R49, R78 ;  /* 0x00000031284a7223 */ /* 0x040fe2000000004e */
[C---:B------:R-:W-:Y:S01]  /*65f0*/  FFMA R75, R40.reuse, R50, R115 ;  /* 0x00000032284b7223 */ /* 0x040fe20000000073 */
[----:B------:R-:W1:Y:S01]  /*6600*/  LDS.128 R8, [R5+0x390] ;  /* 0x0003900005087984 */ /* 0x000e620000000c00 */
[----:B------:R-:W-:Y:S01]  /*6610*/  FFMA R40, R40, R51, R84 ;  /* 0x0000003328287223 */ /* 0x000fe20000000054 */
[C---:B------:R-:W-:Y:S01]  /*6620*/  FFMA R88, R36.reuse, R46, R101 ;  /* 0x0000002e24587223 */ /* 0x040fe20000000065 */
[C---:B------:R-:W-:Y:S01]  /*6630*/  FFMA R80, R36.reuse, R47, R80 ;  /* 0x0000002f24507223 */ /* 0x040fe20000000050 */
[C---:B------:R-:W-:Y:S01]  /*6640*/  FFMA R87, R36.reuse, R48, R117 ;  /* 0x0000003024577223 */ /* 0x040fe20000000075 */
[C---:B------:R-:W-:Y:S01]  /*6650*/  FFMA R78, R36.reuse, R49, R114 ;  /* 0x00000031244e7223 */ /* 0x040fe20000000072 */
[C---:B------:R-:W-:Y:S01]  /*6660*/  FFMA R81, R36.reuse, R50, R119 ;  /* 0x0000003224517223 */ /* 0x040fe20000000077 */
[----:B------:R-:W-:Y:S01]  /*6670*/  FFMA R36, R36, R51, R118 ;  /* 0x0000003324247223 */ /* 0x000fe20000000076 */
[C---:B---3--:R-:W-:Y:S01]  /*6680*/  FFMA R122, R20.reuse, R44, R77 ;  /* 0x0000002c147a7223 */ /* 0x048fe2000000004d */
[C---:B------:R-:W-:Y:S01]  /*6690*/  FFMA R114, R20.reuse, R46, R85 ;  /* 0x0000002e14727223 */ /* 0x040fe20000000055 */
[C---:B------:R-:W-:Y:S01]  /*66a0*/  FFMA R84, R20.reuse, R47, R82 ;  /* 0x0000002f14547223 */ /* 0x040fe20000000052 */
[C---:B------:R-:W-:Y:S01]  /*66b0*/  FFMA R118, R20.reuse, R45, R32 ;  /* 0x0000002d14767223 */ /* 0x040fe20000000020 */
[C---:B------:R-:W-:Y:S01]  /*66c0*/  FFMA R85, R20.reuse, R48, R121 ;  /* 0x0000003014557223 */ /* 0x040fe20000000079 */
[C---:B------:R-:W-:Y:S01]  /*66d0*/  FFMA R82, R20.reuse, R49, R120 ;  /* 0x0000003114527223 */ /* 0x040fe20000000078 */
[C---:B------:R-:W-:Y:S01]  /*66e0*/  FFMA R77, R20.reuse, R50, R123 ;  /* 0x00000032144d7223 */ /* 0x040fe2000000007b */
[----:B------:R-:W-:Y:S01]  /*66f0*/  FFMA R20, R20, R51, R34 ;  /* 0x0000003314147223 */ /* 0x000fe20000000022 */
[C---:B----4-:R-:W-:Y:S01]  /*6700*/  FFMA R124, R24.reuse, R44, R67 ;  /* 0x0000002c187c7223 */ /* 0x050fe20000000043 */
[----:B------:R-:W2:Y:S01]  /*6710*/  LDS.128 R32, [R53+0x280] ;  /* 0x0002800035207984 */ /* 0x000ea20000000c00 */
[C---:B------:R-:W-:Y:S01]  /*6720*/  FFMA R126, R24.reuse, R45, R64 ;  /* 0x0000002d187e7223 */ /* 0x040fe20000000040 */
[C---:B------:R-:W-:Y:S01]  /*6730*/  FFMA R120, R24.reuse, R46, R83 ;  /* 0x0000002e18787223 */ /* 0x040fe20000000053 */
[C---:B------:R-:W-:Y:S01]  /*6740*/  FFMA R72, R24.reuse, R47, R72 ;  /* 0x0000002f18487223 */ /* 0x040fe20000000048 */
[C---:B------:R-:W-:Y:S01]  /*6750*/  FFMA R67, R24.reuse, R48, R93 ;  /* 0x0000003018437223 */ /* 0x040fe2000000005d */
[C---:B------:R-:W-:Y:S01]  /*6760*/  FFMA R64, R24.reuse, R49, R92 ;  /* 0x0000003118407223 */ /* 0x040fe2000000005c */
[C---:B------:R-:W-:Y:S01]  /*6770*/  FFMA R83, R24.reuse, R50, R89 ;  /* 0x0000003218537223 */ /* 0x040fe20000000059 */
[----:B------:R-:W-:Y:S01]  /*6780*/  FFMA R24, R24, R51, R98 ;  /* 0x0000003318187223 */ /* 0x000fe20000000062 */
[C---:B-----5:R-:W-:Y:S01]  /*6790*/  FFMA R92, R12.reuse, R44, R65 ;  /* 0x0000002c0c5c7223 */ /* 0x060fe20000000041 */
[C---:B------:R-:W-:Y:S01]  /*67a0*/  FFMA R98, R12.reuse, R45, R60 ;  /* 0x0000002d0c627223 */ /* 0x040fe2000000003c */
[C---:B------:R-:W-:Y:S01]  /*67b0*/  FFMA R128, R12.reuse, R46, R79 ;  /* 0x0000002e0c807223 */ /* 0x040fe2000000004f */
[C---:B------:R-:W-:Y:S01]  /*67c0*/  FFMA R70, R12.reuse, R47, R70 ;  /* 0x0000002f0c467223 */ /* 0x040fe20000000046 */
[C---:B------:R-:W-:Y:S01]  /*67d0*/  FFMA R65, R12.reuse, R48, R91 ;  /* 0x000000300c417223 */ /* 0x040fe2000000005b */
[C---:B------:R-:W-:Y:S01]  /*67e0*/  FFMA R60, R12.reuse, R49, R94 ;  /* 0x000000310c3c7223 */ /* 0x040fe2000000005e */
[C---:B------:R-:W-:Y:S01]  /*67f0*/  FFMA R79, R12.reuse, R50, R103 ;  /* 0x000000320c4f7223 */ /* 0x040fe20000000067 */
[----:B------:R-:W-:Y:S01]  /*6800*/  FFMA R12, R12, R51, R100 ;  /* 0x000000330c0c7223 */ /* 0x000fe20000000064 */
[C---:B------:R-:W-:Y:S01]  /*6810*/  FFMA R100, R16.reuse, R45, R54 ;  /* 0x0000002d10647223 */ /* 0x040fe20000000036 */
[C---:B------:R-:W-:Y:S01]  /*6820*/  FFMA R54, R16.reuse, R49, R96 ;  /* 0x0000003110367223 */ /* 0x040fe20000000060 */
[C---:B------:R-:W-:Y:S01]  /*6830*/  FFMA R94, R16.reuse, R44, R61 ;  /* 0x0000002c105e7223 */ /* 0x040fe2000000003d */
[----:B------:R-:W-:Y:S01]  /*6840*/  FFMA R130, R16, R46, R71 ;  /* 0x0000002e10827223 */ /* 0x000fe20000000047 */
[C---:B0-----:R-:W-:Y:S01]  /*6850*/  FFMA R96, R28.reuse, R44, R55 ;  /* 0x0000002c1c607223 */ /* 0x041fe20000000037 */
[----:B------:R-:W-:Y:S01]  /*6860*/  FFMA R132, R28, R46, R69 ;  /* 0x0000002e1c847223 */ /* 0x000fe20000000045 */
[----:B------:R-:W-:Y:S01]  /*6870*/  FFMA R68, R16, R47, R68 ;  /* 0x0000002f10447223 */ /* 0x000fe20000000044 */
[C---:B-1----:R-:W-:Y:S01]  /*6880*/  FFMA R44, R8.reuse, R44, R7 ;  /* 0x0000002c082c7223 */ /* 0x042fe20000000007 */
[----:B------:R-:W-:Y:S01]  /*6890*/  FFMA R46, R8, R46, R63 ;  /* 0x0000002e082e7223 */ /* 0x000fe2000000003f */
[C---:B------:R-:W-:Y:S01]  /*68a0*/  FFMA R61, R16.reuse, R48, R105 ;  /* 0x00000030103d7223 */ /* 0x040fe20000000069 */
[C---:B------:R-:W-:Y:S01]  /*68b0*/  FFMA R71, R16.reuse, R50, R107 ;  /* 0x0000003210477223 */ /* 0x040fe2000000006b */
[----:B------:R-:W-:Y:S01]  /*68c0*/  FFMA R16, R16, R51, R102 ;  /* 0x0000003310107223 */ /* 0x000fe20000000066 */
[C---:B------:R-:W-:Y:S01]  /*68d0*/  FFMA R102, R28.reuse, R45, R52 ;  /* 0x0000002d1c667223 */ /* 0x040fe20000000034 */
[----:B------:R-:W-:Y:S01]  /*68e0*/  FFMA R66, R28, R47, R66 ;  /* 0x0000002f1c427223 */ /* 0x000fe20000000042 */
[C---:B------:R-:W-:Y:S01]  /*68f0*/  FFMA R6, R8.reuse, R45, R6 ;  /* 0x0000002d08067223 */ /* 0x040fe20000000006 */
[----:B------:R-:W-:Y:S01]  /*6900*/  FFMA R62, R8, R47, R62 ;  /* 0x0000002f083e7223 */ /* 0x000fe2000000003e */
[----:B------:R-:W0:Y:S01]  /*6910*/  LDS.128 R56, [R53+0x290] ;  /* 0x0002900035387984 */ /* 0x000e220000000c00 */
[----:B--2---:R-:W-:Y:S01]  /*6920*/  FFMA R93, R32, R9, R44 ;  /* 0x00000009205d7223 */ /* 0x004fe2000000002c */
[----:B------:R-:W-:-:S02]  /*6930*/  FFMA R149, R9, R34, R46 ;  /* 0x0000002209957223 */ /* 0x000fc4000000002e */
[----:B------:R-:W1:Y:S01]  /*6940*/  LDS.128 R44, [R53+0x300] ;  /* 0x00030000352c7984 */ /* 0x000e620000000c00 */
[C---:B------:R-:W-:Y:S01]  /*6950*/  FFMA R55, R28.reuse, R48, R109 ;  /* 0x000000301c377223 */ /* 0x040fe2000000006d */
[C---:B------:R-:W-:Y:S01]  /*6960*/  FFMA R52, R28.reuse, R49, R104 ;  /* 0x000000311c347223 */ /* 0x040fe20000000068 */
[C---:B------:R-:W-:Y:S01]  /*6970*/  FFMA R69, R28.reuse, R50, R111 ;  /* 0x000000321c457223 */ /* 0x040fe2000000006f */
[----:B------:R-:W-:Y:S01]  /*6980*/  FFMA R28, R28, R51, R106 ;  /* 0x000000331c1c7223 */ /* 0x000fe2000000006a */
[C---:B------:R-:W-:Y:S01]  /*6990*/  FFMA R112, R8.reuse, R49, R112 ;  /* 0x0000003108707223 */ /* 0x040fe20000000070 */
[----:B------:R-:W-:Y:S01]  /*69a0*/  FFMA R108, R8, R51, R108 ;  /* 0x00000033086c7223 */ /* 0x000fe2000000006c */
[C---:B------:R-:W-:Y:S01]  /*69b0*/  FFMA R49, R32.reuse, R21, R122 ;  /* 0x0000001520317223 */ /* 0x040fe2000000007a */
[C---:B------:R-:W-:Y:S01]  /*69c0*/  FFMA R51, R32.reuse, R25, R124 ;  /* 0x0000001920337223 */ /* 0x040fe2000000007c */
[C---:B------:R-:W-:Y:S01]  /*69d0*/  FFMA R95, R32.reuse, R41, R95 ;  /* 0x00000029205f7223 */ /* 0x040fe2000000005f */
[C---:B------:R-:W-:Y:S01]  /*69e0*/  FFMA R7, R32.reuse, R37, R116 ;  /* 0x0000002520077223 */ /* 0x040fe20000000074 */
[C---:B------:R-:W-:Y:S01]  /*69f0*/  FFMA R63, R32.reuse, R13, R92 ;  /* 0x0000000d203f7223 */ /* 0x040fe2000000005c */
[C---:B------:R-:W-:Y:S01]  /*6a00*/  FFMA R89, R32.reuse, R17, R94 ;  /* 0x0000001120597223 */ /* 0x040fe2000000005e */
[----:B------:R-:W-:Y:S01]  /*6a10*/  FFMA R91, R32, R29, R96 ;  /* 0x0000001d205b7223 */ /* 0x000fe20000000060 */
[-C--:B------:R-:W-:Y:S01]  /*6a20*/  FFMA R103, R41, R33.reuse, R90 ;  /* 0x0000002129677223 */ /* 0x080fe2000000005a */
[-C--:B------:R-:W-:Y:S01]  /*6a30*/  FFMA R101, R37, R33.reuse, R110 ;  /* 0x0000002125657223 */ /* 0x080fe2000000006e */
[-C--:B------:R-:W-:Y:S01]  /*6a40*/  FFMA R105, R21, R33.reuse, R118 ;  /* 0x0000002115697223 */ /* 0x080fe20000000076 */
        /* <DEDUP_REMOVED lines=20> */
[C---:B------:R-:W-:Y:S01]  /*6b90*/  FFMA R99, R8.reuse, R48, R99 ;  /* 0x0000003008637223 */ /* 0x040fe20000000063 */
[----:B------:R-:W2:Y:S01]  /*6ba0*/  LDS.128 R32, [R53+0x310] ;  /* 0x0003100035207984 */ /* 0x000ea20000000c00 */
[----:B------:R-:W-:Y:S01]  /*6bb0*/  FFMA R97, R8, R50, R97 ;  /* 0x0000003208617223 */ /* 0x000fe20000000061 */
[----:B0-----:R-:W-:Y:S01]  /*6bc0*/  FFMA R73, R56, R41, R73 ;  /* 0x0000002938497223 */ /* 0x001fe20000000049 */
[C---:B------:R-:W-:Y:S01]  /*6bd0*/  FFMA R145, R41.reuse, R57, R74 ;  /* 0x0000003929917223 */ /* 0x040fe2000000004a */
[C---:B------:R-:W-:Y:S01]  /*6be0*/  FFMA R75, R41.reuse, R58, R75 ;  /* 0x0000003a294b7223 */ /* 0x040fe2000000004b */
[----:B------:R-:W-:Y:S01]  /*6bf0*/  FFMA R40, R41, R59, R40 ;  /* 0x0000003b29287223 */ /* 0x000fe20000000028 */
[C---:B-1----:R-:W-:Y:S01]  /*6c00*/  FFMA R68, R44.reuse, R22, R49 ;  /* 0x000000162c447223 */ /* 0x042fe20000000031 */
[----:B------:R-:W-:Y:S01]  /*6c10*/  FFMA R96, R44, R26, R51 ;  /* 0x0000001a2c607223 */ /* 0x000fe20000000033 */
[C---:B------:R-:W-:Y:S01]  /*6c20*/  FFMA R87, R56.reuse, R37, R87 ;  /* 0x0000002538577223 */ /* 0x040fe20000000057 */
[C---:B------:R-:W-:Y:S01]  /*6c30*/  FFMA R41, R37.reuse, R57, R78 ;  /* 0x0000003925297223 */ /* 0x040fe2000000004e */
[CC--:B------:R-:W-:Y:S01]  /*6c40*/  FFMA R81, R37.reuse, R58.reuse, R81 ;  /* 0x0000003a25517223 */ /* 0x0c0fe20000000051 */
[----:B------:R-:W-:Y:S01]  /*6c50*/  FFMA R36, R37, R59, R36 ;  /* 0x0000003b25247223 */ /* 0x000fe20000000024 */
[----:B------:R-:W0:Y:S01]  /*6c60*/  LDS.128 R48, [R53+0x380] ;  /* 0x0003800035307984 */ /* 0x000e220000000c00 */
[C---:B------:R-:W-:Y:S01]  /*6c70*/  FFMA R85, R56.reuse, R21, R85 ;  /* 0x0000001538557223 */ /* 0x040fe20000000055 */
[C---:B------:R-:W-:Y:S01]  /*6c80*/  FFMA R37, R21.reuse, R57, R82 ;  /* 0x0000003915257223 */ /* 0x040fe20000000052 */
[CC--:B------:R-:W-:Y:S01]  /*6c90*/  FFMA R77, R21.reuse, R58.reuse, R77 ;  /* 0x0000003a154d7223 */ /* 0x0c0fe2000000004d */
[----:B------:R-:W-:Y:S01]  /*6ca0*/  FFMA R20, R21, R59, R20 ;  /* 0x0000003b15147223 */ /* 0x000fe20000000014 */
[----:B------:R-:W-:Y:S01]  /*6cb0*/  FFMA R153, R29, R57, R52 ;  /* 0x000000391d997223 */ /* 0x000fe20000000034 */
[C---:B------:R-:W-:Y:S01]  /*6cc0*/  FFMA R67, R56.reuse, R25, R67 ;  /* 0x0000001938437223 */ /* 0x040fe20000000043 */
[C---:B------:R-:W-:Y:S01]  /*6cd0*/  FFMA R21, R25.reuse, R57, R64 ;  /* 0x0000003919157223 */ /* 0x040fe20000000040 */
[CC--:B------:R-:W-:Y:S01]  /*6ce0*/  FFMA R83, R25.reuse, R58.reuse, R83 ;  /* 0x0000003a19537223 */ /* 0x0c0fe20000000053 */
[----:B------:R-:W-:Y:S01]  /*6cf0*/  FFMA R24, R25, R59, R24 ;  /* 0x0000003b19187223 */ /* 0x000fe20000000018 */
[C---:B------:R-:W-:Y:S01]  /*6d00*/  FFMA R55, R56.reuse, R29, R55 ;  /* 0x0000001d38377223 */ /* 0x040fe20000000037 */
[CC--:B------:R-:W-:Y:S01]  /*6d10*/  FFMA R69, R29.reuse, R58.reuse, R69 ;  /* 0x0000003a1d457223 */ /* 0x0c0fe20000000045 */
[----:B------:R-:W-:Y:S01]  /*6d20*/  FFMA R52, R29, R59, R28 ;  /* 0x0000003b1d347223 */ /* 0x000fe2000000001c */
[C---:B------:R-:W-:Y:S01]  /*6d30*/  FFMA R65, R56.reuse, R13, R65 ;  /* 0x0000000d38417223 */ /* 0x040fe20000000041 */
[C---:B------:R-:W-:Y:S01]  /*6d40*/  FFMA R25, R13.reuse, R57, R60 ;  /* 0x000000390d197223 */ /* 0x040fe2000000003c */
[CC--:B------:R-:W-:Y:S01]  /*6d50*/  FFMA R79, R13.reuse, R58.reuse, R79 ;  /* 0x0000003a0d4f7223 */ /* 0x0c0fe2000000004f */
[----:B------:R-:W-:Y:S01]  /*6d60*/  FFMA R6, R13, R59, R12 ;  /* 0x0000003b0d067223 */ /* 0x000fe2000000000c */
        /* <DEDUP_REMOVED lines=25> */
[----:B------:R-:W-:Y:S01]  /*6f00*/  FFMA R46, R10, R46, R149 ;  /* 0x0000002e0a2e7223 */ /* 0x000fe20000000095 */
        /* <DEDUP_REMOVED lines=12> */
[----:B------:R-:W-:Y:S01]  /*6fd0*/  FFMA R76, R10, R47, R143 ;  /* 0x0000002f0a4c7223 */ /* 0x000fe2000000008f */
[----:B--2---:R-:W-:Y:S01]  /*6fe0*/  FFMA R87, R32, R38, R87 ;  /* 0x0000002620577223 */ /* 0x004fe20000000057 */
[CC--:B------:R-:W-:Y:S01]  /*6ff0*/  FFMA R28, R38.reuse, R33.reuse, R41 ;  /* 0x00000021261c7223 */ /* 0x0c0fe20000000029 */
[----:B------:R-:W-:Y:S01]  /*7000*/  FFMA R81, R38, R34, R81 ;  /* 0x0000002226517223 */ /* 0x000fe20000000051 */
[----:B------:R-:W-:Y:S01]  /*7010*/  FFMA R91, R32, R26, R67 ;  /* 0x0000001a205b7223 */ /* 0x000fe20000000043 */
[C---:B------:R-:W-:Y:S01]  /*7020*/  FFMA R82, R26.reuse, R33, R21 ;  /* 0x000000211a527223 */ /* 0x040fe20000000015 */
[CC--:B------:R-:W-:Y:S01]  /*7030*/  FFMA R93, R26.reuse, R34.reuse, R83 ;  /* 0x000000221a5d7223 */ /* 0x0c0fe20000000053 */
[----:B------:R-:W-:Y:S01]  /*7040*/  FFMA R86, R26, R35, R24 ;  /* 0x000000231a567223 */ /* 0x000fe20000000018 */
[C---:B------:R-:W-:Y:S01]  /*7050*/  FFMA R88, R14.reuse, R33, R25 ;  /* 0x000000210e587223 */ /* 0x040fe20000000019 */
[----:B------:R-:W-:Y:S01]  /*7060*/  FFMA R103, R14, R34, R79 ;  /* 0x000000220e677223 */ /* 0x000fe2000000004f */
[-C--:B------:R-:W-:Y:S01]  /*7070*/  FFMA R40, R42, R35.reuse, R40 ;  /* 0x000000232a287223 */ /* 0x080fe20000000028 */
[----:B------:R-:W-:Y:S01]  /*7080*/  FFMA R38, R38, R35, R36 ;  /* 0x0000002326267223 */ /* 0x000fe20000000024 */
[----:B------:R-:W-:Y:S01]  /*7090*/  FFMA R25, R32, R18, R61 ;  /* 0x0000001220197223 */ /* 0x000fe2000000003d */
[CC--:B------:R-:W-:Y:S01]  /*70a0*/  FFMA R24, R18.reuse, R33.reuse, R151 ;  /* 0x0000002112187223 */ /* 0x0c0fe20000000097 */
[----:B------:R-:W-:Y:S01]  /*70b0*/  FFMA R79, R18, R34, R71 ;  /* 0x00000022124f7223 */ /* 0x000fe20000000047 */
[-C--:B------:R-:W-:Y:S01]  /*70c0*/  FFMA R26, R10, R33.reuse, R29 ;  /* 0x000000210a1a7223 */ /* 0x080fe2000000001d */
[----:B------:R-:W-:Y:S01]  /*70d0*/  FFMA R13, R32, R42, R73 ;  /* 0x0000002a200d7223 */ /* 0x000fe20000000049 */
[CC--:B------:R-:W-:Y:S01]  /*70e0*/  FFMA R12, R42.reuse, R33.reuse, R145 ;  /* 0x000000212a0c7223 */ /* 0x0c0fe20000000091 */
[----:B------:R-:W-:Y:S01]  /*70f0*/  FFMA R17, R42, R34, R75 ;  /* 0x000000222a117223 */ /* 0x000fe2000000004b */
[----:B------:R-:W-:Y:S01]  /*7100*/  FFMA R80, R22, R33, R37 ;  /* 0x0000002116507223 */ /* 0x000fe20000000025 */
[----:B------:R-:W-:Y:S01]  /*7110*/  FFMA R101, R32, R14, R65 ;  /* 0x0000000e20657223 */ /* 0x000fe20000000041 */
[----:B------:R-:W-:Y:S01]  /*7120*/  FFMA R18, R18, R35, R8 ;  /* 0x0000002312127223 */ /* 0x000fe20000000008 */
[----:B------:R-:W-:Y:S01]  /*7130*/  FFMA R89, R32, R30, R55 ;  /* 0x0000001e20597223 */ /* 0x000fe20000000037 */
[C---:B------:R-:W-:Y:S01]  /*7140*/  FFMA R78, R30.reuse, R33, R153 ;  /* 0x000000211e4e7223 */ /* 0x040fe20000000099 */
[----:B------:R-:W-:Y:S01]  /*7150*/  FFMA R83, R30, R34, R69 ;  /* 0x000000221e537223 */ /* 0x000fe20000000045 */
[----:B0-----:R-:W-:Y:S01]  /*7160*/  FFMA R29, R48, R43, R9 ;  /* 0x0000002b301d7223 */ /* 0x001fe20000000009 */
[----:B------:R-:W-:Y:S01]  /*7170*/  FFMA R36, R23, R49, R92 ;  /* 0x0000003117247223 */ /* 0x000fe2000000005c */
[C---:B------:R-:W-:Y:S01]  /*7180*/  FFMA R105, R39.reuse, R50, R84 ;  /* 0x0000003227697223 */ /* 0x040fe20000000054 */
[----:B------:R-:W-:Y:S01]  /*7190*/  FFMA R95, R22, R34, R77 ;  /* 0x00000022165f7223 */ /* 0x000fe2000000004d */
[-C--:B------:R-:W-:Y:S01]  /*71a0*/  FFMA R14, R14, R35.reuse, R6 ;  /* 0x000000230e0e7223 */ /* 0x080fe20000000006 */
[----:B------:R-:W-:Y:S01]  /*71b0*/  FFMA R30, R30, R35, R52 ;  /* 0x000000231e1e7223 */ /* 0x000fe20000000034 */
[----:B------:R-:W-:Y:S01]  /*71c0*/  FFMA R99, R32, R10, R99 ;  /* 0x0000000a20637223 */ /* 0x000fe20000000063 */
[----:B------:R-:W-:Y:S01]  /*71d0*/  FFMA R97, R10, R34, R97 ;  /* 0x000000220a617223 */ /* 0x000fe20000000061 */
[C---:B------:R-:W-:Y:S01]  /*71e0*/  FFMA R9, R48.reuse, R39, R60 ;  /* 0x0000002730097223 */ /* 0x040fe2000000003c */
[----:B------:R-:W-:Y:S01]  /*71f0*/  FFMA R37, R48, R23, R68 ;  /* 0x0000001730257223 */ /* 0x000fe20000000044 */
[----:B------:R-:W-:Y:S01]  /*7200*/  FFMA R8, R39, R49, R62 ;  /* 0x0000003127087223 */ /* 0x000fe2000000003e */
[----:B------:R-:W-:Y:S01]  /*7210*/  FFMA R67, R19, R50, R114 ;  /* 0x0000003213437223 */ /* 0x000fe20000000072 */
[-C--:B------:R-:W-:Y:S01]  /*7220*/  FFMA R92, R39, R51.reuse, R54 ;  /* 0x00000033275c7223 */ /* 0x080fe20000000036 */
[----:B------:R-:W-:Y:S01]  /*7230*/  FFMA R84, R23, R51, R64 ;  /* 0x0000003317547223 */ /* 0x000fe20000000040 */
[----:B------:R-:W-:Y:S01]  /*7240*/  FFMA R85, R32, R22, R85 ;  /* 0x0000001620557223 */ /* 0x000fe20000000055 */
[-C--:B------:R-:W-:Y:S01]  /*7250*/  FFMA R20, R22, R35.reuse, R20 ;  /* 0x0000002316147223 */ /* 0x080fe20000000014 */
[----:B------:R-:W-:Y:S01]  /*7260*/  FFMA R10, R10, R35, R108 ;  /* 0x000000230a0a7223 */ /* 0x000fe2000000006c */
        /* <DEDUP_REMOVED lines=23> */
[----:B------:R-:W-:Y:S01]  /*73e0*/  LDS.128 R32, [R5+0x20] ;  /* 0x0000200005207984 */ /* 0x000fe20000000c00 */
[----:B-1----:R-:W-:Y:S01]  /*73f0*/  FFMA R115, R56, R43, R13 ;  /* 0x0000002b38737223 */ /* 0x002fe2000000000d */
[C---:B------:R-:W-:Y:S01]  /*7400*/  FFMA R74, R43.reuse, R57, R12 ;  /* 0x000000392b4a7223 */ /* 0x040fe2000000000c */
[C---:B------:R-:W-:Y:S01]  /*7410*/  FFMA R117, R43.reuse, R58, R17 ;  /* 0x0000003a2b757223 */ /* 0x040fe20000000011 */
[----:B------:R-:W0:Y:S01]  /*7420*/  LDS.128 R44, [R53+0x400] ;  /* 0x00040000352c7984 */ /* 0x000e220000000c00 */
[----:B------:R-:W-:-:S03]  /*7430*/  FFMA R116, R43, R59, R40 ;  /* 0x0000003b2b747223 */ /* 0x000fc60000000028 */
[----:B------:R-:W1:Y:S01]  /*7440*/  LDS.128 R48, [R53+0x410] ;  /* 0x0004100035307984 */ /* 0x000e620000000c00 */
[C---:B------:R-:W-:Y:S01]  /*7450*/  FFMA R87, R56.reuse, R39, R87 ;  /* 0x0000002738577223 */ /* 0x040fe20000000057 */
[C---:B------:R-:W-:Y:S02]  /*7460*/  FFMA R118, R39.reuse, R57, R28 ;  /* 0x0000003927767223 */ /* 0x040fe4000000001c */
[----:B------:R-:W2:Y:S01]  /*7470*/  LDS.128 R40, [R5+0xa0] ;  /* 0x0000a00005287984 */ /* 0x000ea20000000c00 */
[CC--:B------:R-:W-:Y:S01]  /*7480*/  FFMA R119, R39.reuse, R58.reuse, R81 ;  /* 0x0000003a27777223 */ /* 0x0c0fe20000000051 */
[----:B------:R-:W-:Y:S01]  /*7490*/  FFMA R38, R39, R59, R38 ;  /* 0x0000003b27267223 */ /* 0x000fe20000000026 */
[----:B------:R-:W-:Y:S01]  /*74a0*/  FFMA R39, R56, R23, R85 ;  /* 0x0000001738277223 */ /* 0x000fe20000000055 */
[C---:B------:R-:W-:Y:S01]  /*74b0*/  FFMA R120, R23.reuse, R57, R80 ;  /* 0x0000003917787223 */ /* 0x040fe20000000050 */
[C---:B------:R-:W-:Y:S01]  /*74c0*/  FFMA R121, R23.reuse, R58, R95 ;  /* 0x0000003a17797223 */ /* 0x040fe2000000005f */
[----:B------:R-:W-:-:S02]  /*74d0*/  FFMA R122, R23, R59, R20 ;  /* 0x0000003b177a7223 */ /* 0x000fc40000000014 */
[----:B------:R-:W3:Y:S01]  /*74e0*/  LDS.128 R20, [R5+0x120] ;  /* 0x0001200005147984 */ /* 0x000ee20000000c00 */
        /* <DEDUP_REMOVED lines=14> */
[----:B------:R-:W-:Y:S01]  /*75d0*/  FFMA R100, R11, R57, R26 ;  /* 0x000000390b647223 */ /* 0x000fe2000000001a */
[----:B------:R-:W-:Y:S01]  /*75e0*/  FFMA R89, R56, R31, R89 ;  /* 0x0000001f38597223 */ /* 0x000fe20000000059 */
[----:B------:R-:W5:Y:S01]  /*75f0*/  LDS.128 R24, [R5+0x2a0] ;  /* 0x0002a00005187984 */ /* 0x000f620000000c00 */
[C---:B------:R-:W-:Y:S01]  /*7600*/  FFMA R108, R31.reuse, R57, R78 ;  /* 0x000000391f6c7223 */ /* 0x040fe2000000004e */
[C---:B------:R-:W-:Y:S01]  /*7610*/  FFMA R109, R31.reuse, R58, R83 ;  /* 0x0000003a1f6d7223 */ /* 0x040fe20000000053 */
[----:B------:R-:W-:Y:S01]  /*7620*/  FFMA R110, R31, R59, R30 ;  /* 0x0000003b1f6e7223 */ /* 0x000fe2000000001e */
[C---:B0-----:R-:W-:Y:S01]  /*7630*/  FFMA R111, R32.reuse, R44, R29 ;  /* 0x0000002c206f7223 */ /* 0x041fe2000000001d */
[C---:B------:R-:W-:Y:S01]  /*7640*/  FFMA R90, R32.reuse, R45, R90 ;  /* 0x0000002d205a7223 */ /* 0x040fe2000000005a */
[C---:B------:R-:W-:Y:S01]  /*7650*/  FFMA R86, R32.reuse, R46, R113 ;  /* 0x0000002e20567223 */ /* 0x040fe20000000071 */
[C---:B------:R-:W-:Y:S01]  /*7660*/  FFMA R76, R32.reuse, R47, R114 ;  /* 0x0000002f204c7223 */ /* 0x040fe20000000072 */
[C---:B-1----:R-:W-:Y:S01]  /*7670*/  FFMA R79, R32.reuse, R48, R115 ;  /* 0x00000030204f7223 */ /* 0x042fe20000000073 */
[C---:B------:R-:W-:Y:S01]  /*7680*/  FFMA R74, R32.reuse, R49, R74 ;  /* 0x00000031204a7223 */ /* 0x040fe2000000004a */
[C---:B------:R-:W-:Y:S01]  /*7690*/  FFMA R81, R32.reuse, R50, R117 ;  /* 0x0000003220517223 */ /* 0x040fe20000000075 */
[----:B------:R-:W-:Y:S01]  /*76a0*/  FFMA R32, R32, R51, R116 ;  /* 0x0000003320207223 */ /* 0x000fe20000000074 */
[----:B------:R-:W-:Y:S01]  /*76b0*/  FFMA R99, R56, R11, R99 ;  /* 0x0000000b38637223 */ /* 0x000fe20000000063 */
[C---:B------:R-:W-:Y:S01]  /*76c0*/  FFMA R97, R11.reuse, R58, R97 ;  /* 0x0000003a0b617223 */ /* 0x040fe20000000061 */
[----:B------:R-:W-:Y:S01]  /*76d0*/  FFMA R112, R11, R59, R10 ;  /* 0x0000003b0b707223 */ /* 0x000fe2000000000a */
[----:B------:R-:W0:Y:S01]  /*76e0*/  LDS.128 R28, [R5+0x320] ;  /* 0x00032000051c7984 */ /* 0x000e220000000c00 */
[C---:B--2---:R-:W-:Y:S01]  /*76f0*/  FFMA R116, R40.reuse, R44, R9 ;  /* 0x0000002c28747223 */ /* 0x044fe20000000009 */
[----:B------:R-:W-:-:S02]  /*7700*/  FFMA R114, R40, R45, R8 ;  /* 0x0000002d28727223 */ /* 0x000fc40000000008 */
[----:B------:R-:W1:Y:S01]  /*7710*/  LDS.128 R8, [R5+0x3a0] ;  /* 0x0003a00005087984 */ /* 0x000e620000000c00 */
[C---:B------:R-:W-:Y:S01]  /*7720*/  FFMA R80, R40.reuse, R47, R92 ;  /* 0x0000002f28507223 */ /* 0x040fe2000000005c */
[C---:B------:R-:W-:Y:S01]  /*7730*/  FFMA R88, R40.reuse, R46, R105 ;  /* 0x0000002e28587223 */ /* 0x040fe20000000069 */
[C---:B------:R-:W-:Y:S01]  /*7740*/  FFMA R85, R40.reuse, R48, R87 ;  /* 0x0000003028557223 */ /* 0x040fe20000000057 */
[C---:B------:R-:W-:Y:S01]  /*7750*/  FFMA R78, R40.reuse, R49, R118 ;  /* 0x00000031284e7223 */ /* 0x040fe20000000076 */
[----:B------:R-:W-:Y:S01]  /*7760*/  FFMA R83, R40, R50, R119 ;  /* 0x0000003228537223 */ /* 0x000fe20000000077 */
[----:B---3--:R-:W-:Y:S01]  /*7770*/  FFMA R92, R20, R46, R77 ;  /* 0x0000002e145c7223 */ /* 0x008fe2000000004d */
[----:B------:R-:W-:Y:S01]  /*7780*/  FFMA R40, R40, R51, R38 ;  /* 0x0000003328287223 */ /* 0x000fe20000000026 */
[C---:B------:R-:W-:Y:S01]  /*7790*/  FFMA R124, R20.reuse, R44, R37 ;  /* 0x0000002c147c7223 */ /* 0x040fe20000000025 */
[C---:B------:R-:W-:Y:S01]  /*77a0*/  FFMA R118, R20.reuse, R45, R36 ;  /* 0x0000002d14767223 */ /* 0x040fe20000000024 */
[C---:B------:R-:W-:Y:S01]  /*77b0*/  FFMA R77, R20.reuse, R48, R39 ;  /* 0x00000030144d7223 */ /* 0x040fe20000000027 */
[C---:B------:R-:W-:Y:S01]  /*77c0*/  FFMA R84, R20.reuse, R47, R84 ;  /* 0x0000002f14547223 */ /* 0x040fe20000000054 */
[----:B------:R-:W2:Y:S01]  /*77d0*/  LDS.128 R36, [R53+0x480] ;  /* 0x0004800035247984 */ /* 0x000ea20000000c00 */
[C---:B------:R-:W-:Y:S01]  /*77e0*/  FFMA R82, R20.reuse, R49, R120 ;  /* 0x0000003114527223 */ /* 0x040fe20000000078 */
[C---:B------:R-:W-:Y:S01]  /*77f0*/  FFMA R87, R20.reuse, R50, R121 ;  /* 0x0000003214577223 */ /* 0x040fe20000000079 */
[----:B------:R-:W-:Y:S01]  /*7800*/  FFMA R20, R20, R51, R122 ;  /* 0x0000003314147223 */ /* 0x000fe2000000007a */
[C---:B----4-:R-:W-:Y:S01]  /*7810*/  FFMA R122, R12.reuse, R44, R73 ;  /* 0x0000002c0c7a7223 */ /* 0x050fe20000000049 */
        /* <DEDUP_REMOVED lines=22> */
[----:B------:R-:W0:Y:S01]  /*7980*/  LDS.128 R56, [R53+0x490] ;  /* 0x0004900035387984 */ /* 0x000e220000000c00 */
        /* <DEDUP_REMOVED lines=93> */
[CC--:B------:R-:W-:Y:S01]  /*7f60*/  FFMA R84, R42.reuse, R46.reuse, R131 ;  /* 0x0000002e2a547223 */ /* 0x0c0fe20000000083 */
        /* <DEDUP_REMOVED lines=23> */
[----:B--2---:R-:W-:Y:S01]  /*80e0*/  FFMA R86, R18, R37, R13 ;  /* 0x0000002512567223 */ /* 0x004fe2000000000d */
[----:B------:R-:W-:Y:S01]  /*80f0*/  FFMA R103, R22, R38, R87 ;  /* 0x0000002616677223 */ /* 0x000fe20000000057 */
[----:B------:R-:W-:Y:S01]  /*8100*/  FFMA R105, R36, R18, R69 ;  /* 0x0000001224697223 */ /* 0x000fe20000000045 */
[C---:B------:R-:W-:Y:S01]  /*8110*/  FFMA R13, R18.reuse, R38, R71 ;  /* 0x00000026120d7223 */ /* 0x040fe20000000047 */
[----:B------:R-:W-:Y:S01]  /*8120*/  FFMA R88, R18, R39, R8 ;  /* 0x0000002712587223 */ /* 0x000fe20000000008 */
[----:B------:R-:W-:Y:S01]  /*8130*/  FFMA R76, R30, R37, R25 ;  /* 0x000000251e4c7223 */ /* 0x000fe20000000019 */
        /* <DEDUP_REMOVED lines=9> */
[C---:B------:R-:W-:Y:S01]  /*81d0*/  FFMA R18, R26.reuse, R37, R151 ;  /* 0x000000251a127223 */ /* 0x040fe20000000097 */
[C---:B------:R-:W-:Y:S01]  /*81e0*/  FFMA R89, R26.reuse, R38, R67 ;  /* 0x000000261a597223 */ /* 0x040fe20000000043 */
[----:B------:R-:W-:Y:S01]  /*81f0*/  FFMA R78, R26, R39, R60 ;  /* 0x000000271a4e7223 */ /* 0x000fe2000000003c */
[----:B------:R-:W-:Y:S01]  /*8200*/  FFMA R93, R36, R30, R61 ;  /* 0x0000001e245d7223 */ /* 0x000fe2000000003d */
[----:B------:R-:W-:Y:S01]  /*8210*/  FFMA R25, R30, R38, R63 ;  /* 0x000000261e197223 */ /* 0x000fe2000000003f */
[C---:B0-----:R-:W-:Y:S01]  /*8220*/  FFMA R107, R43.reuse, R50, R84 ;  /* 0x000000322b6b7223 */ /* 0x041fe20000000054 */
[----:B------:R-:W-:Y:S01]  /*8230*/  FFMA R79, R36, R34, R79 ;  /* 0x00000022244f7223 */ /* 0x000fe2000000004f */
[C---:B------:R-:W-:Y:S01]  /*8240*/  FFMA R12, R34.reuse, R37, R145 ;  /* 0x00000025220c7223 */ /* 0x040fe20000000091 */
[----:B------:R-:W-:Y:S01]  /*8250*/  FFMA R81, R34, R38, R81 ;  /* 0x0000002622517223 */ /* 0x000fe20000000051 */
[-C--:B------:R-:W-:Y:S01]  /*8260*/  FFMA R42, R42, R39.reuse, R40 ;  /* 0x000000272a2a7223 */ /* 0x080fe20000000028 */
[----:B------:R-:W-:Y:S01]  /*8270*/  FFMA R91, R36, R22, R77 ;  /* 0x00000016245b7223 */ /* 0x000fe2000000004d */
[-C--:B------:R-:W-:Y:S01]  /*8280*/  FFMA R14, R14, R39.reuse, R6 ;  /* 0x000000270e0e7223 */ /* 0x080fe20000000006 */
[----:B------:R-:W-:Y:S01]  /*8290*/  FFMA R30, R30, R39, R52 ;  /* 0x000000271e1e7223 */ /* 0x000fe20000000034 */
[----:B------:R-:W-:Y:S01]  /*82a0*/  FFMA R99, R36, R10, R99 ;  /* 0x0000000a24637223 */ /* 0x000fe20000000063 */
[C---:B------:R-:W-:Y:S01]  /*82b0*/  FFMA R26, R10.reuse, R37, R17 ;  /* 0x000000250a1a7223 */ /* 0x040fe20000000011 */
[----:B------:R-:W-:Y:S01]  /*82c0*/  FFMA R97, R10, R38, R97 ;  /* 0x000000260a617223 */ /* 0x000fe20000000061 */
[C---:B------:R-:W-:Y:S01]  /*82d0*/  FFMA R9, R48.reuse, R43, R62 ;  /* 0x0000002b30097223 */ /* 0x040fe2000000003e */
        /* <DEDUP_REMOVED lines=34> */
[----:B------:R-:W-:-:S02]  /*8500*/  FFMA R74, R35, R57, R12 ;  /* 0x00000039234a7223 */ /* 0x000fc4000000000c */
[----:B------:R-:W0:Y:S01]  /*8510*/  LDS.128 R48, [R53+0x610] ;  /* 0x0006100035307984 */ /* 0x000e220000000c00 */
[CC--:B------:R-:W-:Y:S01]  /*8520*/  FFMA R115, R35.reuse, R58.reuse, R81 ;  /* 0x0000003a23737223 */ /* 0x0c0fe20000000051 */
[----:B------:R-:W-:Y:S02]  /*8530*/  FFMA R28, R35, R59, R32 ;  /* 0x0000003b231c7223 */ /* 0x000fe40000000020 */
        /* <DEDUP_REMOVED lines=14> */
[----:B------:R-:W-:Y:S01]  /*8620*/  FFMA R102, R15, R59, R14 ;  /* 0x0000003b0f667223 */ /* 0x000fe2000000000e */
[C---:B------:R-:W-:Y:S02]  /*8630*/  FFMA R91, R19.reuse, R58, R13 ;  /* 0x0000003a135b7223 */ /* 0x040fe4000000000d */
[----:B------:R-:W4:Y:S01]  /*8640*/  LDS.128 R12, [R5+0x1b0] ;  /* 0x0001b000050c7984 */ /* 0x000f220000000c00 */
[----:B------:R-:W-:Y:S01]  /*8650*/  FFMA R105, R56, R19, R105 ;  /* 0x0000001338697223 */ /* 0x000fe20000000069 */
[C---:B------:R-:W-:Y:S01]  /*8660*/  FFMA R96, R19.reuse, R57, R86 ;  /* 0x0000003913607223 */ /* 0x040fe20000000056 */
[----:B------:R-:W-:Y:S01]  /*8670*/  FFMA R104, R19, R59, R88 ;  /* 0x0000003b13687223 */ /* 0x000fe20000000058 */
[----:B------:R-:W-:-:S02]  /*8680*/  FFMA R98, R27, R57, R18 ;  /* 0x000000391b627223 */ /* 0x000fc40000000012 */
[----:B------:R-:W5:Y:S01]  /*8690*/  LDS.128 R16, [R5+0x230] ;  /* 0x0002300005107984 */ /* 0x000f620000000c00 */
[C---:B------:R-:W-:Y:S01]  /*86a0*/  FFMA R103, R56.reuse, R27, R87 ;  /* 0x0000001b38677223 */ /* 0x040fe20000000057 */
[CC--:B------:R-:W-:Y:S01]  /*86b0*/  FFMA R89, R27.reuse, R58.reuse, R89 ;  /* 0x0000003a1b597223 */ /* 0x0c0fe20000000059 */
[----:B------:R-:W-:Y:S01]  /*86c0*/  FFMA R106, R27, R59, R78 ;  /* 0x0000003b1b6a7223 */ /* 0x000fe2000000004e */
[CC--:B------:R-:W-:Y:S01]  /*86d0*/  FFMA R108, R31.reuse, R57.reuse, R76 ;  /* 0x000000391f6c7223 */ /* 0x0c0fe2000000004c */
[----:B------:R-:W-:Y:S01]  /*86e0*/  FFMA R109, R31, R58, R25 ;  /* 0x0000003a1f6d7223 */ /* 0x000fe20000000019 */
[----:B------:R-:W-:Y:S01]  /*86f0*/  FFMA R100, R11, R57, R26 ;  /* 0x000000390b647223 */ /* 0x000fe2000000001a */
[----:B------:R-:W-:Y:S01]  /*8700*/  FFMA R93, R56, R31, R93 ;  /* 0x0000001f385d7223 */ /* 0x000fe2000000005d */
[----:B------:R-:W5:Y:S01]  /*8710*/  LDS.128 R24, [R5+0x2b0] ;  /* 0x0002b00005187984 */ /* 0x000f620000000c00 */
[----:B------:R-:W-:Y:S01]  /*8720*/  FFMA R110, R31, R59, R30 ;  /* 0x0000003b1f6e7223 */ /* 0x000fe2000000001e */
[C---:B0-----:R-:W-:Y:S01]  /*8730*/  FFMA R81, R36.reuse, R48, R79 ;  /* 0x0000003024517223 */ /* 0x041fe2000000004f */
[C---:B------:R-:W-:Y:S01]  /*8740*/  FFMA R74, R36.reuse, R49, R74 ;  /* 0x00000031244a7223 */ /* 0x040fe2000000004a */
[C---:B------:R-:W-:Y:S01]  /*8750*/  FFMA R79, R36.reuse, R50, R115 ;  /* 0x00000032244f7223 */ /* 0x040fe20000000073 */
[C---:B-1----:R-:W-:Y:S01]  /*8760*/  FFMA R111, R36.reuse, R44, R29 ;  /* 0x0000002c246f7223 */ /* 0x042fe2000000001d */
[C---:B------:R-:W-:Y:S01]  /*8770*/  FFMA R90, R36.reuse, R45, R90 ;  /* 0x0000002d245a7223 */ /* 0x040fe2000000005a */
        /* <DEDUP_REMOVED lines=110> */
[C---:B------:R-:W-:Y:S01]  /*8e60*/  FFMA R151, R56.reuse, R25, R65 ;  /* 0x0000001938977223 */ /* 0x040fe20000000041 */
        /* <DEDUP_REMOVED lines=9> */
[-C--:B------:R-:W-:Y:S01]  /*8f00*/  FFMA R6, R13, R59.reuse, R12 ;  /* 0x0000003b0d067223 */ /* 0x080fe2000000000c */
        /* <DEDUP_REMOVED lines=113> */
[C---:B------:R-:W-:Y:S01]  /*9620*/  FFMA R113, R39.reuse, R58, R79 ;  /* 0x0000003a27717223 */ /* 0x040fe2000000004f */
[----:B------:R-:W-:Y:S02]  /*9630*/  FFMA R28, R39, R59, R36 ;  /* 0x0000003b271c7223 */ /* 0x000fe40000000024 */
[----:B------:R-:W1:Y:S01]  /*9640*/  LDS.128 R44, [R53+0x800] ;  /* 0x00080000352c7984 */ /* 0x000e620000000c00 */
[----:B------:R-:W-:-:S03]  /*9650*/  FFMA R83, R56, R35, R83 ;  /* 0x0000002338537223 */ /* 0x000fc60000000053 */
[----:B------:R-:W2:Y:S01]  /*9660*/  LDS.128 R36, [R5+0xc0] ;  /* 0x0000c00005247984 */ /* 0x000ea20000000c00 */
[C---:B------:R-:W-:Y:S01]  /*9670*/  FFMA R118, R35.reuse, R57, R24 ;  /* 0x0000003923767223 */ /* 0x040fe20000000018 */
[CC--:B------:R-:W-:Y:S01]  /*9680*/  FFMA R85, R35.reuse, R58.reuse, R85 ;  /* 0x0000003a23557223 */ /* 0x0c0fe20000000055 */
[----:B------:R-:W-:Y:S01]  /*9690*/  FFMA R34, R35, R59, R34 ;  /* 0x0000003b23227223 */ /* 0x000fe20000000022 */
[C---:B------:R-:W-:Y:S01]  /*96a0*/  FFMA R35, R56.reuse, R23, R91 ;  /* 0x0000001738237223 */ /* 0x040fe2000000005b */
[C---:B------:R-:W-:Y:S01]  /*96b0*/  FFMA R82, R23.reuse, R57, R82 ;  /* 0x0000003917527223 */ /* 0x040fe20000000052 */
[CC--:B------:R-:W-:Y:S01]  /*96c0*/  FFMA R115, R23.reuse, R58.reuse, R103 ;  /* 0x0000003a17737223 */ /* 0x0c0fe20000000067 */
[----:B------:R-:W-:Y:S02]  /*96d0*/  FFMA R120, R23, R59, R20 ;  /* 0x0000003b17787223 */ /* 0x000fe40000000014 */
[----:B------:R-:W3:Y:S01]  /*96e0*/  LDS.128 R20, [R5+0x140] ;  /* 0x0001400005147984 */ /* 0x000ee20000000c00 */
[----:B------:R-:W-:Y:S01]  /*96f0*/  FFMA R95, R56, R15, R95 ;  /* 0x0000000f385f7223 */ /* 0x000fe2000000005f */
[C---:B------:R-:W-:Y:S01]  /*9700*/  FFMA R94, R15.reuse, R57, R80 ;  /* 0x000000390f5e7223 */ /* 0x040fe20000000050 */
[CC--:B------:R-:W-:Y:S01]  /*9710*/  FFMA R93, R15.reuse, R58.reuse, R93 ;  /* 0x0000003a0f5d7223 */ /* 0x0c0fe2000000005d */
[----:B------:R-:W-:Y:S01]  /*9720*/  FFMA R102, R15, R59, R14 ;  /* 0x0000003b0f667223 */ /* 0x000fe2000000000e */
[----:B------:R-:W-:-:S02]  /*9730*/  FFMA R91, R19, R58, R13 ;  /* 0x0000003a135b7223 */ /* 0x000fc4000000000d */
[----:B------:R-:W4:Y:S01]  /*9740*/  LDS.128 R12, [R5+0x1c0] ;  /* 0x0001c000050c7984 */ /* 0x000f220000000c00 */
[C---:B------:R-:W-:Y:S01]  /*9750*/  FFMA R101, R56.reuse, R19, R101 ;  /* 0x0000001338657223 */ /* 0x040fe20000000065 */
[C---:B------:R-:W-:Y:S01]  /*9760*/  FFMA R96, R19.reuse, R57, R86 ;  /* 0x0000003913607223 */ /* 0x040fe20000000056 */
[----:B------:R-:W-:Y:S01]  /*9770*/  FFMA R104, R19, R59, R88 ;  /* 0x0000003b13687223 */ /* 0x000fe20000000058 */
[C---:B------:R-:W-:Y:S02]  /*9780*/  FFMA R98, R27.reuse, R57, R18 ;  /* 0x000000391b627223 */ /* 0x040fe40000000012 */
        /* <DEDUP_REMOVED lines=9> */
[C---:B0-----:R-:W-:Y:S01]  /*9820*/  FFMA R79, R40.reuse, R48, R81 ;  /* 0x00000030284f7223 */ /* 0x041fe20000000051 */
[C---:B------:R-:W-:Y:S01]  /*9830*/  FFMA R74, R40.reuse, R49, R74 ;  /* 0x00000031284a7223 */ /* 0x040fe2000000004a */
[C---:B------:R-:W-:Y:S01]  /*9840*/  FFMA R81, R40.reuse, R50, R113 ;  /* 0x0000003228517223 */ /* 0x040fe20000000071 */
[----:B------:R-:W-:Y:S01]  /*9850*/  FFMA R110, R31, R59, R30 ;  /* 0x0000003b1f6e7223 */ /* 0x000fe2000000001e */
        /* <DEDUP_REMOVED lines=22> */
[----:B------:R-:W2:Y:S01]  /*99c0*/  LDS.128 R32, [R53+0x880] ;  /* 0x0008800035207984 */ /* 0x000ea20000000c00 */
[C---:B------:R-:W-:Y:S01]  /*99d0*/  FFMA R92, R20.reuse, R46, R77 ;  /* 0x0000002e145c7223 */ /* 0x040fe2000000004d */
        /* <DEDUP_REMOVED lines=75> */
[C---:B0-----:R-:W-:Y:S01]  /*9e90*/  FFMA R79, R56.reuse, R41, R79 ;  /* 0x00000029384f7223 */ /* 0x041fe2000000004f */
        /* <DEDUP_REMOVED lines=11> */
[----:B------:R-:W-:Y:S01]  /*9f50*/  FFMA R20, R21, R59, R20 ;  /* 0x0000003b15147223 */ /* 0x000fe20000000014 */
[C---:B------:R-:W-:Y:S01]  /*9f60*/  FFMA R99, R8.reuse, R48, R99 ;  /* 0x0000003008637223 */ /* 0x040fe20000000063 */
[----:B------:R-:W-:Y:S01]  /*9f70*/  FFMA R97, R8, R50, R97 ;  /* 0x0000003208617223 */ /* 0x000fe20000000061 */
[----:B------:R-:W-:Y:S01]  /*9f80*/  FFMA R73, R56, R13, R73 ;  /* 0x0000000d38497223 */ /* 0x000fe20000000049 */
        /* <DEDUP_REMOVED lines=9> */
[----:B------:R-:W1:Y:S01]  /*a020*/  LDS.128 R48, [R53+0x980] ;  /* 0x0009800035307984 */ /* 0x000e620000000c00 */
[C---:B------:R-:W-:Y:S01]  /*a030*/  FFMA R17, R25.reuse, R57, R60 ;  /* 0x0000003919117223 */ /* 0x040fe2000000003c */
[C---:B------:R-:W-:Y:S01]  /*a040*/  FFMA R151, R56.reuse, R29, R61 ;  /* 0x0000001d38977223 */ /* 0x040fe2000000003d */
[C---:B------:R-:W-:Y:S01]  /*a050*/  FFMA R65, R56.reuse, R25, R65 ;  /* 0x0000001938417223 */ /* 0x040fe20000000041 */
[CC--:B------:R-:W-:Y:S01]  /*a060*/  FFMA R67, R25.reuse, R58.reuse, R67 ;  /* 0x0000003a19437223 */ /* 0x0c0fe20000000043 */
[----:B------:R-:W-:Y:S01]  /*a070*/  FFMA R60, R25, R59, R24 ;  /* 0x0000003b193c7223 */ /* 0x000fe20000000018 */
[C---:B------:R-:W-:Y:S01]  /*a080*/  FFMA R61, R29.reuse, R57, R52 ;  /* 0x000000391d3d7223 */ /* 0x040fe20000000034 */
[CC--:B------:R-:W-:Y:S01]  /*a090*/  FFMA R63, R29.reuse, R58.reuse, R63 ;  /* 0x0000003a1d3f7223 */ /* 0x0c0fe2000000003f */
[----:B------:R-:W-:Y:S01]  /*a0a0*/  FFMA R52, R29, R59, R28 ;  /* 0x0000003b1d347223 */ /* 0x000fe2000000001c */
[----:B------:R-:W-:Y:S01]  /*a0b0*/  FFMA R99, R56, R9, R99 ;  /* 0x0000000938637223 */ /* 0x000fe20000000063 */
[C---:B------:R-:W-:Y:S01]  /*a0c0*/  FFMA R25, R9.reuse, R57, R100 ;  /* 0x0000003909197223 */ /* 0x040fe20000000064 */
[C---:B------:R-:W-:Y:S01]  /*a0d0*/  FFMA R97, R9.reuse, R58, R97 ;  /* 0x0000003a09617223 */ /* 0x040fe20000000061 */
[----:B------:R-:W-:-:S02]  /*a0e0*/  FFMA R112, R9, R59, R112 ;  /* 0x0000003b09707223 */ /* 0x000fc40000000070 */
[----:B------:R-:W2:Y:S01]  /*a0f0*/  LDS.128 R56, [R53+0x990] ;  /* 0x0009900035387984 */ /* 0x000ea20000000c00 */
[C---:B------:R-:W-:Y:S01]  /*a100*/  FFMA R29, R44.reuse, R42, R109 ;  /* 0x0000002a2c1d7223 */ /* 0x040fe2000000006d */
[C---:B------:R-:W-:Y:S01]  /*a110*/  FFMA R62, R44.reuse, R38, R7 ;  /* 0x000000262c3e7223 */ /* 0x040fe20000000007 */
[C---:B------:R-:W-:Y:S01]  /*a120*/  FFMA R104, R44.reuse, R18, R55 ;  /* 0x000000122c687223 */ /* 0x040fe20000000037 */
[C---:B------:R-:W-:Y:S01]  /*a130*/  FFMA R110, R44.reuse, R26, R89 ;  /* 0x0000001a2c6e7223 */ /* 0x040fe20000000059 */
[C---:B------:R-:W-:Y:S01]  /*a140*/  FFMA R118, R44.reuse, R30, R91 ;  /* 0x0000001e2c767223 */ /* 0x040fe2000000005b */
[----:B------:R-:W-:Y:S01]  /*a150*/  FFMA R124, R44, R10, R93 ;  /* 0x0000000a2c7c7223 */ /* 0x000fe2000000005d */
        /* <DEDUP_REMOVED lines=10> */
[----:B0-----:R-:W-:Y:S01]  /*a200*/  FFMA R93, R32, R14, R73 ;  /* 0x0000000e205d7223 */ /* 0x001fe20000000049 */
[C---:B------:R-:W-:Y:S01]  /*a210*/  FFMA R80, R14.reuse, R33, R21 ;  /* 0x000000210e507223 */ /* 0x040fe20000000015 */
[C---:B------:R-:W-:Y:S01]  /*a220*/  FFMA R95, R14.reuse, R34, R75 ;  /* 0x000000220e5f7223 */ /* 0x040fe2000000004b */
[----:B------:R-:W-:Y:S01]  /*a230*/  FFMA R86, R14, R35, R6 ;  /* 0x000000230e567223 */ /* 0x000fe20000000006 */
[-C--:B------:R-:W-:Y:S01]  /*a240*/  FFMA R68, R38, R45.reuse, R101 ;  /* 0x0000002d26447223 */ /* 0x080fe20000000065 */
[-C--:B------:R-:W-:Y:S01]  /*a250*/  FFMA R94, R22, R45.reuse, R103 ;  /* 0x0000002d165e7223 */ /* 0x080fe20000000067 */
[----:B------:R-:W-:Y:S01]  /*a260*/  FFMA R114, R26, R45, R111 ;  /* 0x0000002d1a727223 */ /* 0x000fe2000000006f */
[----:B------:R-:W-:Y:S01]  /*a270*/  FFMA R46, R10, R46, R149 ;  /* 0x0000002e0a2e7223 */ /* 0x000fe20000000095 */
[----:B------:R-:W-:Y:S01]  /*a280*/  FFMA R54, R22, R47, R133 ;  /* 0x0000002f16367223 */ /* 0x000fe20000000085 */
[C---:B------:R-:W-:Y:S01]  /*a290*/  FFMA R14, R18.reuse, R33, R13 ;  /* 0x00000021120e7223 */ /* 0x040fe2000000000d */
        /* <DEDUP_REMOVED lines=9> */
[----:B------:R-:W-:Y:S01]  /*a330*/  FFMA R103, R32, R18, R69 ;  /* 0x0000001220677223 */ /* 0x000fe20000000045 */
[C---:B------:R-:W-:Y:S01]  /*a340*/  FFMA R13, R18.reuse, R34, R71 ;  /* 0x00000022120d7223 */ /* 0x040fe20000000047 */
[-C--:B------:R-:W-:Y:S01]  /*a350*/  FFMA R88, R18, R35.reuse, R8 ;  /* 0x0000002312587223 */ /* 0x080fe20000000008 */
[----:B------:R-:W-:Y:S01]  /*a360*/  FFMA R40, R42, R35, R40 ;  /* 0x000000232a287223 */ /* 0x000fe20000000028 */
[----:B------:R-:W-:Y:S01]  /*a370*/  FFMA R89, R32, R22, R87 ;  /* 0x0000001620597223 */ /* 0x000fe20000000057 */
[-C--:B------:R-:W-:Y:S01]  /*a380*/  FFMA R18, R26, R33.reuse, R17 ;  /* 0x000000211a127223 */ /* 0x080fe20000000011 */
[----:B------:R-:W-:Y:S01]  /*a390*/  FFMA R79, R32, R42, R79 ;  /* 0x0000002a204f7223 */ /* 0x000fe2000000004f */
[CC--:B------:R-:W-:Y:S01]  /*a3a0*/  FFMA R12, R42.reuse, R33.reuse, R147 ;  /* 0x000000212a0c7223 */ /* 0x0c0fe20000000093 */
[----:B------:R-:W-:Y:S01]  /*a3b0*/  FFMA R81, R42, R34, R81 ;  /* 0x000000222a517223 */ /* 0x000fe20000000051 */
[----:B------:R-:W-:Y:S01]  /*a3c0*/  FFMA R83, R32, R38, R83 ;  /* 0x0000002620537223 */ /* 0x000fe20000000053 */
[CC--:B------:R-:W-:Y:S01]  /*a3d0*/  FFMA R24, R38.reuse, R33.reuse, R41 ;  /* 0x0000002126187223 */ /* 0x0c0fe20000000029 */
        /* <DEDUP_REMOVED lines=8> */
[C---:B-1----:R-:W-:Y:S01]  /*a460*/  FFMA R105, R39.reuse, R50, R84 ;  /* 0x0000003227697223 */ /* 0x042fe20000000054 */
[-C--:B------:R-:W-:Y:S01]  /*a470*/  FFMA R38, R38, R35.reuse, R36 ;  /* 0x0000002326267223 */ /* 0x080fe20000000024 */
[----:B------:R-:W-:Y:S01]  /*a480*/  FFMA R101, R22, R34, R77 ;  /* 0x0000002216657223 */ /* 0x000fe2000000004d */
        /* <DEDUP_REMOVED lines=38> */
[----:B--2---:R-:W-:Y:S01]  /*a6f0*/  FFMA R79, R56, R43, R79 ;  /* 0x0000002b384f7223 */ /* 0x004fe2000000004f */
        /* <DEDUP_REMOVED lines=19> */
[C---:B------:R-:W-:Y:S01]  /*a830*/  FFMA R96, R19.reuse, R57, R14 ;  /* 0x0000003913607223 */ /* 0x040fe2000000000e */
[CC--:B------:R-:W-:Y:S02]  /*a840*/  FFMA R89, R19.reuse, R58.reuse, R13 ;  /* 0x0000003a13597223 */ /* 0x0c0fe4000000000d */
[----:B------:R-:W4:Y:S01]  /*a850*/  LDS.128 R12, [R5+0x1d0] ;  /* 0x0001d000050c7984 */ /* 0x000f220000000c00 */
[----:B------:R-:W-:Y:S01]  /*a860*/  FFMA R103, R56, R19, R103 ;  /* 0x0000001338677223 */ /* 0x000fe20000000067 */
[----:B------:R-:W-:Y:S01]  /*a870*/  FFMA R104, R19, R59, R88 ;  /* 0x0000003b13687223 */ /* 0x000fe20000000058 */
[C---:B------:R-:W-:Y:S01]  /*a880*/  FFMA R98, R27.reuse, R57, R18 ;  /* 0x000000391b627223 */ /* 0x040fe20000000012 */
[----:B------:R-:W-:-:S02]  /*a890*/  FFMA R107, R27, R58, R17 ;  /* 0x0000003a1b6b7223 */ /* 0x000fc40000000011 */
[----:B------:R-:W5:Y:S01]  /*a8a0*/  LDS.128 R16, [R5+0x250] ;  /* 0x0002500005107984 */ /* 0x000f620000000c00 */
[C---:B------:R-:W-:Y:S01]  /*a8b0*/  FFMA R101, R56.reuse, R27, R87 ;  /* 0x0000001b38657223 */ /* 0x040fe20000000057 */
[----:B------:R-:W-:Y:S01]  /*a8c0*/  FFMA R106, R27, R59, R78 ;  /* 0x0000003b1b6a7223 */ /* 0x000fe2000000004e */
[-C--:B------:R-:W-:Y:S01]  /*a8d0*/  FFMA R108, R31, R57.reuse, R76 ;  /* 0x000000391f6c7223 */ /* 0x080fe2000000004c */
[----:B------:R-:W-:Y:S01]  /*a8e0*/  FFMA R100, R11, R57, R26 ;  /* 0x000000390b647223 */ /* 0x000fe2000000001a */
[----:B------:R-:W-:Y:S01]  /*a8f0*/  FFMA R151, R56, R31, R151 ;  /* 0x0000001f38977223 */ /* 0x000fe20000000097 */
[----:B------:R-:W5:Y:S01]  /*a900*/  LDS.128 R24, [R5+0x2d0] ;  /* 0x0002d00005187984 */ /* 0x000f620000000c00 */
        /* <DEDUP_REMOVED lines=104> */
[----:B0-----:R-:W-:Y:S01]  /*af90*/  FFMA R147, R56, R33, R79 ;  /* 0x0000002138937223 */ /* 0x001fe2000000004f */
[----:B------:R-:W0:Y:S01]  /*afa0*/  LDS.128 R36, [R53+0xb10] ;  /* 0x000b100035247984 */ /* 0x000e220000000c00 */
        /* <DEDUP_REMOVED lines=18> */
[CC--:B------:R-:W-:Y:S01]  /*b0d0*/  FFMA R75, R13.reuse, R58.reuse, R75 ;  /* 0x0000003a0d4b7223 */ /* 0x0c0fe2000000004b */
[----:B------:R-:W-:Y:S01]  /*b0e0*/  FFMA R12, R13, R59, R12 ;  /* 0x0000003b0d0c7223 */ /* 0x000fe2000000000c */
        /* <DEDUP_REMOVED lines=36> */
[C---:B------:R-:W-:Y:S01]  /*b330*/  FFMA R54, R22.reuse, R47, R135 ;  /* 0x0000002f16367223 */ /* 0x040fe20000000087 */
[C---:B0-----:R-:W-:Y:S01]  /*b340*/  FFMA R101, R22.reuse, R38, R87 ;  /* 0x0000002616657223 */ /* 0x041fe20000000057 */
        /* <DEDUP_REMOVED lines=26> */
[----:B------:R-:W-:Y:S01]  /*b4f0*/  FFMA R85, R36, R42, R85 ;  /* 0x0000002a24557223 */ /* 0x000fe20000000055 */
[C---:B------:R-:W-:Y:S01]  /*b500*/  FFMA R28, R42.reuse, R37, R33 ;  /* 0x000000252a1c7223 */ /* 0x040fe20000000021 */
[C---:B------:R-:W-:Y:S01]  /*b510*/  FFMA R83, R42.reuse, R38, R83 ;  /* 0x000000262a537223 */ /* 0x040fe20000000053 */
[----:B------:R-:W-:Y:S01]  /*b520*/  FFMA R40, R42, R39, R40 ;  /* 0x000000272a287223 */ /* 0x000fe20000000028 */
[-C--:B------:R-:W-:Y:S01]  /*b530*/  FFMA R78, R22, R37.reuse, R41 ;  /* 0x00000025164e7223 */ /* 0x080fe20000000029 */
[----:B------:R-:W-:Y:S01]  /*b540*/  FFMA R151, R36, R26, R151 ;  /* 0x0000001a24977223 */ /* 0x000fe20000000097 */
[C---:B------:R-:W-:Y:S01]  /*b550*/  FFMA R72, R26.reuse, R37, R65 ;  /* 0x000000251a487223 */ /* 0x040fe20000000041 */
[----:B------:R-:W-:Y:S01]  /*b560*/  FFMA R79, R26, R38, R67 ;  /* 0x000000261a4f7223 */ /* 0x000fe20000000043 */
[----:B-1----:R-:W-:Y:S01]  /*b570*/  FFMA R29, R48, R43, R80 ;  /* 0x0000002b301d7223 */ /* 0x002fe20000000050 */
[-C--:B------:R-:W-:Y:S01]  /*b580*/  FFMA R10, R43, R49.reuse, R92 ;  /* 0x000000312b0a7223 */ /* 0x080fe2000000005c */
[----:B------:R-:W-:Y:S01]  /*b590*/  FFMA R18, R19, R49, R110 ;  /* 0x0000003113127223 */ /* 0x000fe2000000006e */
[C---:B------:R-:W-:Y:S01]  /*b5a0*/  FFMA R89, R36.reuse, R22, R77 ;  /* 0x0000001624597223 */ /* 0x040fe2000000004d */
[----:B------:R-:W-:Y:S01]  /*b5b0*/  FFMA R91, R36, R14, R73 ;  /* 0x0000000e245b7223 */ /* 0x000fe20000000049 */
[C---:B------:R-:W-:Y:S01]  /*b5c0*/  FFMA R42, R14.reuse, R37, R21 ;  /* 0x000000250e2a7223 */ /* 0x040fe20000000015 */
[C---:B------:R-:W-:Y:S01]  /*b5d0*/  FFMA R41, R14.reuse, R38, R75 ;  /* 0x000000260e297223 */ /* 0x040fe2000000004b */
[-C--:B------:R-:W-:Y:S01]  /*b5e0*/  FFMA R84, R14, R39.reuse, R12 ;  /* 0x000000270e547223 */ /* 0x080fe2000000000c */
[----:B------:R-:W-:Y:S01]  /*b5f0*/  FFMA R26, R26, R39, R8 ;  /* 0x000000271a1a7223 */ /* 0x000fe20000000008 */
[-C--:B------:R-:W-:Y:S01]  /*b600*/  FFMA R110, R35, R51.reuse, R16 ;  /* 0x00000033236e7223 */ /* 0x080fe20000000010 */
[-C--:B------:R-:W-:Y:S01]  /*b610*/  FFMA R92, R43, R51.reuse, R52 ;  /* 0x000000332b5c7223 */ /* 0x080fe20000000034 */
[----:B------:R-:W-:Y:S01]  /*b620*/  FFMA R80, R23, R51, R54 ;  /* 0x0000003317507223 */ /* 0x000fe20000000036 */
        /* <DEDUP_REMOVED lines=33> */
[----:B------:R-:W1:Y:S04]  /*b840*/  LDS.128 R48, [R53+0xc10] ;  /* 0x000c100035307984 */ /* 0x000e680000000c00 */
[----:B------:R-:W2:Y:S01]  /*b850*/  LDS.128 R32, [R5+0xe0] ;  /* 0x0000e00005207984 */ /* 0x000ea20000000c00 */
[C---:B------:R-:W-:Y:S01]  /*b860*/  FFMA R111, R56.reuse, R23, R89 ;  /* 0x00000017386f7223 */ /* 0x040fe20000000059 */
[C---:B------:R-:W-:Y:S01]  /*b870*/  FFMA R78, R23.reuse, R57, R78 ;  /* 0x00000039174e7223 */ /* 0x040fe2000000004e */
[CC--:B------:R-:W-:Y:S01]  /*b880*/  FFMA R113, R23.reuse, R58.reuse, R101 ;  /* 0x0000003a17717223 */ /* 0x0c0fe20000000065 */
[----:B------:R-:W-:Y:S02]  /*b890*/  FFMA R116, R23, R59, R20 ;  /* 0x0000003b17747223 */ /* 0x000fe40000000014 */
[----:B------:R-:W3:Y:S01]  /*b8a0*/  LDS.128 R20, [R5+0x160] ;  /* 0x0001600005147984 */ /* 0x000ee20000000c00 */
[C---:B------:R-:W-:Y:S01]  /*b8b0*/  FFMA R85, R56.reuse, R43, R85 ;  /* 0x0000002b38557223 */ /* 0x040fe20000000055 */
[C---:B------:R-:W-:Y:S01]  /*b8c0*/  FFMA R28, R43.reuse, R57, R28 ;  /* 0x000000392b1c7223 */ /* 0x040fe2000000001c */
[CC--:B------:R-:W-:Y:S01]  /*b8d0*/  FFMA R109, R43.reuse, R58.reuse, R83 ;  /* 0x0000003a2b6d7223 */ /* 0x0c0fe20000000053 */
[----:B------:R-:W-:Y:S01]  /*b8e0*/  FFMA R114, R43, R59, R40 ;  /* 0x0000003b2b727223 */ /* 0x000fe20000000028 */
[C---:B------:R-:W-:Y:S01]  /*b8f0*/  FFMA R94, R15.reuse, R57, R42 ;  /* 0x000000390f5e7223 */ /* 0x040fe2000000002a */
[CC--:B------:R-:W-:Y:S01]  /*b900*/  FFMA R89, R15.reuse, R58.reuse, R41 ;  /* 0x0000003a0f597223 */ /* 0x0c0fe20000000029 */
[C---:B------:R-:W-:Y:S01]  /*b910*/  FFMA R91, R56.reuse, R15, R91 ;  /* 0x0000000f385b7223 */ /* 0x040fe2000000005b */
[----:B------:R-:W4:Y:S01]  /*b920*/  LDS.128 R40, [R5+0x1e0] ;  /* 0x0001e00005287984 */ /* 0x000f220000000c00 */
[-C--:B------:R-:W-:Y:S01]  /*b930*/  FFMA R100, R15, R59.reuse, R84 ;  /* 0x0000003b0f647223 */ /* 0x080fe20000000054 */
[----:B------:R-:W-:Y:S01]  /*b940*/  FFMA R102, R19, R59, R88 ;  /* 0x0000003b13667223 */ /* 0x000fe20000000058 */
[C---:B------:R-:W-:Y:S01]  /*b950*/  FFMA R151, R56.reuse, R27, R151 ;  /* 0x0000001b38977223 */ /* 0x040fe20000000097 */
[C---:B------:R-:W-:Y:S01]  /*b960*/  FFMA R88, R27.reuse, R57, R72 ;  /* 0x000000391b587223 */ /* 0x040fe20000000048 */
[CC--:B------:R-:W-:Y:S01]  /*b970*/  FFMA R15, R27.reuse, R58.reuse, R79 ;  /* 0x0000003a1b0f7223 */ /* 0x0c0fe2000000004f */
[----:B------:R-:W-:Y:S01]  /*b980*/  FFMA R104, R27, R59, R26 ;  /* 0x0000003b1b687223 */ /* 0x000fe2000000001a */
[C---:B------:R-:W-:Y:S01]  /*b990*/  FFMA R93, R56.reuse, R19, R93 ;  /* 0x00000013385d7223 */ /* 0x040fe2000000005d */
[----:B------:R-:W5:Y:S01]  /*b9a0*/  LDS.128 R24, [R5+0x260] ;  /* 0x0002600005187984 */ /* 0x000f620000000c00 */
[C---:B------:R-:W-:Y:S01]  /*b9b0*/  FFMA R96, R19.reuse, R57, R82 ;  /* 0x0000003913607223 */ /* 0x040fe20000000052 */
[-C--:B------:R-:W-:Y:S01]  /*b9c0*/  FFMA R95, R19, R58.reuse, R95 ;  /* 0x0000003a135f7223 */ /* 0x080fe2000000005f */
        /* <DEDUP_REMOVED lines=8> */
[C---:B0-----:R-:W-:Y:S01]  /*ba50*/  FFMA R105, R36.reuse, R44, R61 ;  /* 0x0000002c24697223 */ /* 0x041fe2000000003d */
[----:B------:R-:W0:Y:S01]  /*ba60*/  LDS.128 R56, [R5+0x2e0] ;  /* 0x0002e00005387984 */ /* 0x000e220000000c00 */
[C---:B------:R-:W-:Y:S01]  /*ba70*/  FFMA R90, R36.reuse, R45, R90 ;  /* 0x0000002d245a7223 */ /* 0x040fe2000000005a */
[C---:B------:R-:W-:Y:S01]  /*ba80*/  FFMA R82, R36.reuse, R46, R107 ;  /* 0x0000002e24527223 */ /* 0x040fe2000000006b */
[C---:B------:R-:W-:Y:S01]  /*ba90*/  FFMA R72, R36.reuse, R47, R110 ;  /* 0x0000002f24487223 */ /* 0x040fe2000000006e */
[C---:B-1----:R-:W-:Y:S01]  /*baa0*/  FFMA R79, R36.reuse, R48, R147 ;  /* 0x00000030244f7223 */ /* 0x042fe20000000093 */
[C---:B------:R-:W-:Y:S01]  /*bab0*/  FFMA R70, R36.reuse, R49, R70 ;  /* 0x0000003124467223 */ /* 0x040fe20000000046 */
[C---:B------:R-:W-:Y:S01]  /*bac0*/  FFMA R81, R36.reuse, R50, R81 ;  /* 0x0000003224517223 */ /* 0x040fe20000000051 */
[----:B------:R-:W-:Y:S01]  /*bad0*/  FFMA R36, R36, R51, R60 ;  /* 0x0000003324247223 */ /* 0x000fe2000000003c */
[C---:B--2---:R-:W-:Y:S01]  /*bae0*/  FFMA R112, R32.reuse, R44, R29 ;  /* 0x0000002c20707223 */ /* 0x044fe2000000001d */
[----:B------:R-:W1:Y:S01]  /*baf0*/  LDS.128 R60, [R5+0x360] ;  /* 0x00036000053c7984 */ /* 0x000e620000000c00 */
[----:B------:R-:W-:-:S03]  /*bb00*/  FFMA R74, R32, R49, R28 ;  /* 0x00000031204a7223 */ /* 0x000fc6000000001c */
[----:B------:R-:W2:Y:S01]  /*bb10*/  LDS.128 R28, [R5+0x3e0] ;  /* 0x0003e000051c7984 */ /* 0x000ea20000000c00 */
[C---:B------:R-:W-:Y:S01]  /*bb20*/  FFMA R83, R32.reuse, R48, R85 ;  /* 0x0000003020537223 */ /* 0x040fe20000000055 */
[C---:B------:R-:W-:Y:S01]  /*bb30*/  FFMA R110, R32.reuse, R45, R10 ;  /* 0x0000002d206e7223 */ /* 0x040fe2000000000a */
[C---:B------:R-:W-:Y:S01]  /*bb40*/  FFMA R84, R32.reuse, R46, R103 ;  /* 0x0000002e20547223 */ /* 0x040fe20000000067 */
[C---:B------:R-:W-:Y:S01]  /*bb50*/  FFMA R76, R32.reuse, R47, R92 ;  /* 0x0000002f204c7223 */ /* 0x040fe2000000005c */
[C---:B------:R-:W-:Y:S01]  /*bb60*/  FFMA R85, R32.reuse, R50, R109 ;  /* 0x0000003220557223 */ /* 0x040fe2000000006d */
[----:B------:R-:W-:Y:S01]  /*bb70*/  FFMA R32, R32, R51, R114 ;  /* 0x0000003320207223 */ /* 0x000fe20000000072 */
[C---:B---3--:R-:W-:Y:S01]  /*bb80*/  FFMA R118, R20.reuse, R44, R9 ;  /* 0x0000002c14767223 */ /* 0x048fe20000000009 */
[C---:B------:R-:W-:Y:S02]  /*bb90*/  FFMA R114, R20.reuse, R45, R8 ;  /* 0x0000002d14727223 */ /* 0x040fe40000000008 */
[----:B------:R-:W3:Y:S01]  /*bba0*/  LDS.128 R8, [R53+0xc80] ;  /* 0x000c800035087984 */ /* 0x000ee20000000c00 */
[C---:B------:R-:W-:Y:S01]  /*bbb0*/  FFMA R92, R20.reuse, R46, R77 ;  /* 0x0000002e145c7223 */ /* 0x040fe2000000004d */
[C---:B------:R-:W-:Y:S01]  /*bbc0*/  FFMA R80, R20.reuse, R47, R80 ;  /* 0x0000002f14507223 */ /* 0x040fe20000000050 */
        /* <DEDUP_REMOVED lines=20> */
[C---:B0-----:R-:W-:Y:S01]  /*bd10*/  FFMA R102, R56.reuse, R44, R65 ;  /* 0x0000002c38667223 */ /* 0x041fe20000000041 */
[C---:B------:R-:W-:Y:S01]  /*bd20*/  FFMA R128, R56.reuse, R46, R67 ;  /* 0x0000002e38807223 */ /* 0x040fe20000000043 */
[C---:B------:R-:W-:Y:S01]  /*bd30*/  FFMA R96, R56.reuse, R47, R54 ;  /* 0x0000002f38607223 */ /* 0x040fe20000000036 */
[C---:B------:R-:W-:Y:S01]  /*bd40*/  FFMA R126, R56.reuse, R45, R14 ;  /* 0x0000002d387e7223 */ /* 0x040fe2000000000e */
[C---:B------:R-:W-:Y:S01]  /*bd50*/  FFMA R65, R56.reuse, R48, R151 ;  /* 0x0000003038417223 */ /* 0x040fe20000000097 */
[C---:B------:R-:W-:Y:S01]  /*bd60*/  FFMA R54, R56.reuse, R49, R88 ;  /* 0x0000003138367223 */ /* 0x040fe20000000058 */
[C---:B------:R-:W-:Y:S01]  /*bd70*/  FFMA R67, R56.reuse, R50, R15 ;  /* 0x0000003238437223 */ /* 0x040fe2000000000f */
[----:B------:R-:W-:Y:S01]  /*bd80*/  FFMA R56, R56, R51, R104 ;  /* 0x0000003338387223 */ /* 0x000fe20000000068 */
[CC--:B-1----:R-:W-:Y:S01]  /*bd90*/  FFMA R88, R60.reuse, R44.reuse, R17 ;  /* 0x0000002c3c587223 */ /* 0x0c2fe20000000011 */
[----:B------:R-:W-:Y:S01]  /*bda0*/  FFMA R104, R60, R45, R12 ;  /* 0x0000002d3c687223 */ /* 0x000fe2000000000c */
[----:B--2---:R-:W-:-:S02]  /*bdb0*/  FFMA R44, R28, R44, R13 ;  /* 0x0000002c1c2c7223 */ /* 0x004fc4000000000d */
[----:B------:R-:W0:Y:S01]  /*bdc0*/  LDS.128 R12, [R53+0xc90] ;  /* 0x000c9000350c7984 */ /* 0x000e220000000c00 */
[C---:B------:R-:W-:Y:S01]  /*bdd0*/  FFMA R132, R60.reuse, R47, R52 ;  /* 0x0000002f3c847223 */ /* 0x040fe20000000034 */
[CC--:B------:R-:W-:Y:S01]  /*bde0*/  FFMA R130, R60.reuse, R46.reuse, R55 ;  /* 0x0000002e3c827223 */ /* 0x0c0fe20000000037 */
        /* <DEDUP_REMOVED lines=9> */
[----:B---3--:R-:W-:Y:S01]  /*be80*/  FFMA R109, R25, R9, R18 ;  /* 0x00000009196d7223 */ /* 0x008fe20000000012 */
[C---:B------:R-:W-:Y:S01]  /*be90*/  FFMA R105, R8.reuse, R37, R105 ;  /* 0x0000002508697223 */ /* 0x040fe20000000069 */
        /* <DEDUP_REMOVED lines=22> */
[----:B------:R-:W1:Y:S01]  /*c000*/  LDS.128 R16, [R53+0xd00] ;  /* 0x000d000035107984 */ /* 0x000e620000000c00 */
[-C--:B------:R-:W-:Y:S01]  /*c010*/  FFMA R141, R37, R11.reuse, R72 ;  /* 0x0000000b258d7223 */ /* 0x080fe20000000048 */
[-C--:B------:R-:W-:Y:S01]  /*c020*/  FFMA R139, R33, R11.reuse, R76 ;  /* 0x0000000b218b7223 */ /* 0x080fe2000000004c */
[-C--:B------:R-:W-:Y:S01]  /*c030*/  FFMA R125, R21, R11.reuse, R80 ;  /* 0x0000000b157d7223 */ /* 0x080fe20000000050 */
[-C--:B------:R-:W-:Y:S01]  /*c040*/  FFMA R121, R41, R11.reuse, R68 ;  /* 0x0000000b29797223 */ /* 0x080fe20000000044 */
[-C--:B------:R-:W-:Y:S01]  /*c050*/  FFMA R117, R25, R11.reuse, R94 ;  /* 0x0000000b19757223 */ /* 0x080fe2000000005e */
[-C--:B------:R-:W-:Y:S01]  /*c060*/  FFMA R135, R57, R11.reuse, R96 ;  /* 0x0000000b39877223 */ /* 0x080fe20000000060 */
[-C--:B------:R-:W-:Y:S01]  /*c070*/  FFMA R133, R61, R11.reuse, R132 ;  /* 0x0000000b3d857223 */ /* 0x080fe20000000084 */
[----:B------:R-:W-:-:S02]  /*c080*/  FFMA R143, R29, R11, R106 ;  /* 0x0000000b1d8f7223 */ /* 0x000fc4000000006a */
[----:B------:R-:W2:Y:S01]  /*c090*/  LDS.128 R8, [R53+0xd10] ;  /* 0x000d100035087984 */ /* 0x000ea20000000c00 */
[----:B0-----:R-:W-:Y:S01]  /*c0a0*/  FFMA R79, R12, R37, R79 ;  /* 0x000000250c4f7223 */ /* 0x001fe2000000004f */
[C---:B------:R-:W-:Y:S01]  /*c0b0*/  FFMA R147, R37.reuse, R13, R70 ;  /* 0x0000000d25937223 */ /* 0x040fe20000000046 */
[C---:B------:R-:W-:Y:S01]  /*c0c0*/  FFMA R81, R37.reuse, R14, R81 ;  /* 0x0000000e25517223 */ /* 0x040fe20000000051 */
[----:B------:R-:W-:Y:S01]  /*c0d0*/  FFMA R36, R37, R15, R36 ;  /* 0x0000000f25247223 */ /* 0x000fe20000000024 */
[C---:B------:R-:W-:Y:S01]  /*c0e0*/  FFMA R99, R28.reuse, R48, R99 ;  /* 0x000000301c637223 */ /* 0x040fe20000000063 */
        /* <DEDUP_REMOVED lines=29> */
[----:B------:R-:W0:Y:S01]  /*c2c0*/  LDS.128 R12, [R53+0xd80] ;  /* 0x000d8000350c7984 */ /* 0x000e220000000c00 */
[----:B-1----:R-:W-:Y:S01]  /*c2d0*/  FFMA R122, R16, R30, R93 ;  /* 0x0000001e107a7223 */ /* 0x002fe2000000005d */
[C---:B--2---:R-:W-:Y:S01]  /*c2e0*/  FFMA R93, R8.reuse, R22, R87 ;  /* 0x00000016085d7223 */ /* 0x044fe20000000057 */
[----:B------:R-:W-:Y:S01]  /*c2f0*/  FFMA R29, R8, R58, R65 ;  /* 0x0000003a081d7223 */ /* 0x000fe20000000041 */
[----:B------:R-:W-:Y:S02]  /*c300*/  FFMA R87, R58, R10, R67 ;  /* 0x0000000a3a577223 */ /* 0x000fe40000000043 */
[----:B------:R-:W1:Y:S01]  /*c310*/  LDS.128 R64, [R53+0xd90] ;  /* 0x000d900035407984 */ /* 0x000e620000000c00 */
[----:B------:R-:W-:Y:S01]  /*c320*/  FFMA R80, R38, R18, R131 ;  /* 0x0000001226507223 */ /* 0x000fe20000000083 */
[-C--:B------:R-:W-:Y:S01]  /*c330*/  FFMA R48, R22, R19.reuse, R125 ;  /* 0x0000001316307223 */ /* 0x080fe2000000007d */
[----:B------:R-:W-:Y:S01]  /*c340*/  FFMA R50, R58, R19, R135 ;  /* 0x000000133a327223 */ /* 0x000fe20000000087 */
[C---:B------:R-:W-:Y:S01]  /*c350*/  FFMA R61, R16.reuse, R38, R105 ;  /* 0x00000026103d7223 */ /* 0x040fe20000000069 */
[C---:B------:R-:W-:Y:S01]  /*c360*/  FFMA R52, R16.reuse, R34, R7 ;  /* 0x0000002210347223 */ /* 0x040fe20000000007 */
[----:B------:R-:W-:Y:S01]  /*c370*/  FFMA R110, R16, R58, R51 ;  /* 0x0000003a106e7223 */ /* 0x000fe20000000033 */
[CC--:B------:R-:W-:Y:S01]  /*c380*/  FFMA R68, R34.reuse, R17.reuse, R95 ;  /* 0x0000001122447223 */ /* 0x0c0fe2000000005f */
        /* <DEDUP_REMOVED lines=25> */
[----:B------:R-:W-:Y:S01]  /*c520*/  FFMA R17, R8, R38, R79 ;  /* 0x0000002608117223 */ /* 0x000fe2000000004f */
[CC--:B------:R-:W-:Y:S01]  /*c530*/  FFMA R16, R38.reuse, R9.reuse, R147 ;  /* 0x0000000926107223 */ /* 0x0c0fe20000000093 */
[----:B------:R-:W-:Y:S01]  /*c540*/  FFMA R19, R38, R10, R81 ;  /* 0x0000000a26137223 */ /* 0x000fe20000000051 */
[----:B------:R-:W-:Y:S01]  /*c550*/  FFMA R83, R8, R34, R83 ;  /* 0x0000002208537223 */ /* 0x000fe20000000053 */
[C---:B------:R-:W-:Y:S01]  /*c560*/  FFMA R24, R34.reuse, R9, R37 ;  /* 0x0000000922187223 */ /* 0x040fe20000000025 */
[CC--:B------:R-:W-:Y:S01]  /*c570*/  FFMA R85, R34.reuse, R10.reuse, R85 ;  /* 0x0000000a22557223 */ /* 0x0c0fe20000000055 */
[----:B------:R-:W-:Y:S01]  /*c580*/  FFMA R32, R34, R11, R32 ;  /* 0x0000000b22207223 */ /* 0x000fe20000000020 */
[CC--:B------:R-:W-:Y:S01]  /*c590*/  FFMA R76, R22.reuse, R9.reuse, R33 ;  /* 0x00000009164c7223 */ /* 0x0c0fe20000000021 */
[----:B------:R-:W-:Y:S01]  /*c5a0*/  FFMA R105, R22, R10, R77 ;  /* 0x0000000a16697223 */ /* 0x000fe2000000004d */
[----:B------:R-:W-:Y:S01]  /*c5b0*/  FFMA R20, R42, R9, R21 ;  /* 0x000000092a147223 */ /* 0x000fe20000000015 */
[-C--:B------:R-:W-:Y:S01]  /*c5c0*/  FFMA R38, R38, R11.reuse, R36 ;  /* 0x0000000b26267223 */ /* 0x080fe20000000024 */
        /* <DEDUP_REMOVED lines=12> */
[CC--:B------:R-:W-:Y:S01]  /*c690*/  FFMA R34, R30.reuse, R9.reuse, R25 ;  /* 0x000000091e227223 */ /* 0x0c0fe20000000019 */
[----:B------:R-:W-:Y:S01]  /*c6a0*/  FFMA R97, R30, R10, R97 ;  /* 0x0000000a1e617223 */ /* 0x000fe20000000061 */
[-C--:B0-----:R-:W-:Y:S01]  /*c6b0*/  FFMA R111, R39, R14.reuse, R80 ;  /* 0x0000000e276f7223 */ /* 0x081fe20000000050 */
[C---:B------:R-:W-:Y:S01]  /*c6c0*/  FFMA R26, R58.reuse, R9, R151 ;  /* 0x000000093a1a7223 */ /* 0x040fe20000000097 */
[-C--:B------:R-:W-:Y:S01]  /*c6d0*/  FFMA R42, R58, R11.reuse, R56 ;  /* 0x0000000b3a2a7223 */ /* 0x080fe20000000038 */
[----:B------:R-:W-:Y:S01]  /*c6e0*/  FFMA R30, R30, R11, R46 ;  /* 0x0000000b1e1e7223 */ /* 0x000fe2000000002e */
[C---:B------:R-:W-:Y:S01]  /*c6f0*/  FFMA R33, R12.reuse, R39, R61 ;  /* 0x000000270c217223 */ /* 0x040fe2000000003d */
[C---:B------:R-:W-:Y:S01]  /*c700*/  FFMA R37, R12.reuse, R35, R52 ;  /* 0x000000230c257223 */ /* 0x040fe20000000034 */
[C---:B------:R-:W-:Y:S01]  /*c710*/  FFMA R69, R12.reuse, R59, R110 ;  /* 0x0000003b0c457223 */ /* 0x040fe2000000006e */
[C---:B------:R-:W-:Y:S01]  /*c720*/  FFMA R36, R35.reuse, R13, R68 ;  /* 0x0000000d23247223 */ /* 0x040fe20000000044 */
[-C--:B------:R-:W-:Y:S01]  /*c730*/  FFMA R107, R35, R14.reuse, R90 ;  /* 0x0000000e236b7223 */ /* 0x080fe2000000005a */
        /* <DEDUP_REMOVED lines=21> */
[-C--:B------:R-:W-:Y:S01]  /*c890*/  FFMA R110, R39, R15.reuse, R18 ;  /* 0x0000000f276e7223 */ /* 0x080fe20000000012 */
[-C--:B------:R-:W-:Y:S01]  /*c8a0*/  FFMA R90, R35, R15.reuse, R28 ;  /* 0x0000000f235a7223 */ /* 0x080fe2000000001c */
[-C--:B------:R-:W-:Y:S01]  /*c8b0*/  FFMA R72, R43, R15.reuse, R72 ;  /* 0x0000000f2b487223 */ /* 0x080fe20000000048 */
[----:B------:R-:W0:Y:S01]  /*c8c0*/  LDS.128 R44, [R53+0xe00] ;  /* 0x000e0000352c7984 */ /* 0x000e220000000c00 */
[-C--:B------:R-:W-:Y:S01]  /*c8d0*/  FFMA R70, R27, R15.reuse, R70 ;  /* 0x0000000f1b467223 */ /* 0x080fe20000000046 */
[-C--:B------:R-:W-:Y:S01]  /*c8e0*/  FFMA R60, R63, R15.reuse, R60 ;  /* 0x0000000f3f3c7223 */ /* 0x080fe2000000003c */
[----:B------:R-:W-:Y:S01]  /*c8f0*/  FFMA R54, R31, R15, R54 ;  /* 0x0000000f1f367223 */ /* 0x000fe20000000036 */
[----:B------:R-:W2:Y:S04]  /*c900*/  LDS.128 R48, [R53+0xe10] ;  /* 0x000e100035307984 */ /* 0x000ea80000000c00 */
[----:B------:R-:W3:Y:S01]  /*c910*/  LDS.128 R12, [R5+0xf0] ;  /* 0x0000f000050c7984 */ /* 0x000ee20000000c00 */
[----:B-1----:R-:W-:Y:S01]  /*c920*/  FFMA R113, R64, R39, R17 ;  /* 0x0000002740717223 */ /* 0x002fe20000000011 */
[C---:B------:R-:W-:Y:S01]  /*c930*/  FFMA R112, R39.reuse, R65, R16 ;  /* 0x0000004127707223 */ /* 0x040fe20000000010 */
[----:B------:R-:W-:-:S02]  /*c940*/  FFMA R115, R39, R66, R19 ;  /* 0x0000004227737223 */ /* 0x000fc40000000013 */
[----:B------:R-:W1:Y:S01]  /*c950*/  LDS.128 R16, [R5+0x170] ;  /* 0x0001700005107984 */ /* 0x000e620000000c00 */
[C---:B------:R-:W-:Y:S01]  /*c960*/  FFMA R117, R64.reuse, R23, R93 ;  /* 0x0000001740757223 */ /* 0x040fe2000000005d */
[-C--:B------:R-:W-:Y:S01]  /*c970*/  FFMA R120, R23, R67.reuse, R86 ;  /* 0x0000004317787223 */ /* 0x080fe20000000056 */
[----:B------:R-:W-:Y:S01]  /*c980*/  FFMA R38, R39, R67, R38 ;  /* 0x0000004327267223 */ /* 0x000fe20000000026 */
[CC--:B------:R-:W-:Y:S01]  /*c990*/  FFMA R118, R23.reuse, R65.reuse, R76 ;  /* 0x0000004117767223 */ /* 0x0c0fe2000000004c */
[-C--:B------:R-:W-:Y:S01]  /*c9a0*/  FFMA R119, R23, R66.reuse, R105 ;  /* 0x0000004217777223 */ /* 0x080fe20000000069 */
[C---:B------:R-:W-:Y:S01]  /*c9b0*/  FFMA R86, R43.reuse, R65, R20 ;  /* 0x000000412b567223 */ /* 0x040fe20000000014 */
[CC--:B------:R-:W-:Y:S01]  /*c9c0*/  FFMA R93, R43.reuse, R66.reuse, R21 ;  /* 0x000000422b5d7223 */ /* 0x0c0fe20000000015 */
[----:B------:R-:W-:Y:S01]  /*c9d0*/  FFMA R94, R43, R67, R22 ;  /* 0x000000432b5e7223 */ /* 0x000fe20000000016 */
[----:B------:R-:W-:Y:S01]  /*c9e0*/  FFMA R114, R35, R65, R24 ;  /* 0x0000004123727223 */ /* 0x000fe20000000018 */
[----:B------:R-:W4:Y:S01]  /*c9f0*/  LDS.128 R20, [R5+0x1f0] ;  /* 0x0001f00005147984 */ /* 0x000f220000000c00 */
[C---:B------:R-:W-:Y:S01]  /*ca00*/  FFMA R103, R64.reuse, R27, R103 ;  /* 0x0000001b40677223 */ /* 0x040fe20000000067 */
[C---:B------:R-:W-:Y:S01]  /*ca10*/  FFMA R92, R27.reuse, R65, R82 ;  /* 0x000000411b5c7223 */ /* 0x040fe20000000052 */
[CC--:B------:R-:W-:Y:S01]  /*ca20*/  FFMA R101, R27.reuse, R66.reuse, R101 ;  /* 0x000000421b657223 */ /* 0x0c0fe20000000065 */
        /* <DEDUP_REMOVED lines=8> */
[-C--:B------:R-:W-:Y:S01]  /*cab0*/  FFMA R85, R35, R66.reuse, R85 ;  /* 0x0000004223557223 */ /* 0x080fe20000000055 */
[C---:B------:R-:W-:Y:S01]  /*cac0*/  FFMA R95, R64.reuse, R43, R95 ;  /* 0x0000002b405f7223 */ /* 0x040fe2000000005f */
[-C--:B------:R-:W-:Y:S01]  /*cad0*/  FFMA R87, R59, R66.reuse, R87 ;  /* 0x000000423b577223 */ /* 0x080fe20000000057 */
[----:B------:R-:W-:Y:S01]  /*cae0*/  FFMA R91, R64, R63, R91 ;  /* 0x0000003f405b7223 */ /* 0x000fe2000000005b */
[C---:B------:R-:W-:Y:S01]  /*caf0*/  FFMA R104, R63.reuse, R65, R74 ;  /* 0x000000413f687223 */ /* 0x040fe2000000004a */
[C---:B------:R-:W-:Y:S01]  /*cb00*/  FFMA R89, R63.reuse, R66, R89 ;  /* 0x000000423f597223 */ /* 0x040fe20000000059 */
[-C--:B------:R-:W-:Y:S01]  /*cb10*/  FFMA R106, R63, R67.reuse, R78 ;  /* 0x000000433f6a7223 */ /* 0x080fe2000000004e */
[----:B------:R-:W5:Y:S01]  /*cb20*/  LDS.128 R24, [R5+0x270] ;  /* 0x0002700005187984 */ /* 0x000f620000000c00 */
[----:B------:R-:W-:Y:S01]  /*cb30*/  FFMA R116, R35, R67, R32 ;  /* 0x0000004323747223 */ /* 0x000fe20000000020 */
[C---:B0-----:R-:W-:Y:S01]  /*cb40*/  FFMA R109, R8.reuse, R44, R33 ;  /* 0x0000002c086d7223 */ /* 0x041fe20000000021 */
[C---:B------:R-:W-:Y:S01]  /*cb50*/  FFMA R88, R8.reuse, R45, R88 ;  /* 0x0000002d08587223 */ /* 0x040fe20000000058 */
[----:B------:R-:W0:Y:S01]  /*cb60*/  LDS.128 R28, [R5+0x2f0] ;  /* 0x0002f000051c7984 */ /* 0x000e220000000c00 */
[C---:B------:R-:W-:Y:S01]  /*cb70*/  FFMA R82, R8.reuse, R46, R111 ;  /* 0x0000002e08527223 */ /* 0x040fe2000000006f */
[C---:B------:R-:W-:Y:S01]  /*cb80*/  FFMA R66, R8.reuse, R47, R110 ;  /* 0x0000002f08427223 */ /* 0x040fe2000000006e */
[C---:B--2---:R-:W-:Y:S01]  /*cb90*/  FFMA R65, R8.reuse, R48, R113 ;  /* 0x0000003008417223 */ /* 0x044fe20000000071 */
[C---:B------:R-:W-:Y:S01]  /*cba0*/  FFMA R64, R8.reuse, R49, R112 ;  /* 0x0000003108407223 */ /* 0x040fe20000000070 */
[C---:B------:R-:W-:Y:S01]  /*cbb0*/  FFMA R63, R8.reuse, R50, R115 ;  /* 0x00000032083f7223 */ /* 0x040fe20000000073 */
[----:B------:R-:W-:Y:S01]  /*cbc0*/  FFMA R8, R8, R51, R38 ;  /* 0x0000003308087223 */ /* 0x000fe20000000026 */
[----:B------:R-:W2:Y:S01]  /*cbd0*/  LDS.128 R32, [R5+0x370] ;  /* 0x0003700005207984 */ /* 0x000ea20000000c00 */
[C---:B---3--:R-:W-:Y:S01]  /*cbe0*/  FFMA R112, R12.reuse, R44, R37 ;  /* 0x0000002c0c707223 */ /* 0x048fe20000000025 */
[----:B------:R-:W-:-:S02]  /*cbf0*/  FFMA R110, R12, R45, R36 ;  /* 0x0000002d0c6e7223 */ /* 0x000fc40000000024 */
[----:B------:R3:W2:Y:S01]  /*cc00*/  LDS.128 R36, [R5+0x3f0] ;  /* 0x0003f00005247984 */ /* 0x0006a20000000c00 */
[----:B------:R-:W-:Y:S01]  /*cc10*/  FFMA R74, R12, R49, R114 ;  /* 0x000000310c4a7223 */ /* 0x000fe20000000072 */
[----:B------:R-:W-:Y:S01]  /*cc20*/  FFMA R102, R59, R67, R42 ;  /* 0x000000433b667223 */ /* 0x000fe2000000002a */
[C---:B-1----:R-:W-:Y:S01]  /*cc30*/  FFMA R122, R16.reuse, R44, R41 ;  /* 0x0000002c107a7223 */ /* 0x042fe20000000029 */
[----:B------:R-:W-:Y:S02]  /*cc40*/  FFMA R114, R16, R45, R40 ;  /* 0x0000002d10727223 */ /* 0x000fe40000000028 */
[----:B------:R-:W1:Y:S01]  /*cc50*/  LDS.128 R40, [R53+0xe80] ;  /* 0x000e800035287984 */ /* 0x000e620000000c00 */
[CC--:B------:R-:W-:Y:S01]  /*cc60*/  FFMA R76, R12.reuse, R47.reuse, R90 ;  /* 0x0000002f0c4c7223 */ /* 0x0c0fe2000000005a */
[----:B------:R-:W-:Y:S01]  /*cc70*/  FFMA R67, R12, R50, R85 ;  /* 0x000000320c437223 */ /* 0x000fe20000000055 */
[C---:B------:R-:W-:Y:S01]  /*cc80*/  FFMA R90, R16.reuse, R46, R81 ;  /* 0x0000002e105a7223 */ /* 0x040fe20000000051 */
[C---:B------:R-:W-:Y:S01]  /*cc90*/  FFMA R80, R16.reuse, R47, R80 ;  /* 0x0000002f10507223 */ /* 0x040fe20000000050 */
[C---:B------:R-:W-:Y:S01]  /*cca0*/  FFMA R85, R16.reuse, R48, R117 ;  /* 0x0000003010557223 */ /* 0x040fe20000000075 */
[C---:B------:R-:W-:Y:S01]  /*ccb0*/  FFMA R78, R16.reuse, R49, R118 ;  /* 0x00000031104e7223 */ /* 0x040fe20000000076 */
[C---:B------:R-:W-:Y:S01]  /*ccc0*/  FFMA R81, R16.reuse, R50, R119 ;  /* 0x0000003210517223 */ /* 0x040fe20000000077 */
[----:B------:R-:W-:Y:S01]  /*ccd0*/  FFMA R16, R16, R51, R120 ;  /* 0x0000003310107223 */ /* 0x000fe20000000078 */
[C---:B------:R-:W-:Y:S01]  /*cce0*/  FFMA R84, R12.reuse, R46, R107 ;  /* 0x0000002e0c547223 */ /* 0x040fe2000000006b */
[----:B------:R-:W-:Y:S01]  /*ccf0*/  FFMA R83, R12, R48, R83 ;  /* 0x000000300c537223 */ /* 0x000fe20000000053 */
[----:B----4-:R-:W-:Y:S01]  /*cd00*/  FFMA R120, R20, R45, R68 ;  /* 0x0000002d14787223 */ /* 0x010fe20000000044 */
[----:B------:R-:W-:Y:S01]  /*cd10*/  FFMA R12, R12, R51, R116 ;  /* 0x000000330c0c7223 */ /* 0x000fe20000000074 */
[C---:B------:R-:W-:Y:S01]  /*cd20*/  FFMA R118, R20.reuse, R44, R77 ;  /* 0x0000002c14767223 */ /* 0x040fe2000000004d */
[C---:B------:R-:W-:Y:S01]  /*cd30*/  FFMA R68, R20.reuse, R49, R86 ;  /* 0x0000003114447223 */ /* 0x040fe20000000056 */
[C---:B------:R-:W-:Y:S01]  /*cd40*/  FFMA R116, R20.reuse, R46, R79 ;  /* 0x0000002e14747223 */ /* 0x040fe2000000004f */
[CC--:B------:R-:W-:Y:S01]  /*cd50*/  FFMA R72, R20.reuse, R47.reuse, R72 ;  /* 0x0000002f14487223 */ /* 0x0c0fe20000000048 */
[C---:B---3--:R-:W-:Y:S01]  /*cd60*/  FFMA R5, R20.reuse, R48, R95 ;  /* 0x0000003014057223 */ /* 0x048fe2000000005f */
[----:B------:R-:W-:Y:S01]  /*cd70*/  FFMA R77, R20, R50, R93 ;  /* 0x00000032144d7223 */ /* 0x000fe2000000005d */
[----:B-----5:R-:W-:Y:S01]  /*cd80*/  FFMA R86, R24, R47, R70 ;  /* 0x0000002f18567223 */ /* 0x020fe20000000046 */
[----:B------:R-:W-:Y:S01]  /*cd90*/  FFMA R20, R20, R51, R94 ;  /* 0x0000003314147223 */ /* 0x000fe2000000005e */
[----:B------:R-:W-:Y:S01]  /*cda0*/  FFMA R70, R24, R49, R92 ;  /* 0x0000003118467223 */ /* 0x000fe2000000005c */
[C---:B0-----:R-:W-:Y:S01]  /*cdb0*/  FFMA R130, R28.reuse, R47, R62 ;  /* 0x0000002f1c827223 */ /* 0x041fe2000000003e */
[----:B------:R-:W-:Y:S01]  /*cdc0*/  FFMA R62, R28, R49, R98 ;  /* 0x000000311c3e7223 */ /* 0x000fe20000000062 */
[C---:B------:R-:W-:Y:S01]  /*cdd0*/  FFMA R94, R24.reuse, R44, R73 ;  /* 0x0000002c185e7223 */ /* 0x040fe20000000049 */
[----:B------:R-:W-:Y:S01]  /*cde0*/  FFMA R126, R24, R46, R75 ;  /* 0x0000002e187e7223 */ /* 0x000fe2000000004b */
[C---:B------:R-:W-:Y:S01]  /*cdf0*/  FFMA R92, R28.reuse, R44, R69 ;  /* 0x0000002c1c5c7223 */ /* 0x040fe20000000045 */
[----:B------:R-:W-:Y:S01]  /*ce00*/  FFMA R128, R28, R46, R71 ;  /* 0x0000002e1c807223 */ /* 0x000fe20000000047 */
[C---:B--2---:R-:W-:Y:S01]  /*ce10*/  FFMA R98, R32.reuse, R44, R57 ;  /* 0x0000002c20627223 */ /* 0x044fe20000000039 */
[----:B------:R-:W-:Y:S01]  /*ce20*/  FFMA R132, R32, R46, R61 ;  /* 0x0000002e20847223 */ /* 0x000fe2000000003d */
[C---:B------:R-:W-:Y:S01]  /*ce30*/  FFMA R124, R24.reuse, R45, R58 ;  /* 0x0000002d187c7223 */ /* 0x040fe2000000003a */
[----:B------:R-:W-:Y:S01]  /*ce40*/  FFMA R73, R24, R48, R103 ;  /* 0x0000003018497223 */ /* 0x000fe20000000067 */
[C---:B------:R-:W-:Y:S01]  /*ce50*/  FFMA R44, R36.reuse, R44, R55 ;  /* 0x0000002c242c7223 */ /* 0x040fe20000000037 */
[----:B------:R-:W-:Y:S01]  /*ce60*/  FFMA R46, R36, R46, R7 ;  /* 0x0000002e242e7223 */ /* 0x000fe20000000007 */
[C---:B------:R-:W-:Y:S01]  /*ce70*/  FFMA R75, R24.reuse, R50, R101 ;  /* 0x00000032184b7223 */ /* 0x040fe20000000065 */
        /* <DEDUP_REMOVED lines=10> */
[----:B-1----:R-:W-:Y:S01]  /*cf20*/  FFMA R91, R40, R37, R44 ;  /* 0x00000025285b7223 */ /* 0x002fe2000000002c */
[----:B------:R-:W-:Y:S01]  /*cf30*/  FFMA R147, R37, R42, R46 ;  /* 0x0000002a25937223 */ /* 0x000fe2000000002e */
[----:B------:R-:W0:Y:S04]  /*cf40*/  LDS.128 R56, [R53+0xe90] ;  /* 0x000e900035387984 */ /* 0x000e280000000c00 */
        /* <DEDUP_REMOVED lines=37> */
[C---:B------:R-:W-:Y:S01]  /*d1a0*/  FFMA R99, R36.reuse, R48, R99 ;  /* 0x0000003024637223 */ /* 0x040fe20000000063 */
[----:B------:R-:W-:Y:S01]  /*d1b0*/  FFMA R97, R36, R50, R97 ;  /* 0x0000003224617223 */ /* 0x000fe20000000061 */
[----:B0-----:R-:W-:Y:S01]  /*d1c0*/  FFMA R149, R56, R21, R5 ;  /* 0x0000001538957223 */ /* 0x001fe20000000005 */
[C---:B-1----:R-:W-:Y:S01]  /*d1d0*/  FFMA R66, R44.reuse, R18, R49 ;  /* 0x000000122c427223 */ /* 0x042fe20000000031 */
[C---:B------:R-:W-:Y:S01]  /*d1e0*/  FFMA R76, R44.reuse, R22, R51 ;  /* 0x000000162c4c7223 */ /* 0x040fe20000000033 */
[----:B------:R-:W-:Y:S01]  /*d1f0*/  FFMA R5, R33, R57, R52 ;  /* 0x0000003921057223 */ /* 0x000fe20000000034 */
[----:B------:R-:W-:Y:S01]  /*d200*/  FFMA R92, R44, R26, R55 ;  /* 0x0000001a2c5c7223 */ /* 0x000fe20000000037 */
[----:B------:R-:W0:Y:S04]  /*d210*/  LDS.128 R48, [R53+0xf80] ;  /* 0x000f800035307984 */ /* 0x000e280000000c00 */
[----:B------:R-:W1:Y:S01]  /*d220*/  LDS.128 R52, [R53+0xf90] ;  /* 0x000f900035347984 */ /* 0x000e620000000c00 */
        /* <DEDUP_REMOVED lines=21> */
[----:B------:R-:W-:Y:S01]  /*d380*/  FFMA R99, R56, R37, R99 ;  /* 0x0000002538637223 */ /* 0x000fe20000000063 */
[C---:B------:R-:W-:Y:S01]  /*d390*/  FFMA R25, R29.reuse, R57, R62 ;  /* 0x000000391d197223 */ /* 0x040fe2000000003e */
[CC--:B------:R-:W-:Y:S01]  /*d3a0*/  FFMA R71, R29.reuse, R58.reuse, R71 ;  /* 0x0000003a1d477223 */ /* 0x0c0fe20000000047 */
[-C--:B------:R-:W-:Y:S01]  /*d3b0*/  FFMA R28, R29, R59.reuse, R28 ;  /* 0x0000003b1d1c7223 */ /* 0x080fe2000000001c */
[CC--:B------:R-:W-:Y:S01]  /*d3c0*/  FFMA R61, R33.reuse, R58.reuse, R61 ;  /* 0x0000003a213d7223 */ /* 0x0c0fe2000000003d */
[-C--:B------:R-:W-:Y:S01]  /*d3d0*/  FFMA R32, R33, R59.reuse, R32 ;  /* 0x0000003b21207223 */ /* 0x080fe20000000020 */
        /* <DEDUP_REMOVED lines=19> */
[----:B------:R-:W-:Y:S01]  /*d510*/  FFMA R62, R14, R47, R115 ;  /* 0x0000002f0e3e7223 */ /* 0x000fe20000000073 */
[----:B--2---:R-:W-:Y:S01]  /*d520*/  FFMA R145, R40, R10, R145 ;  /* 0x0000000a28917223 */ /* 0x004fe20000000091 */
[C---:B------:R-:W-:Y:S01]  /*d530*/  FFMA R46, R10.reuse, R41, R65 ;  /* 0x000000290a2e7223 */ /* 0x040fe20000000041 */
[C---:B------:R-:W-:Y:S01]  /*d540*/  FFMA R63, R10.reuse, R42, R63 ;  /* 0x0000002a0a3f7223 */ /* 0x040fe2000000003f */
[----:B------:R-:W-:Y:S01]  /*d550*/  FFMA R84, R10, R43, R8 ;  /* 0x0000002b0a547223 */ /* 0x000fe20000000008 */
[----:B------:R-:W-:Y:S01]  /*d560*/  FFMA R83, R40, R14, R83 ;  /* 0x0000000e28537223 */ /* 0x000fe20000000053 */
        /* <DEDUP_REMOVED lines=25> */
[CC--:B------:R-:W-:Y:S01]  /*d700*/  FFMA R75, R26.reuse, R42.reuse, R75 ;  /* 0x0000002a1a4b7223 */ /* 0x0c0fe2000000004b */
[-C--:B------:R-:W-:Y:S01]  /*d710*/  FFMA R104, R26, R43.reuse, R24 ;  /* 0x0000002b1a687223 */ /* 0x080fe20000000018 */
[CC--:B------:R-:W-:Y:S01]  /*d720*/  FFMA R71, R30.reuse, R42.reuse, R71 ;  /* 0x0000002a1e477223 */ /* 0x0c0fe20000000047 */
[-C--:B------:R-:W-:Y:S01]  /*d730*/  FFMA R118, R30, R43.reuse, R28 ;  /* 0x0000002b1e767223 */ /* 0x080fe2000000001c */
[CC--:B------:R-:W-:Y:S01]  /*d740*/  FFMA R61, R34.reuse, R42.reuse, R61 ;  /* 0x0000002a223d7223 */ /* 0x0c0fe2000000003d */
[-C--:B------:R-:W-:Y:S01]  /*d750*/  FFMA R130, R34, R43.reuse, R32 ;  /* 0x0000002b22827223 */ /* 0x080fe20000000020 */
[C---:B------:R-:W-:Y:S01]  /*d760*/  FFMA R101, R38.reuse, R42, R97 ;  /* 0x0000002a26657223 */ /* 0x040fe20000000061 */
[----:B------:R-:W-:Y:S01]  /*d770*/  FFMA R108, R38, R43, R108 ;  /* 0x0000002b266c7223 */ /* 0x000fe2000000006c */
[----:B------:R-:W-:Y:S01]  /*d780*/  FFMA R69, R40, R30, R69 ;  /* 0x0000001e28457223 */ /* 0x000fe20000000045 */
[-C--:B------:R-:W-:Y:S01]  /*d790*/  FFMA R116, R30, R41.reuse, R25 ;  /* 0x000000291e747223 */ /* 0x080fe20000000019 */
[----:B------:R-:W-:Y:S01]  /*d7a0*/  FFMA R79, R40, R34, R79 ;  /* 0x00000022284f7223 */ /* 0x000fe2000000004f */
[-C--:B------:R-:W-:Y:S01]  /*d7b0*/  FFMA R128, R34, R41.reuse, R5 ;  /* 0x0000002922807223 */ /* 0x080fe20000000005 */
[----:B------:R-:W-:Y:S01]  /*d7c0*/  FFMA R65, R40, R38, R99 ;  /* 0x0000002628417223 */ /* 0x000fe20000000063 */
[----:B------:R-:W-:Y:S01]  /*d7d0*/  FFMA R140, R38, R41, R57 ;  /* 0x00000029268c7223 */ /* 0x000fe20000000039 */
[C---:B0-----:R-:W-:Y:S01]  /*d7e0*/  FFMA R47, R48.reuse, R11, R109 ;  /* 0x0000000b302f7223 */ /* 0x041fe2000000006d */
[----:B------:R-:W-:Y:S01]  /*d7f0*/  FFMA R43, R48, R15, R56 ;  /* 0x0000000f302b7223 */ /* 0x000fe20000000038 */
[-C--:B------:R-:W-:Y:S01]  /*d800*/  FFMA R20, R11, R49.reuse, R6 ;  /* 0x000000310b147223 */ /* 0x080fe20000000006 */
[----:B------:R-:W-:Y:S01]  /*d810*/  FFMA R18, R15, R49, R58 ;  /* 0x000000310f127223 */ /* 0x000fe2000000003a */
[-C--:B------:R-:W-:Y:S01]  /*d820*/  FFMA R85, R11, R50.reuse, R36 ;  /* 0x000000320b557223 */ /* 0x080fe20000000024 */
[----:B------:R-:W-:Y:S01]  /*d830*/  FFMA R45, R15, R50, R60 ;  /* 0x000000320f2d7223 */ /* 0x000fe2000000003c */
[-C--:B------:R-:W-:Y:S01]  /*d840*/  FFMA R44, R11, R51.reuse, R44 ;  /* 0x000000330b2c7223 */ /* 0x080fe2000000002c */
[----:B------:R-:W-:Y:S01]  /*d850*/  FFMA R32, R15, R51, R62 ;  /* 0x000000330f207223 */ /* 0x000fe2000000003e */
[C---:B-1----:R-:W-:Y:S01]  /*d860*/  FFMA R87, R52.reuse, R11, R145 ;  /* 0x0000000b34577223 */ /* 0x042fe20000000091 */
        /* <DEDUP_REMOVED lines=19> */
[C---:B------:R-:W-:Y:S01]  /*d9a0*/  FFMA R41, R19.reuse, R50, R70 ;  /* 0x0000003213297223 */ /* 0x040fe20000000046 */
        /* <DEDUP_REMOVED lines=35> */
[----:B------:R-:W-:Y:S06]  /*dbe0*/  BAR.SYNC.DEFER_BLOCKING 0x0 ;  /* 0x0000000000007b1d */ /* 0x000fec0000010000 */
[----:B------:R-:W-:Y:S05]  /*dbf0*/  @!P0 BRA `(.L_x_0) ;  /* 0x000000ec00d08947 */ /* 0x000fea0003800000 */
[----:B------:R-:W0:Y:S01]  /*dc00*/  LDCU UR39, c[0x0][0x398] ;  /* 0x00007300ff2777ac */ /* 0x000e220008000800 */
[----:B------:R-:W-:-:S05]  /*dc10*/  UMOV UR4, 0x1 ;  /* 0x0000000100047882 */ /* 0x000fca0000000000 */
.L_x_1:
[----:B------:R-:W1:Y:S01]  /*dc20*/  LDC R76, c[0x0][0x3a0] ;  /* 0x0000e800ff4c7b82 */ /* 0x000e620000000800 */
[----:B------:R-:W-:Y:S01]  /*dc30*/  USHF.L.U32 UR5, UR4, 0x5, URZ ;  /* 0x0000000504057899 */ /* 0x000fe200080006ff */
[----:B------:R-:W-:-:S03]  /*dc40*/  HFMA2 R67, -RZ, RZ, 0, 0 ;  /* 0x00000000ff437431 */ /* 0x000fc600000001ff */
[----:B------:R-:W-:Y:S02]  /*dc50*/  UIADD3 UR8, UPT, UPT, UR5, 0x1, URZ ;  /* 0x0000000105087890 */ /* 0x000fe4000fffe0ff */
[----:B------:R-:W-:Y:S02]  /*dc60*/  UIADD3 UR9, UPT, UPT, UR5, 0x2, URZ ;  /* 0x0000000205097890 */ /* 0x000fe4000fffe0ff */
[----:B------:R-:W-:Y:S02]  /*dc70*/  UIADD3 UR10, UPT, UPT, UR5, 0x3, URZ ;  /* 0x00000003050a7890 */ /* 0x000fe4000fffe0ff */
[C---:B-1----:R-:W-:Y:S02]  /*dc80*/  ISETP.LE.AND P0, PT, R76.reuse, UR5, PT ;  /* 0x000000054c007c0c */ /* 0x042fe4000bf03270 */
[----:B------:R-:W-:Y:S02]  /*dc90*/  ISETP.LE.AND P2, PT, R76, UR8, PT ;  /* 0x000000084c007c0c */ /* 0x000fe4000bf43270 */
[----:B0-----:R-:W-:-:S02]  /*dca0*/  ISETP.GE.OR P1, PT, R3, UR39, P0 ;  /* 0x0000002703007c0c */ /* 0x001fc40008726670 */
[C---:B------:R-:W-:Y:S02]  /*dcb0*/  ISETP.GE.OR P0, PT, R4.reuse, UR39, P0 ;  /* 0x0000002704007c0c */ /* 0x040fe40008706670 */
[----:B------:R-:W-:Y:S02]  /*dcc0*/  ISETP.LT.AND P5, PT, R3, UR39, !P2 ;  /* 0x0000002703007c0c */ /* 0x000fe4000d7a1270 */
[----:B------:R-:W-:Y:S02]  /*dcd0*/  ISETP.LT.AND P2, PT, R4, UR39, !P2 ;  /* 0x0000002704007c0c */ /* 0x000fe4000d741270 */
[----:B------:R-:W-:-:S04]  /*dce0*/  ISETP.LE.AND P3, PT, R76, UR9, PT ;  /* 0x000000094c007c0c */ /* 0x000fc8000bf63270 */
[C---:B------:R-:W-:Y:S01]  /*dcf0*/  ISETP.LT.AND P4, PT, R3.reuse, UR39, !P3 ;  /* 0x0000002703007c0c */ /* 0x040fe2000df81270 */
[----:B------:R-:W0:Y:S01]  /*dd00*/  @!P1 LDC.64 R62, c[0x0][0x380] ;  /* 0x0000e000ff3e9b82 */ /* 0x000e220000000a00 */
[CC--:B------:R-:W-:Y:S02]  /*dd10*/  @!P1 IMAD R53, R3.reuse, R76.reuse, UR5 ;  /* 0x0000000503359e24 */ /* 0x0c0fe4000f8e024c */
[CC--:B------:R-:W-:Y:S02]  /*dd20*/  @!P0 IMAD R39, R3.reuse, R76.reuse, R76 ;  /* 0x0000004c03278224 */ /* 0x0c0fe400078e024c */
[----:B------:R-:W-:-:S03]  /*dd30*/  @P5 IMAD R59, R3, R76, RZ ;  /* 0x0000004c033b5224 */ /* 0x000fc600078e02ff */
[----:B------:R-:W1:Y:S01]  /*dd40*/  @!P0 LDC.64 R60, c[0x0][0x380] ;  /* 0x0000e000ff3c8b82 */ /* 0x000e620000000a00 */
[----:B------:R-:W-:-:S07]  /*dd50*/  @!P0 IADD3 R39, PT, PT, R39, UR5, RZ ;  /* 0x0000000527278c10 */ /* 0x000fce000fffe0ff */
[----:B------:R-:W2:Y:S01]  /*dd60*/  @P5 LDC.64 R54, c[0x0][0x380] ;  /* 0x0000e000ff365b82 */ /* 0x000ea20000000a00 */
[----:B0-----:R-:W-:-:S07]  /*dd70*/  @!P1 IMAD.WIDE.U32 R62, R53, 0x4, R62 ;  /* 0x00000004353e9825 */ /* 0x001fce00078e003e */
[----:B------:R-:W0:Y:S01]  /*dd80*/  @P4 LDC.64 R56, c[0x0][0x380] ;  /* 0x0000e000ff384b82 */ /* 0x000e220000000a00 */
[----:B------:R3:W4:Y:S01]  /*dd90*/  @!P1 LDG.E R67, desc[UR6][R62.64] ;  /* 0x000000063e439981 */ /* 0x000722000c1e1900 */
[----:B-1----:R-:W-:-:S06]  /*dda0*/  @!P0 IMAD.WIDE.U32 R60, R39, 0x4, R60 ;  /* 0x00000004273c8825 */ /* 0x002fcc00078e003c */
[----:B------:R-:W1:Y:S01]  /*ddb0*/  @P2 LDC.64 R52, c[0x0][0x380] ;  /* 0x0000e000ff342b82 */ /* 0x000e620000000a00 */
[----:B------:R-:W-:Y:S02]  /*ddc0*/  MOV R39, RZ ;  /* 0x000000ff00277202 */ /* 0x000fe40000000f00 */
[----:B------:R-:W-:Y:S02]  /*ddd0*/  ISETP.LT.AND P1, PT, R4, UR39, !P3 ;  /* 0x0000002704007c0c */ /* 0x000fe4000df21270 */
[----:B------:R-:W-:Y:S02]  /*dde0*/  @P5 IADD3 R59, P3, PT, R59, UR5, RZ ;  /* 0x000000053b3b5c10 */ /* 0x000fe4000ff7e0ff */
[----:B------:R5:W4:Y:S02]  /*ddf0*/  @!P0 LDG.E R39, desc[UR6][R60.64] ;  /* 0x000000063c278981 */ /* 0x000b24000c1e1900 */
[----:B------:R-:W-:Y:S02]  /*de00*/  @P5 IADD3.X R64, PT, PT, RZ, RZ, RZ, P3, !PT ;  /* 0x000000ffff405210 */ /* 0x000fe40001ffe4ff */
[----:B--2---:R-:W-:Y:S01]  /*de10*/  @P5 LEA R58, P3, R59, R54, 0x2 ;  /* 0x000000363b3a5211 */ /* 0x004fe200078610ff */
[----:B------:R-:W-:Y:S01]  /*de20*/  @P2 IMAD R54, R3, R76, R76 ;  /* 0x0000004c03362224 */ /* 0x000fe200078e024c */
[----:B------:R-:W-:-:S02]  /*de30*/  ISETP.LE.AND P0, PT, R76, UR10, PT ;  /* 0x0000000a4c007c0c */ /* 0x000fc4000bf03270 */
[----:B------:R-:W-:Y:S02]  /*de40*/  @P5 LEA.HI.X R59, R59, R55, R64, 0x2, P3 ;  /* 0x000000373b3b5211 */ /* 0x000fe400018f1440 */
[C---:B------:R-:W-:Y:S02]  /*de50*/  ISETP.LT.AND P3, PT, R3.reuse, UR39, !P0 ;  /* 0x0000002703007c0c */ /* 0x040fe4000c761270 */
[----:B---3--:R-:W-:Y:S02]  /*de60*/  @P2 IADD3 R62, P6, PT, R54, UR5, RZ ;  /* 0x00000005363e2c10 */ /* 0x008fe4000ffde0ff */
[----:B------:R-:W2:Y:S01]  /*de70*/  @P1 LDC.64 R54, c[0x0][0x380] ;  /* 0x0000e000ff361b82 */ /* 0x000ea20000000a00 */
[CC--:B------:R-:W-:Y:S01]  /*de80*/  @P4 IMAD R63, R3.reuse, R76.reuse, RZ ;  /* 0x0000004c033f4224 */ /* 0x0c0fe200078e02ff */
[----:B-----5:R-:W-:Y:S01]  /*de90*/  @P2 IADD3.X R60, PT, PT, RZ, RZ, RZ, P6, !PT ;  /* 0x000000ffff3c2210 */ /* 0x020fe200037fe4ff */
[----:B------:R-:W-:Y:S01]  /*dea0*/  @P1 IMAD R64, R3, R76, R76 ;  /* 0x0000004c03401224 */ /* 0x000fe200078e024c */
[----:B-1----:R-:W-:Y:S01]  /*deb0*/  @P2 LEA R52, P6, R62, R52, 0x2 ;  /* 0x000000343e342211 */ /* 0x002fe200078c10ff */
[----:B------:R-:W3:Y:S01]  /*dec0*/  @P5 LDG.E R59, desc[UR6][R58.64+0x4] ;  /* 0x000004063a3b5981 */ /* 0x000ee2000c1e1900 */
[----:B------:R-:W-:-:S02]  /*ded0*/  ISETP.LT.AND P0, PT, R4, UR39, !P0 ;  /* 0x0000002704007c0c */ /* 0x000fc4000c701270 */
[----:B------:R-:W-:Y:S02]  /*dee0*/  @P2 LEA.HI.X R53, R62, R53, R60, 0x2, P6 ;  /* 0x000000353e352211 */ /* 0x000fe400030f143c */
[----:B------:R-:W-:Y:S01]  /*def0*/  @P4 IADD3 R4, P6, PT, R63, UR5, RZ ;  /* 0x000000053f044c10 */ /* 0x000fe2000ffde0ff */
[----:B------:R-:W1:Y:S03]  /*df00*/  @P3 LDC.64 R60, c[0x0][0x380] ;  /* 0x0000e000ff3c3b82 */ /* 0x000e660000000a00 */
[----:B------:R-:W-:Y:S01]  /*df10*/  @P4 IADD3.X R62, PT, PT, RZ, RZ, RZ, P6, !PT ;  /* 0x000000ffff3e4210 */ /* 0x000fe200037fe4ff */
[----:B------:R-:W-:Y:S01]  /*df20*/  @P3 IMAD R66, R3, R76, RZ ;  /* 0x0000004c03423224 */ /* 0x000fe200078e02ff */
[C---:B0-----:R-:W-:Y:S01]  /*df30*/  @P4 LEA R56, P6, R4.reuse, R56, 0x2 ;  /* 0x0000003804384211 */ /* 0x041fe200078c10ff */
[----:B------:R-:W5:Y:S03]  /*df40*/  @P2 LDG.E R53, desc[UR6][R52.64+0x4] ;  /* 0x0000040634352981 */ /* 0x000f66000c1e1900 */
[----:B------:R-:W-:-:S02]  /*df50*/  @P4 LEA.HI.X R57, R4, R57, R62, 0x2, P6 ;  /* 0x0000003904394211 */ /* 0x000fc400030f143e */
[----:B------:R-:W-:Y:S01]  /*df60*/  @P1 IADD3 R4, P6, PT, R64, UR5, RZ ;  /* 0x0000000540041c10 */ /* 0x000fe2000ffde0ff */
[----:B------:R-:W0:Y:S03]  /*df70*/  @P0 LDC.64 R62, c[0x0][0x380] ;  /* 0x0000e000ff3e0b82 */ /* 0x000e260000000a00 */
[----:B------:R-:W-:Y:S01]  /*df80*/  @P1 IADD3.X R65, PT, PT, RZ, RZ, RZ, P6, !PT ;  /* 0x000000ffff411210 */ /* 0x000fe200037fe4ff */
[----:B------:R0:W5:Y:S01]  /*df90*/  @P4 LDG.E R57, desc[UR6][R56.64+0x8] ;  /* 0x0000080638394981 */ /* 0x000162000c1e1900 */
[----:B--2---:R-:W-:-:S04]  /*dfa0*/  @P1 LEA R64, P6, R4, R54, 0x2 ;  /* 0x0000003604401211 */ /* 0x004fc800078c10ff */
[----:B------:R-:W-:Y:S02]  /*dfb0*/  @P1 LEA.HI.X R65, R4, R55, R65, 0x2, P6 ;  /* 0x0000003704411211 */ /* 0x000fe400030f1441 */
[----:B------:R-:W-:Y:S01]  /*dfc0*/  @P3 IADD3 R4, P6, PT, R66, UR5, RZ ;  /* 0x0000000542043c10 */ /* 0x000fe2000ffde0ff */
[----:B------:R-:W-:-:S03]  /*dfd0*/  @P0 IMAD R54, R3, R76, R76 ;  /* 0x0000004c03360224 */ /* 0x000fc600078e024c */
[----:B------:R-:W-:Y:S01]  /*dfe0*/  @P3 IADD3.X R3, PT, PT, RZ, RZ, RZ, P6, !PT ;  /* 0x000000ffff033210 */ /* 0x000fe200037fe4ff */
[----:B------:R-:W2:Y:S01]  /*dff0*/  @P1 LDG.E R65, desc[UR6][R64.64+0x8] ;  /* 0x0000080640411981 */ /* 0x000ea2000c1e1900 */
[----:B-1----:R-:W-:-:S04]  /*e000*/  @P3 LEA R60, P6, R4, R60, 0x2 ;  /* 0x0000003c043c3211 */ /* 0x002fc800078c10ff */
[----:B------:R-:W-:Y:S02]  /*e010*/  @P3 LEA.HI.X R61, R4, R61, R3, 0x2, P6 ;  /* 0x0000003d043d3211 */ /* 0x000fe400030f1403 */
[----:B------:R-:W-:-:S04]  /*e020*/  @P0 IADD3 R54, P6, PT, R54, UR5, RZ ;  /* 0x0000000536360c10 */ /* 0x000fc8000ffde0ff */
[----:B------:R-:W-:Y:S01]  /*e030*/  @P0 IADD3.X R3, PT, PT, RZ, RZ, RZ, P6, !PT ;  /* 0x000000ffff030210 */ /* 0x000fe200037fe4ff */
[----:B------:R-:W2:Y:S01]  /*e040*/  @P3 LDG.E R61, desc[UR6][R60.64+0xc] ;  /* 0x00000c063c3d3981 */ /* 0x000ea2000c1e1900 */
[----:B0-----:R-:W-:-:S04]  /*e050*/  @P0 LEA R62, P6, R54, R62, 0x2 ;  /* 0x0000003e363e0211 */ /* 0x001fc800078c10ff */
[----:B------:R-:W-:-:S06]  /*e060*/  @P0 LEA.HI.X R63, R54, R63, R3, 0x2, P6 ;  /* 0x0000003f363f0211 */ /* 0x000fcc00030f1403 */
[----:B------:R-:W2:Y:S01]  /*e070*/  @P0 LDG.E R63, desc[UR6][R62.64+0xc] ;  /* 0x00000c063e3f0981 */ /* 0x000ea2000c1e1900 */
[----:B------:R-:W0:Y:S01]  /*e080*/  S2R R54, SR_TID.Y ;  /* 0x0000000000367919 */ /* 0x000e220000002200 */
[----:B------:R-:W0:Y:S01]  /*e090*/  S2R R56, SR_TID.X ;  /* 0x0000000000387919 */ /* 0x000e220000002100 */
[----:B------:R-:W1:Y:S01]  /*e0a0*/  @!P2 S2R R4, SR_CgaCtaId ;  /* 0x000000000004a919 */ /* 0x000e620000008800 */
[----:B------:R-:W3:Y:S01]  /*e0b0*/  S2R R71, SR_CTAID.Y ;  /* 0x0000000000477919 */ /* 0x000ee20000002600 */
[----:B------:R-:W1:Y:S01]  /*e0c0*/  @!P4 S2R R55, SR_CgaCtaId ;  /* 0x000000000037c919 */ /* 0x000e620000008800 */
[----:B------:R-:W1:Y:S01]  /*e0d0*/  @!P1 S2R R69, SR_CgaCtaId ;  /* 0x0000000000459919 */ /* 0x000e620000008800 */
[----:B------:R-:W-:Y:S01]  /*e0e0*/  @!P2 MOV R3, 0x400 ;  /* 0x000004000003a802 */ /* 0x000fe20000000f00 */
[----:B------:R-:W-:Y:S01]  /*e0f0*/  UIADD3 UR11, UPT, UPT, UR5, 0x4, URZ ;  /* 0x00000004050b7890 */ /* 0x000fe2000fffe0ff */
[----:B------:R-:W5:Y:S01]  /*e100*/  @!P3 S2R R52, SR_CgaCtaId ;  /* 0x000000000034b919 */ /* 0x000f620000008800 */
[----:B------:R-:W5:Y:S01]  /*e110*/  @!P0 S2R R58, SR_CgaCtaId ;  /* 0x00000000003a8919 */ /* 0x000f620000008800 */
[----:B0-----:R-:W-:Y:S01]  /*e120*/  LEA R77, R54, R56, 0x2 ;  /* 0x00000038364d7211 */ /* 0x001fe200078e10ff */
[----:B------:R-:W-:Y:S01]  /*e130*/  @!P5 STS [R0+0x4], RZ ;  /* 0x000004ff0000d388 */ /* 0x000fe20000000800 */
[----:B-1----:R-:W-:-:S02]  /*e140*/  @!P2 LEA R3, R4, R3, 0x18 ;  /* 0x000000030403a211 */ /* 0x002fc400078ec0ff */
[----:B------:R-:W-:Y:S02]  /*e150*/  SHF.L.U32 R114, R77, 0x1, RZ ;  /* 0x000000014d727819 */ /* 0x000fe400000006ff */
[----:B------:R-:W-:-:S04]  /*e160*/  @!P4 MOV R4, 0x400 ;  /* 0x000004000004c802 */ /* 0x000fc80000000f00 */
[----:B------:R-:W-:Y:S02]  /*e170*/  @!P4 LEA R55, R55, R4, 0x18 ;  /* 0x000000043737c211 */ /* 0x000fe400078ec0ff */
[----:B------:R-:W-:-:S04]  /*e180*/  @!P1 MOV R4, 0x400 ;  /* 0x0000040000049802 */ /* 0x000fc80000000f00 */
[----:B------:R-:W-:Y:S01]  /*e190*/  @!P1 LEA R69, R69, R4, 0x18 ;  /* 0x0000000445459211 */ /* 0x000fe200078ec0ff */
[----:B------:R-:W-:Y:S02]  /*e1a0*/  UIADD3 UR12, UPT, UPT, UR5, 0x5, URZ ;  /* 0x00000005050c7890 */ /* 0x000fe4000fffe0ff */
[----:B------:R-:W-:Y:S02]  /*e1b0*/  UIADD3 UR13, UPT, UPT, UR5, 0x6, URZ ;  /* 0x00000006050d7890 */ /* 0x000fe4000fffe0ff */
[----:B------:R-:W-:Y:S01]  /*e1c0*/  UIADD3 UR14, UPT, UPT, UR5, 0x7, URZ ;  /* 0x00000007050e7890 */ /* 0x000fe2000fffe0ff */
[----:B----4-:R-:W-:Y:S04]  /*e1d0*/  STS [R0], R67 ;  /* 0x0000004300007388 */ /* 0x010fe80000000800 */
[----:B------:R-:W-:Y:S04]  /*e1e0*/  STS [R0+0x80], R39 ;  /* 0x0000802700007388 */ /* 0x000fe80000000800 */
[----:B---3--:R0:W-:Y:S01]  /*e1f0*/  @P5 STS [R0+0x4], R59 ;  /* 0x0000043b00005388 */ /* 0x0081e20000000800 */
[----:B------:R-:W-:-:S02]  /*e200*/  ISETP.LE.AND P5, PT, R76, UR11, PT ;  /* 0x0000000b4c007c0c */ /* 0x000fc4000bfa3270 */
[----:B0-----:R-:W-:Y:S02]  /*e210*/  @!P2 LEA R0, R114, R3, 0x7 ;  /* 0x000000037200a211 */ /* 0x001fe400078e38ff */
[----:B------:R-:W-:-:S04]  /*e220*/  LEA R3, R71, R114, 0x5 ;  /* 0x0000007247037211 */ /* 0x000fc800078e28ff */
[C---:B------:R-:W-:Y:S01]  /*e230*/  ISETP.LT.AND P6, PT, R3.reuse, UR39, !P5 ;  /* 0x0000002703007c0c */ /* 0x040fe2000efc1270 */
[----:B------:R-:W-:Y:S01]  /*e240*/  @!P2 STS [R0+0x84], RZ ;  /* 0x000084ff0000a388 */ /* 0x000fe20000000800 */
[----:B------:R-:W-:-:S03]  /*e250*/  IADD3 R4, PT, PT, R3, 0x1, RZ ;  /* 0x0000000103047810 */ /* 0x000fc60007ffe0ff */
[----:B-----5:R0:W-:Y:S01]  /*e260*/  @P2 STS [R0+0x84], R53 ;  /* 0x0000843500002388 */ /* 0x0201e20000000800 */
[----:B------:R-:W-:Y:S02]  /*e270*/  ISETP.LT.AND P5, PT, R4, UR39, !P5 ;  /* 0x0000002704007c0c */ /* 0x000fe4000efa1270 */
[----:B------:R-:W-:-:S05]  /*e280*/  @!P3 MOV R39, 0x400 ;  /* 0x000004000027b802 */ /* 0x000fca0000000f00 */
[----:B------:R-:W1:Y:S01]  /*e290*/  @P6 LDC.64 R106, c[0x0][0x380] ;  /* 0x0000e000ff6a6b82 */ /* 0x000e620000000a00 */
[----:B0-----:R-:W-:-:S05]  /*e2a0*/  @!P4 LEA R0, R114, R55, 0x7 ;  /* 0x000000377200c211 */ /* 0x001fca00078e38ff */
[----:B------:R-:W-:Y:S01]  /*e2b0*/  @!P4 STS [R0+0x8], RZ ;  /* 0x000008ff0000c388 */ /* 0x000fe20000000800 */
[----:B------:R-:W-:Y:S01]  /*e2c0*/  @!P0 MOV R53, 0x400 ;  /* 0x0000040000358802 */ /* 0x000fe20000000f00 */
[----:B------:R-:W0:Y:S02]  /*e2d0*/  @P5 LDC.64 R104, c[0x0][0x380] ;  /* 0x0000e000ff685b82 */ /* 0x000e240000000a00 */
[----:B------:R3:W-:Y:S01]  /*e2e0*/  @P4 STS [R0+0x8], R57 ;  /* 0x0000083900004388 */ /* 0x0007e20000000800 */
[----:B------:R-:W-:Y:S02]  /*e2f0*/  ISETP.LE.AND P4, PT, R76, UR12, PT ;  /* 0x0000000c4c007c0c */ /* 0x000fe4000bf83270 */
[----:B------:R-:W-:Y:S02]  /*e300*/  @!P3 LEA R39, R52, R39, 0x18 ;  /* 0x000000273427b211 */ /* 0x000fe400078ec0ff */
[----:B---3--:R-:W-:-:S05]  /*e310*/  @!P1 LEA R0, R114, R69, 0x7 ;  /* 0x0000004572009211 */ /* 0x008fca00078e38ff */
[----:B------:R-:W-:Y:S01]  /*e320*/  @!P1 STS [R0+0x88], RZ ;  /* 0x000088ff00009388 */ /* 0x000fe20000000800 */
[----:B------:R-:W-:-:S03]  /*e330*/  @!P0 LEA R53, R58, R53, 0x18 ;  /* 0x000000353a358211 */ /* 0x000fc600078ec0ff */
[----:B--2---:R2:W-:Y:S01]  /*e340*/  @P1 STS [R0+0x88], R65 ;  /* 0x0000884100001388 */ /* 0x0045e20000000800 */
[C---:B------:R-:W-:Y:S02]  /*e350*/  ISETP.LT.AND P1, PT, R3.reuse, UR39, !P4 ;  /* 0x0000002703007c0c */ /* 0x040fe4000e721270 */
[C---:B------:R-:W-:Y:S02]  /*e360*/  @!P0 LEA R53, R114.reuse, R53, 0x7 ;  /* 0x0000003572358211 */ /* 0x040fe400078e38ff */
[----:B--2---:R-:W-:Y:S01]  /*e370*/  @!P3 LEA R0, R114, R39, 0x7 ;  /* 0x000000277200b211 */ /* 0x004fe200078e38ff */
[----:B------:R-:W-:Y:S01]  /*e380*/  @P6 IMAD R39, R3, R76, RZ ;  /* 0x0000004c03276224 */ /* 0x000fe200078e02ff */
[----:B------:R-:W-:-:S07]  /*e390*/  ISETP.LT.AND P4, PT, R4, UR39, !P4 ;  /* 0x0000002704007c0c */ /* 0x000fce000e781270 */
[----:B------:R-:W2:Y:S01]  /*e3a0*/  @P1 LDC.64 R82, c[0x0][0x380] ;  /* 0x0000e000ff521b82 */ /* 0x000ea20000000a00 */
[----:B------:R-:W-:Y:S04]  /*e3b0*/  @!P3 STS [R0+0xc], RZ ;  /* 0x00000cff0000b388 */ /* 0x000fe80000000800 */
[----:B------:R-:W-:Y:S04]  /*e3c0*/  @P3 STS [R0+0xc], R61 ;  /* 0x00000c3d00003388 */ /* 0x000fe80000000800 */
[----:B------:R-:W-:Y:S01]  /*e3d0*/  @!P0 STS [R53+0x8c], RZ ;  /* 0x00008cff35008388 */ /* 0x000fe20000000800 */
[----:B------:R-:W-:Y:S01]  /*e3e0*/  ISETP.LE.AND P2, PT, R76, UR13, PT ;  /* 0x0000000d4c007c0c */ /* 0x000fe2000bf43270 */
[----:B------:R-:W-:Y:S01]  /*e3f0*/  @P5 IMAD R55, R3, R76, R76 ;  /* 0x0000004c03375224 */ /* 0x000fe200078e024c */
[----:B------:R-:W3:Y:S01]  /*e400*/  @P4 LDC.64 R80, c[0x0][0x380] ;  /* 0x0000e000ff504b82 */ /* 0x000ee20000000a00 */
[----:B------:R4:W-:Y:S01]  /*e410*/  @P0 STS [R0+0x8c], R63 ;  /* 0x00008c3f00000388 */ /* 0x0009e20000000800 */
[----:B------:R-:W-:-:S04]  /*e420*/  @P6 IADD3 R39, P0, PT, R39, UR5, RZ ;  /* 0x0000000527276c10 */ /* 0x000fc8000ff1e0ff */
[----:B------:R-:W-:Y:S02]  /*e430*/  @P6 IADD3.X R52, PT, PT, RZ, RZ, RZ, P0, !PT ;  /* 0x000000ffff346210 */ /* 0x000fe400007fe4ff */
[----:B-1----:R-:W-:Y:S02]  /*e440*/  @P6 LEA R106, P3, R39, R106, 0x2 ;  /* 0x0000006a276a6211 */ /* 0x002fe400078610ff */
[----:B------:R-:W-:Y:S02]  /*e450*/  ISETP.LT.AND P0, PT, R3, UR39, !P2 ;  /* 0x0000002703007c0c */ /* 0x000fe4000d701270 */
[----:B------:R-:W-:Y:S02]  /*e460*/  @P6 LEA.HI.X R107, R39, R107, R52, 0x2, P3 ;  /* 0x0000006b276b6211 */ /* 0x000fe400018f1434 */
[----:B------:R-:W-:Y:S01]  /*e470*/  @P5 IADD3 R55, P3, PT, R55, UR5, RZ ;  /* 0x0000000537375c10 */ /* 0x000fe2000ff7e0ff */
[----:B------:R-:W-:-:S03]  /*e480*/  @P1 IMAD R39, R3, R76, RZ ;  /* 0x0000004c03271224 */ /* 0x000fc600078e02ff */
[----:B----4-:R-:W-:Y:S02]  /*e490*/  @P5 IADD3.X R0, PT, PT, RZ, RZ, RZ, P3, !PT ;  /* 0x000000ffff005210 */ /* 0x010fe40001ffe4ff */
[C---:B0-----:R-:W-:Y:S02]  /*e4a0*/  @P5 LEA R104, P3, R55.reuse, R104, 0x2 ;  /* 0x0000006837685211 */ /* 0x041fe400078610ff */
[----:B------:R-:W-:Y:S01]  /*e4b0*/  ISETP.LT.AND P2, PT, R4, UR39, !P2 ;  /* 0x0000002704007c0c */ /* 0x000fe2000d741270 */
[----:B------:R-:W0:Y:S01]  /*e4c0*/  @P0 LDC.64 R78, c[0x0][0x380] ;  /* 0x0000e000ff4e0b82 */ /* 0x000e220000000a00 */
[----:B------:R-:W-:Y:S02]  /*e4d0*/  @P5 LEA.HI.X R105, R55, R105, R0, 0x2, P3 ;  /* 0x0000006937695211 */ /* 0x000fe400018f1400 */
[----:B------:R-:W-:Y:S01]  /*e4e0*/  @P1 IADD3 R0, P3, PT, R39, UR5, RZ ;  /* 0x0000000527001c10 */ /* 0x000fe2000ff7e0ff */
[----:B------:R-:W-:-:S03]  /*e4f0*/  @P4 IMAD R57, R3, R76, R76 ;  /* 0x0000004c03394224 */ /* 0x000fc600078e024c */
[----:B------:R-:W-:Y:S02]  /*e500*/  @P1 IADD3.X R39, PT, PT, RZ, RZ, RZ, P3, !PT ;  /* 0x000000ffff271210 */ /* 0x000fe40001ffe4ff */
[----:B--2---:R-:W-:-:S03]  /*e510*/  @P1 LEA R82, P3, R0, R82, 0x2 ;  /* 0x0000005200521211 */ /* 0x004fc600078610ff */
[----:B------:R-:W1:Y:S01]  /*e520*/  @P2 LDC.64 R74, c[0x0][0x380] ;  /* 0x0000e000ff4a2b82 */ /* 0x000e620000000a00 */
[----:B------:R-:W-:Y:S02]  /*e530*/  @P1 LEA.HI.X R83, R0, R83, R39, 0x2, P3 ;  /* 0x0000005300531211 */ /* 0x000fe400018f1427 */
[----:B------:R-:W-:Y:S01]  /*e540*/  @P4 IADD3 R0, P3, PT, R57, UR5, RZ ;  /* 0x0000000539004c10 */ /* 0x000fe2000ff7e0ff */
[----:B------:R-:W-:-:S03]  /*e550*/  @P0 IMAD R57, R3, R76, RZ ;  /* 0x0000004c03390224 */ /* 0x000fc600078e02ff */
[----:B------:R-:W-:Y:S02]  /*e560*/  @P4 IADD3.X R39, PT, PT, RZ, RZ, RZ, P3, !PT ;  /* 0x000000ffff274210 */ /* 0x000fe40001ffe4ff */
[----:B---3--:R-:W-:-:S04]  /*e570*/  @P4 LEA R80, P3, R0, R80, 0x2 ;  /* 0x0000005000504211 */ /* 0x008fc800078610ff */
[----:B------:R-:W-:Y:S02]  /*e580*/  @P4 LEA.HI.X R81, R0, R81, R39, 0x2, P3 ;  /* 0x0000005100514211 */ /* 0x000fe400018f1427 */
[----:B------:R-:W-:Y:S01]  /*e590*/  @P0 IADD3 R0, P3, PT, R57, UR5, RZ ;  /* 0x0000000539000c10 */ /* 0x000fe2000ff7e0ff */
[----:B------:R-:W-:-:S03]  /*e5a0*/  @P2 IMAD R57, R3, R76, R76 ;  /* 0x0000004c03392224 */ /* 0x000fc600078e024c */
[----:B------:R-:W-:Y:S01]  /*e5b0*/  @P0 IADD3.X R39, PT, PT, RZ, RZ, RZ, P3, !PT ;  /* 0x000000ffff270210 */ /* 0x000fe20001ffe4ff */
[----:B------:R-:W-:Y:S01]  /*e5c0*/  UIADD3 UR15, UPT, UPT, UR5, 0x8, URZ ;  /* 0x00000008050f7890 */ /* 0x000fe2000fffe0ff */
[----:B0-----:R-:W-:Y:S02]  /*e5d0*/  @P0 LEA R78, P3, R0, R78, 0x2 ;  /* 0x0000004e004e0211 */ /* 0x001fe400078610ff */
[----:B------:R-:W-:Y:S01]  /*e5e0*/  LOP3.LUT R2, R2, 0xfffffffe, RZ, 0xc0, !PT ;  /* 0xfffffffe02027812 */ /* 0x000fe200078ec0ff */
[----:B------:R-:W-:Y:S01]  /*e5f0*/  UIADD3 UR16, UPT, UPT, UR5, 0x9, URZ ;  /* 0x0000000905107890 */ /* 0x000fe2000fffe0ff */
[----:B------:R-:W-:Y:S01]  /*e600*/  @P0 LEA.HI.X R79, R0, R79, R39, 0x2, P3 ;  /* 0x0000004f004f0211 */ /* 0x000fe200018f1427 */
[----:B------:R-:W-:Y:S02]  /*e610*/  UIADD3 UR17, UPT, UPT, UR5, 0xa, URZ ;  /* 0x0000000a05117890 */ /* 0x000fe4000fffe0ff */
[----:B------:R-:W-:Y:S01]  /*e620*/  @P2 IADD3 R0, P3, PT, R57, UR5, RZ ;  /* 0x0000000539002c10 */ /* 0x000fe2000ff7e0ff */
[----:B------:R-:W-:Y:S01]  /*e630*/  UIADD3 UR18, UPT, UPT, UR5, 0xb, URZ ;  /* 0x0000000b05127890 */ /* 0x000fe2000fffe0ff */
[----:B------:R-:W-:Y:S01]  /*e640*/  P2R R53, PR, RZ, 0x40 ;  /* 0x00000040ff357803 */ /* 0x000fe20000000000 */
[----:B------:R-:W-:Y:S01]  /*e650*/  UIADD3 UR19, UPT, UPT, UR5, 0xc, URZ ;  /* 0x0000000c05137890 */ /* 0x000fe2000fffe0ff */
[----:B------:R-:W-:Y:S01]  /*e660*/  @P2 IADD3.X R39, PT, PT, RZ, RZ, RZ, P3, !PT ;  /* 0x000000ffff272210 */ /* 0x000fe20001ffe4ff */
[----:B------:R-:W-:Y:S01]  /*e670*/  UIADD3 UR20, UPT, UPT, UR5, 0xd, URZ ;  /* 0x0000000d05147890 */ /* 0x000fe2000fffe0ff */
[----:B-1----:R-:W-:Y:S01]  /*e680*/  @P2 LEA R74, P3, R0, R74, 0x2 ;  /* 0x0000004a004a2211 */ /* 0x002fe200078610ff */
[----:B------:R-:W-:Y:S01]  /*e690*/  UIADD3 UR21, UPT, UPT, UR5, 0xe, URZ ;  /* 0x0000000e05157890 */ /* 0x000fe2000fffe0ff */
[----:B------:R-:W-:Y:S01]  /*e6a0*/  ISETP.LE.AND P6, PT, R76, UR14, PT ;  /* 0x0000000e4c007c0c */ /* 0x000fe2000bfc3270 */
[----:B------:R-:W0:Y:S01]  /*e6b0*/  S2UR UR23, SR_CgaCtaId ;  /* 0x00000000001779c3 */ /* 0x000e220000008800 */
[----:B------:R-:W-:Y:S01]  /*e6c0*/  @P2 LEA.HI.X R75, R0, R75, R39, 0x2, P3 ;  /* 0x0000004b004b2211 */ /* 0x000fe200018f1427 */
[----:B------:R-:W-:Y:S01]  /*e6d0*/  UMOV UR22, 0x400 ;  /* 0x0000040000167882 */ /* 0x000fe20000000000 */
[----:B------:R-:W-:Y:S01]  /*e6e0*/  ISETP.LT.AND P3, PT, R3, UR39, !P6 ;  /* 0x0000002703007c0c */ /* 0x000fe2000f761270 */
[----:B------:R-:W2:Y:S01]  /*e6f0*/  @P0 LDG.E R79, desc[UR6][R78.64+0x18] ;  /* 0x000018064e4f0981 */ /* 0x000ea2000c1e1900 */
[----:B------:R-:W-:-:S02]  /*e700*/  P2R R52, PR, RZ, 0x20 ;  /* 0x00000020ff347803 */ /* 0x000fc40000000000 */
[----:B------:R-:W-:Y:S01]  /*e710*/  P2R R55, PR, RZ, 0x2 ;  /* 0x00000002ff377803 */ /* 0x000fe20000000000 */
[----:B------:R-:W3:Y:S04]  /*e720*/  @P4 LDG.E R81, desc[UR6][R80.64+0x14] ;  /* 0x0000140650514981 */ /* 0x000ee8000c1e1900 */
[----:B------:R-:W4:Y:S04]  /*e730*/  @P2 LDG.E R75, desc[UR6][R74.64+0x18] ;  /* 0x000018064a4b2981 */ /* 0x000f28000c1e1900 */
[----:B------:R-:W-:Y:S01]  /*e740*/  @P3 IMAD R0, R3, R76, RZ ;  /* 0x0000004c03003224 */ /* 0x000fe200078e02ff */
[----:B------:R-:W1:Y:S04]  /*e750*/  @P3 LDC.64 R72, c[0x0][0x380] ;  /* 0x0000e000ff483b82 */ /* 0x000e680000000a00 */
[----:B------:R-:W-:-:S04]  /*e760*/  @P3 IADD3 R0, P5, PT, R0, UR5, RZ ;  /* 0x0000000500003c10 */ /* 0x000fc8000ffbe0ff */
[----:B------:R-:W-:Y:S02]  /*e770*/  @P3 IADD3.X R39, PT, PT, RZ, RZ, RZ, P5, !PT ;  /* 0x000000ffff273210 */ /* 0x000fe40002ffe4ff */
[----:B------:R-:W-:-:S13]  /*e780*/  ISETP.LT.AND P5, PT, R4, UR39, !P6 ;  /* 0x0000002704007c0c */ /* 0x000fda000f7a1270 */
[----:B------:R-:W5:Y:S01]  /*e790*/  @P5 LDC.64 R70, c[0x0][0x380] ;  /* 0x0000e000ff465b82 */ /* 0x000f620000000a00 */
[----:B-1----:R-:W-:-:S04]  /*e7a0*/  @P3 LEA R72, P1, R0, R72, 0x2 ;  /* 0x0000004800483211 */ /* 0x002fc800078210ff */
[----:B------:R-:W-:Y:S01]  /*e7b0*/  @P3 LEA.HI.X R73, R0, R73, R39, 0x2, P1 ;  /* 0x0000004900493211 */ /* 0x000fe200008f1427 */
[----:B------:R-:W-:-:S05]  /*e7c0*/  @P5 IMAD R0, R3, R76, R76 ;  /* 0x0000004c03005224 */ /* 0x000fca00078e024c */
[----:B------:R-:W-:Y:S01]  /*e7d0*/  @P5 IADD3 R0, P1, PT, R0, UR5, RZ ;  /* 0x0000000500005c10 */ /* 0x000fe2000ff3e0ff */
[----:B------:R-:W-:Y:S01]  /*e7e0*/  UIADD3 UR24, UPT, UPT, UR5, 0x11, URZ ;  /* 0x0000001105187890 */ /* 0x000fe2000fffe0ff */
[----:B------:R-:W-:Y:S01]  /*e7f0*/  @P5 LOP3.LUT R2, R2, 0x1, RZ, 0xfc, !PT ;  /* 0x0000000102025812 */ /* 0x000fe200078efcff */
[----:B------:R-:W4:Y:S01]  /*e800*/  @P3 LDG.E R73, desc[UR6][R72.64+0x1c] ;  /* 0x00001c0648493981 */ /* 0x000f22000c1e1900 */
[----:B------:R-:W-:Y:S02]  /*e810*/  @P5 IADD3.X R39, PT, PT, RZ, RZ, RZ, P1, !PT ;  /* 0x000000ffff275210 */ /* 0x000fe40000ffe4ff */
[----:B-----5:R-:W-:-:S04]  /*e820*/  @P5 LEA R70, P1, R0, R70, 0x2 ;  /* 0x0000004600465211 */ /* 0x020fc800078210ff */
[----:B------:R-:W-:Y:S02]  /*e830*/  @P5 LEA.HI.X R71, R0, R71, R39, 0x2, P1 ;  /* 0x0000004700475211 */ /* 0x000fe400008f1427 */
[----:B------:R-:W-:-:S04]  /*e840*/  ISETP.LE.AND P1, PT, R76, UR15, PT ;  /* 0x0000000f4c007c0c */ /* 0x000fc8000bf23270 */
[----:B------:R-:W-:-:S13]  /*e850*/  ISETP.LT.AND P6, PT, R3, UR39, !P1 ;  /* 0x0000002703007c0c */ /* 0x000fda000cfc1270 */
[----:B------:R-:W1:Y:S01]  /*e860*/  @P6 LDC.64 R62, c[0x0][0x380] ;  /* 0x0000e000ff3e6b82 */ /* 0x000e620000000a00 */
[----:B------:R-:W-:-:S05]  /*e870*/  @P6 IMAD R0, R3, R76, RZ ;  /* 0x0000004c03006224 */ /* 0x000fca00078e02ff */
[----:B------:R-:W-:-:S04]  /*e880*/  @P6 IADD3 R0, P5, PT, R0, UR5, RZ ;  /* 0x0000000500006c10 */ /* 0x000fc8000ffbe0ff */
[----:B------:R-:W-:Y:S02]  /*e890*/  @P6 IADD3.X R39, PT, PT, RZ, RZ, RZ, P5, !PT ;  /* 0x000000ffff276210 */ /* 0x000fe40002ffe4ff */
[----:B-1----:R-:W-:-:S04]  /*e8a0*/  @P6 LEA R62, P5, R0, R62, 0x2 ;  /* 0x0000003e003e6211 */ /* 0x002fc800078a10ff */
[----:B------:R-:W-:Y:S02]  /*e8b0*/  @P6 LEA.HI.X R63, R0, R63, R39, 0x2, P5 ;  /* 0x0000003f003f6211 */ /* 0x000fe400028f1427 */
[----:B------:R-:W-:-:S13]  /*e8c0*/  ISETP.LT.AND P5, PT, R4, UR39, !P1 ;  /* 0x0000002704007c0c */ /* 0x000fda000cfa1270 */
[----:B------:R-:W1:Y:S01]  /*e8d0*/  @P5 LDC.64 R60, c[0x0][0x380] ;  /* 0x0000e000ff3c5b82 */ /* 0x000e620000000a00 */
[----:B------:R-:W-:-:S05]  /*e8e0*/  @P5 IMAD R0, R3, R76, R76 ;  /* 0x0000004c03005224 */ /* 0x000fca00078e024c */
[----:B------:R-:W-:-:S04]  /*e8f0*/  @P5 IADD3 R0, P1, PT, R0, UR5, RZ ;  /* 0x0000000500005c10 */ /* 0x000fc8000ff3e0ff */
[----:B------:R-:W-:Y:S02]  /*e900*/  @P5 IADD3.X R39, PT, PT, RZ, RZ, RZ, P1, !PT ;  /* 0x000000ffff275210 */ /* 0x000fe40000ffe4ff */
[----:B------:R-:W-:-:S04]  /*e910*/  LOP3.LUT R2, R2, 0xfffffffd, RZ, 0xc0, !PT ;  /* 0xfffffffd02027812 */ /* 0x000fc800078ec0ff */
[----:B------:R-:W-:Y:S02]  /*e920*/  @P6 LOP3.LUT R2, R2, 0x2, RZ, 0xfc, !PT ;  /* 0x0000000202026812 */ /* 0x000fe400078efcff */
[----:B-1----:R-:W-:-:S04]  /*e930*/  @P5 LEA R60, P1, R0, R60, 0x2 ;  /* 0x0000003c003c5211 */ /* 0x002fc800078210ff */
[----:B------:R-:W-:Y:S02]  /*e940*/  @P5 LEA.HI.X R61, R0, R61, R39, 0x2, P1 ;  /* 0x0000003d003d5211 */ /* 0x000fe400008f1427 */
[----:B------:R-:W-:-:S04]  /*e950*/  ISETP.LE.AND P1, PT, R76, UR16, PT ;  /* 0x000000104c007c0c */ /* 0x000fc8000bf23270 */
[----:B------:R-:W-:-:S13]  /*e960*/  ISETP.LT.AND P6, PT, R3, UR39, !P1 ;  /* 0x0000002703007c0c */ /* 0x000fda000cfc1270 */
[----:B------:R-:W1:Y:S01]  /*e970*/  @P6 LDC.64 R64, c[0x0][0x380] ;  /* 0x0000e000ff406b82 */ /* 0x000e620000000a00 */
[----:B------:R-:W-:Y:S01]  /*e980*/  LOP3.LUT R2, R2, 0xfffffffb, RZ, 0xc0, !PT ;  /* 0xfffffffb02027812 */ /* 0x000fe200078ec0ff */
[----:B------:R-:W-:-:S03]  /*e990*/  @P6 IMAD R0, R3, R76, RZ ;  /* 0x0000004c03006224 */ /* 0x000fc600078e02ff */
[----:B------:R-:W-:Y:S02]  /*e9a0*/  @P5 LOP3.LUT R2, R2, 0x4, RZ, 0xfc, !PT ;  /* 0x0000000402025812 */ /* 0x000fe400078efcff */
        /* <DEDUP_REMOVED lines=95> */
[----:B------:R-:W-:Y:S02]  /*efa0*/  @P6 IADD3 R0, P5, PT, R0, UR5, RZ ;  /* 0x0000000500006c10 */ /* 0x000fe4000ffbe0ff */
[----:B------:R-:W-:Y:S02]  /*efb0*/  LOP3.LUT R2, R2, 0xffffdfff, RZ, 0xc0, !PT ;  /* 0xffffdfff02027812 */ /* 0x000fe400078ec0ff */
[----:B------:R-:W-:Y:S02]  /*efc0*/  @P6 IADD3.X R39, PT, PT, RZ, RZ, RZ, P5, !PT ;  /* 0x000000ffff276210 */ /* 0x000fe40002ffe4ff */
[----:B------:R-:W-:Y:S02]  /*efd0*/  @P6 LOP3.LUT R2, R2, 0x2000, RZ, 0xfc, !PT ;  /* 0x0000200002026812 */ /* 0x000fe400078efcff */
[----:B-1----:R-:W-:-:S04]  /*efe0*/  @P6 LEA R66, P5, R0, R66, 0x2 ;  /* 0x0000004200426211 */ /* 0x002fc800078a10ff */
[----:B------:R-:W-:Y:S02]  /*eff0*/  @P6 LEA.HI.X R67, R0, R67, R39, 0x2, P5 ;  /* 0x0000004300436211 */ /* 0x000fe400028f1427 */
[----:B------:R-:W-:-:S13]  /*f000*/  ISETP.NE.AND P6, PT, R53, RZ, PT ;  /* 0x000000ff3500720c */ /* 0x000fda0003fc5270 */
[----:B------:R-:W5:Y:S01]  /*f010*/  @P6 LDG.E R107, desc[UR6][R106.64+0x10] ;  /* 0x000010066a6b6981 */ /* 0x000f62000c1e1900 */
[----:B------:R-:W-:-:S13]  /*f020*/  ISETP.LT.AND P5, PT, R4, UR39, !P1 ;  /* 0x0000002704007c0c */ /* 0x000fda000cfa1270 */
[----:B------:R-:W1:Y:S01]  /*f030*/  @P5 LDC.64 R118, c[0x0][0x380] ;  /* 0x0000e000ff765b82 */ /* 0x000e620000000a00 */
[----:B------:R-:W-:-:S05]  /*f040*/  @P5 IMAD R0, R3, R76, R76 ;  /* 0x0000004c03005224 */ /* 0x000fca00078e024c */
[----:B------:R-:W-:Y:S02]  /*f050*/  @P5 IADD3 R0, P1, PT, R0, UR5, RZ ;  /* 0x0000000500005c10 */ /* 0x000fe4000ff3e0ff */
[----:B------:R-:W-:Y:S02]  /*f060*/  @!P6 MOV R140, UR22 ;  /* 0x00000016008cec02 */ /* 0x000fe40008000f00 */
[----:B------:R-:W-:Y:S02]  /*f070*/  @P5 IADD3.X R39, PT, PT, RZ, RZ, RZ, P1, !PT ;  /* 0x000000ffff275210 */ /* 0x000fe40000ffe4ff */
[----:B0-----:R-:W-:Y:S02]  /*f080*/  @!P6 MOV R53, UR23 ;  /* 0x000000170035ec02 */ /* 0x001fe40008000f00 */
[----:B-1----:R-:W-:-:S04]  /*f090*/  @P5 LEA R118, P1, R0, R118, 0x2 ;  /* 0x0000007600765211 */ /* 0x002fc800078210ff */
[----:B------:R-:W-:Y:S02]  /*f0a0*/  @P5 LEA.HI.X R119, R0, R119, R39, 0x2, P1 ;  /* 0x0000007700775211 */ /* 0x000fe400008f1427 */
[----:B------:R-:W-:Y:S02]  /*f0b0*/  @!P6 LEA R39, R53, R140, 0x18 ;  /* 0x0000008c3527e211 */ /* 0x000fe400078ec0ff */
[----:B------:R-:W-:Y:S02]  /*f0c0*/  @P6 MOV R140, UR22 ;  /* 0x00000016008c6c02 */ /* 0x000fe40008000f00 */
[----:B------:R-:W-:Y:S02]  /*f0d0*/  @P6 MOV R53, UR23 ;  /* 0x0000001700356c02 */ /* 0x000fe40008000f00 */
[----:B------:R-:W-:Y:S02]  /*f0e0*/  @!P6 LEA R0, R114, R39, 0x7 ;  /* 0x000000277200e211 */ /* 0x000fe400078e38ff */
[----:B------:R-:W-:Y:S01]  /*f0f0*/  @P6 LEA R39, R53, R140, 0x18 ;  /* 0x0000008c35276211 */ /* 0x000fe200078ec0ff */
[----:B------:R-:W-:-:S02]  /*f100*/  UIADD3 UR22, UPT, UPT, UR5, 0xf, URZ ;  /* 0x0000000f05167890 */ /* 0x000fc4000fffe0ff */
[----:B------:R-:W-:Y:S01]  /*f110*/  @!P6 STS [R0+0x10], RZ ;  /* 0x000010ff0000e388 */ /* 0x000fe20000000800 */
[----:B------:R-:W-:Y:S02]  /*f120*/  @P6 LEA R0, R114, R39, 0x7 ;  /* 0x0000002772006211 */ /* 0x000fe400078e38ff */
[----:B------:R-:W-:-:S04]  /*f130*/  LOP3.LUT R2, R2, 0xffffbfff, RZ, 0xc0, !PT ;  /* 0xffffbfff02027812 */ /* 0x000fc800078ec0ff */
[----:B------:R-:W-:-:S04]  /*f140*/  @P5 LOP3.LUT R2, R2, 0x4000, RZ, 0xfc, !PT ;  /* 0x0000400002025812 */ /* 0x000fc800078efcff */
[----:B------:R-:W-:Y:S01]  /*f150*/  LOP3.LUT R2, R2, 0xffff7fff, RZ, 0xc0, !PT ;  /* 0xffff7fff02027812 */ /* 0x000fe200078ec0ff */
[----:B-----5:R0:W-:Y:S01]  /*f160*/  @P6 STS [R0+0x10], R107 ;  /* 0x0000106b00006388 */ /* 0x0201e20000000800 */
[----:B------:R-:W-:-:S04]  /*f170*/  ISETP.LE.AND P6, PT, R76, UR22, PT ;  /* 0x000000164c007c0c */ /* 0x000fc8000bfc3270 */
[----:B------:R-:W-:-:S13]  /*f180*/  ISETP.LT.AND P1, PT, R3, UR39, !P6 ;  /* 0x0000002703007c0c */ /* 0x000fda000f721270 */
[----:B------:R-:W1:Y:S01]  /*f190*/  @P1 LDC.64 R116, c[0x0][0x380] ;  /* 0x0000e000ff741b82 */ /* 0x000e620000000a00 */
[----:B------:R-:W-:-:S05]  /*f1a0*/  @P1 IMAD R57, R3, R76, RZ ;  /* 0x0000004c03391224 */ /* 0x000fca00078e02ff */
[----:B------:R-:W-:-:S04]  /*f1b0*/  @P1 IADD3 R57, P5, PT, R57, UR5, RZ ;  /* 0x0000000539391c10 */ /* 0x000fc8000ffbe0ff */
[----:B------:R-:W-:Y:S02]  /*f1c0*/  @P1 IADD3.X R86, PT, PT, RZ, RZ, RZ, P5, !PT ;  /* 0x000000ffff561210 */ /* 0x000fe40002ffe4ff */
[----:B------:R-:W-:Y:S02]  /*f1d0*/  @P1 LOP3.LUT R2, R2, 0x8000, RZ, 0xfc, !PT ;  /* 0x0000800002021812 */ /* 0x000fe400078efcff */
[----:B-1----:R-:W-:-:S04]  /*f1e0*/  @P1 LEA R116, P5, R57, R116, 0x2 ;  /* 0x0000007439741211 */ /* 0x002fc800078a10ff */
[----:B------:R-:W-:Y:S02]  /*f1f0*/  @P1 LEA.HI.X R117, R57, R117, R86, 0x2, P5 ;  /* 0x0000007539751211 */ /* 0x000fe400028f1456 */
[----:B------:R-:W-:Y:S02]  /*f200*/  ISETP.NE.AND P5, PT, R52, RZ, PT ;  /* 0x000000ff3400720c */ /* 0x000fe40003fa5270 */
[----:B------:R-:W-:-:S11]  /*f210*/  ISETP.NE.AND P1, PT, R55, RZ, PT ;  /* 0x000000ff3700720c */ /* 0x000fd60003f25270 */
[----:B------:R-:W5:Y:S04]  /*f220*/  @P5 LDG.E R105, desc[UR6][R104.64+0x10] ;  /* 0x0000100668695981 */ /* 0x000f68000c1e1900 */
[----:B------:R-:W4:Y:S01]  /*f230*/  @P1 LDG.E R83, desc[UR6][R82.64+0x14] ;  /* 0x0000140652531981 */ /* 0x000f22000c1e1900 */
[----:B------:R-:W-:-:S13]  /*f240*/  ISETP.LT.AND P6, PT, R4, UR39, !P6 ;  /* 0x0000002704007c0c */ /* 0x000fda000f7c1270 */
[----:B0-----:R-:W0:Y:S01]  /*f250*/  @P6 LDC.64 R106, c[0x0][0x380] ;  /* 0x0000e000ff6a6b82 */ /* 0x001e220000000a00 */
[----:B------:R-:W-:Y:S01]  /*f260*/  @P6 IMAD R52, R3, R76, R76 ;  /* 0x0000004c03346224 */ /* 0x000fe200078e024c */
[----:B------:R-:W-:Y:S01]  /*f270*/  @!P5 STS [R0+0x90], RZ ;  /* 0x000090ff0000d388 */ /* 0x000fe20000000800 */
[----:B------:R-:W-:Y:S01]  /*f280*/  UIADD3 UR23, UPT, UPT, UR5, 0x10, URZ ;  /* 0x0000001005177890 */ /* 0x000fe2000fffe0ff */
[----:B------:R-:W-:Y:S02]  /*f290*/  LOP3.LUT R2, R2, 0xfffeffff, RZ, 0xc0, !PT ;  /* 0xfffeffff02027812 */ /* 0x000fe400078ec0ff */
[----:B------:R-:W-:Y:S02]  /*f2a0*/  @!P1 STS [R0+0x14], RZ ;  /* 0x000014ff00009388 */ /* 0x000fe40000000800 */
[----:B------:R-:W-:-:S04]  /*f2b0*/  @P6 LOP3.LUT R2, R2, 0x10000, RZ, 0xfc, !PT ;  /* 0x0001000002026812 */ /* 0x000fc800078efcff */
[----:B------:R-:W-:Y:S01]  /*f2c0*/  LOP3.LUT R2, R2, 0xfffdffff, RZ, 0xc0, !PT ;  /* 0xfffdffff02027812 */ /* 0x000fe200078ec0ff */
[----:B------:R-:W-:Y:S04]  /*f2d0*/  @!P0 STS [R0+0x18], RZ ;  /* 0x000018ff00008388 */ /* 0x000fe80000000800 */
[----:B--2---:R-:W-:Y:S01]  /*f2e0*/  @P0 STS [R0+0x18], R79 ;  /* 0x0000184f00000388 */ /* 0x004fe20000000800 */
[----:B------:R-:W-:-:S03]  /*f2f0*/  ISETP.LE.AND P0, PT, R76, UR24, PT ;  /* 0x000000184c007c0c */ /* 0x000fc6000bf03270 */
[----:B------:R-:W-:Y:S04]  /*f300*/  @!P4 STS [R0+0x94], RZ ;  /* 0x000094ff0000c388 */ /* 0x000fe80000000800 */
[----:B---3--:R1:W-:Y:S01]  /*f310*/  @P4 STS [R0+0x94], R81 ;  /* 0x0000945100004388 */ /* 0x0083e20000000800 */
[----:B------:R-:W-:-:S13]  /*f320*/  ISETP.LT.AND P4, PT, R3, UR39, !P0 ;  /* 0x0000002703007c0c */ /* 0x000fda000c781270 */
[----:B-1----:R-:W1:Y:S01]  /*f330*/  @P4 LDC.64 R80, c[0x0][0x380] ;  /* 0x0000e000ff504b82 */ /* 0x002e620000000a00 */
[----:B-----5:R2:W-:Y:S01]  /*f340*/  @P5 STS [R0+0x90], R105 ;  /* 0x0000906900005388 */ /* 0x0205e20000000800 */
[----:B------:R-:W-:-:S03]  /*f350*/  @P6 IADD3 R52, P5, PT, R52, UR5, RZ ;  /* 0x0000000534346c10 */ /* 0x000fc6000ffbe0ff */
[----:B----4-:R3:W-:Y:S01]  /*f360*/  @P1 STS [R0+0x14], R83 ;  /* 0x0000145300001388 */ /* 0x0107e20000000800 */
[----:B------:R-:W-:Y:S02]  /*f370*/  @P6 IADD3.X R55, PT, PT, RZ, RZ, RZ, P5, !PT ;  /* 0x000000ffff376210 */ /* 0x000fe40002ffe4ff */
[----:B0-----:R-:W-:Y:S02]  /*f380*/  @P6 LEA R106, P5, R52, R106, 0x2 ;  /* 0x0000006a346a6211 */ /* 0x001fe400078a10ff */
[----:B------:R-:W-:Y:S02]  /*f390*/  ISETP.LE.AND P1, PT, R76, UR23, PT ;  /* 0x000000174c007c0c */ /* 0x000fe4000bf23270 */
[----:B------:R-:W-:Y:S02]  /*f3a0*/  @P6 LEA.HI.X R107, R52, R107, R55, 0x2, P5 ;  /* 0x0000006b346b6211 */ /* 0x000fe400028f1437 */
[----:B------:R-:W-:-:S13]  /*f3b0*/  ISETP.LT.AND P6, PT, R3, UR39, !P1 ;  /* 0x0000002703007c0c */ /* 0x000fda000cfc1270 */
[----:B--2---:R-:W0:Y:S01]  /*f3c0*/  @P6 LDC.64 R104, c[0x0][0x380] ;  /* 0x0000e000ff686b82 */ /* 0x004e220000000a00 */
[----:B------:R-:W-:-:S05]  /*f3d0*/  @P6 IMAD R52, R3, R76, RZ ;  /* 0x0000004c03346224 */ /* 0x000fca00078e02ff */
[----:B------:R-:W-:-:S04]  /*f3e0*/  @P6 IADD3 R52, P5, PT, R52, UR5, RZ ;  /* 0x0000000534346c10 */ /* 0x000fc8000ffbe0ff */
[----:B------:R-:W-:Y:S02]  /*f3f0*/  @P6 IADD3.X R55, PT, PT, RZ, RZ, RZ, P5, !PT ;  /* 0x000000ffff376210 */ /* 0x000fe40002ffe4ff */
[----:B------:R-:W-:Y:S02]  /*f400*/  @P6 LOP3.LUT R2, R2, 0x20000, RZ, 0xfc, !PT ;  /* 0x0002000002026812 */ /* 0x000fe400078efcff */
[----:B0-----:R-:W-:-:S04]  /*f410*/  @P6 LEA R104, P5, R52, R104, 0x2 ;  /* 0x0000006834686211 */ /* 0x001fc800078a10ff */
[----:B------:R-:W-:Y:S02]  /*f420*/  @P6 LEA.HI.X R105, R52, R105, R55, 0x2, P5 ;  /* 0x0000006934696211 */ /* 0x000fe400028f1437 */
[----:B------:R-:W-:Y:S02]  /*f430*/  ISETP.LT.AND P6, PT, R4, UR39, !P1 ;  /* 0x0000002704007c0c */ /* 0x000fe4000cfc1270 */
[----:B------:R-:W-:-:S11]  /*f440*/  LOP3.LUT R2, R2, 0xfffbffff, RZ, 0xc0, !PT ;  /* 0xfffbffff02027812 */ /* 0x000fd600078ec0ff */
[----:B------:R-:W-:Y:S01]  /*f450*/  @P6 LOP3.LUT R2, R2, 0x40000, RZ, 0xfc, !PT ;  /* 0x0004000002026812 */ /* 0x000fe200078efcff */
[----:B---3--:R-:W0:Y:S03]  /*f460*/  @P6 LDC.64 R82, c[0x0][0x380] ;  /* 0x0000e000ff526b82 */ /* 0x008e260000000a00 */
[----:B------:R-:W-:-:S13]  /*f470*/  LOP3.LUT P5, RZ, R2, 0x1, RZ, 0xc0, !PT ;  /* 0x0000000102ff7812 */ /* 0x000fda00078ac0ff */
[----:B------:R-:W2:Y:S01]  /*f480*/  @P5 LDG.E R71, desc[UR6][R70.64+0x1c] ;  /* 0x00001c0646475981 */ /* 0x000ea2000c1e1900 */
[----:B------:R-:W-:-:S05]  /*f490*/  @P6 IMAD R52, R3, R76, R76 ;  /* 0x0000004c03346224 */ /* 0x000fca00078e024c */
[----:B------:R-:W-:-:S04]  /*f4a0*/  @P6 IADD3 R52, P1, PT, R52, UR5, RZ ;  /* 0x0000000534346c10 */ /* 0x000fc8000ff3e0ff */
[----:B------:R-:W-:Y:S02]  /*f4b0*/  @P6 IADD3.X R55, PT, PT, RZ, RZ, RZ, P1, !PT ;  /* 0x000000ffff376210 */ /* 0x000fe40000ffe4ff */
[----:B0-----:R-:W-:-:S04]  /*f4c0*/  @P6 LEA R82, P1, R52, R82, 0x2 ;  /* 0x0000005234526211 */ /* 0x001fc800078210ff */
[----:B------:R-:W-:Y:S01]  /*f4d0*/  @P6 LEA.HI.X R83, R52, R83, R55, 0x2, P1 ;  /* 0x0000005334536211 */ /* 0x000fe200008f1437 */
[----:B------:R-:W-:-:S05]  /*f4e0*/  @P4 IMAD R52, R3, R76, RZ ;  /* 0x0000004c03344224 */ /* 0x000fca00078e02ff */
[----:B------:R-:W-:Y:S02]  /*f4f0*/  @P4 IADD3 R52, P1, PT, R52, UR5, RZ ;  /* 0x0000000534344c10 */ /* 0x000fe4000ff3e0ff */
[----:B------:R-:W-:Y:S02]  /*f500*/  LOP3.LUT R2, R2, 0xfff7ffff, RZ, 0xc0, !PT ;  /* 0xfff7ffff02027812 */ /* 0x000fe400078ec0ff */
[----:B------:R-:W-:Y:S02]  /*f510*/  @P4 IADD3.X R55, PT, PT, RZ, RZ, RZ, P1, !PT ;  /* 0x000000ffff374210 */ /* 0x000fe40000ffe4ff */
[----:B-1----:R-:W-:Y:S02]  /*f520*/  @P4 LEA R80, P1, R52, R80, 0x2 ;  /* 0x0000005034504211 */ /* 0x002fe400078210ff */
[----:B------:R-:W-:Y:S02]  /*f530*/  @P4 LOP3.LUT R2, R2, 0x80000, RZ, 0xfc, !PT ;  /* 0x0008000002024812 */ /* 0x000fe400078efcff */
[----:B------:R-:W-:-:S02]  /*f540*/  @P4 LEA.HI.X R81, R52, R81, R55, 0x2, P1 ;  /* 0x0000005134514211 */ /* 0x000fc400008f1437 */
[----:B------:R-:W-:-:S13]  /*f550*/  ISETP.LT.AND P4, PT, R4, UR39, !P0 ;  /* 0x0000002704007c0c */ /* 0x000fda000c781270 */
[----:B------:R-:W0:Y:S01]  /*f560*/  @P4 LDC.64 R78, c[0x0][0x380] ;  /* 0x0000e000ff4e4b82 */ /* 0x000e220000000a00 */
[----:B------:R-:W-:Y:S01]  /*f570*/  @P4 IMAD R52, R3, R76, R76 ;  /* 0x0000004c03344224 */ /* 0x000fe200078e024c */
[C---:B------:R-:W-:Y:S02]  /*f580*/  LOP3.LUT P6, RZ, R2.reuse, 0x2, RZ, 0xc0, !PT ;  /* 0x0000000202ff7812 */ /* 0x040fe400078cc0ff */
[----:B------:R-:W-:Y:S02]  /*f590*/  LOP3.LUT R2, R2, 0xffefffff, RZ, 0xc0, !PT ;  /* 0xffefffff02027812 */ /* 0x000fe400078ec0ff */
[----:B------:R-:W-:Y:S02]  /*f5a0*/  @P4 IADD3 R52, P0, PT, R52, UR5, RZ ;  /* 0x0000000534344c10 */ /* 0x000fe4000ff1e0ff */
[----:B------:R-:W-:Y:S02]  /*f5b0*/  @P4 LOP3.LUT R2, R2, 0x100000, RZ, 0xfc, !PT ;  /* 0x0010000002024812 */ /* 0x000fe400078efcff */
[----:B------:R-:W-:-:S05]  /*f5c0*/  @P4 IADD3.X R55, PT, PT, RZ, RZ, RZ, P0, !PT ;  /* 0x000000ffff374210 */ /* 0x000fca00007fe4ff */
[----:B------:R-:W3:Y:S01]  /*f5d0*/  @P6 LDG.E R63, desc[UR6][R62.64+0x20] ;  /* 0x000020063e3f6981 */ /* 0x000ee2000c1e1900 */
[----:B0-----:R-:W-:-:S04]  /*f5e0*/  @P4 LEA R78, P0, R52, R78, 0x2 ;  /* 0x0000004e344e4211 */ /* 0x001fc800078010ff */
[----:B------:R-:W-:Y:S02]  /*f5f0*/  @P4 LEA.HI.X R79, R52, R79, R55, 0x2, P0 ;  /* 0x0000004f344f4211 */ /* 0x000fe400000f1437 */
[----:B------:R-:W-:-:S13]  /*f600*/  LOP3.LUT P4, RZ, R2, 0x4, RZ, 0xc0, !PT ;  /* 0x0000000402ff7812 */ /* 0x000fda000788c0ff */
[----:B------:R-:W4:Y:S01]  /*f610*/  @P4 LDG.E R61, desc[UR6][R60.64+0x20] ;  /* 0x000020063c3d4981 */ /* 0x000f22000c1e1900 */
[----:B------:R-:W-:-:S03]  /*f620*/  UIADD3 UR25, UPT, UPT, UR5, 0x12, URZ ;  /* 0x0000001205197890 */ /* 0x000fc6000fffe0ff */
[----:B------:R-:W-:Y:S03]  /*f630*/  @!P2 STS [R0+0x98], RZ ;  /* 0x000098ff0000a388 */ /* 0x000fe60000000800 */
[----:B------:R-:W-:Y:S01]  /*f640*/  ISETP.LE.AND P0, PT, R76, UR25, PT ;  /* 0x000000194c007c0c */ /* 0x000fe2000bf03270 */
[----:B------:R0:W-:Y:S03]  /*f650*/  @P2 STS [R0+0x98], R75 ;  /* 0x0000984b00002388 */ /* 0x0001e60000000800 */
[C---:B------:R-:W-:Y:S02]  /*f660*/  ISETP.LT.AND P2, PT, R3.reuse, UR39, !P0 ;  /* 0x0000002703007c0c */ /* 0x040fe4000c741270 */
[----:B------:R-:W-:Y:S01]  /*f670*/  LOP3.LUT R2, R2, 0xffdfffff, RZ, 0xc0, !PT ;  /* 0xffdfffff02027812 */ /* 0x000fe200078ec0ff */
[----:B------:R-:W-:Y:S10]  /*f680*/  @!P5 STS [R0+0x9c], RZ ;  /* 0x00009cff0000d388 */ /* 0x000ff40000000800 */
[----:B------:R-:W-:Y:S01]  /*f690*/  @P2 LOP3.LUT R2, R2, 0x200000, RZ, 0xfc, !PT ;  /* 0x0020000002022812 */ /* 0x000fe200078efcff */
[----:B0-----:R-:W0:Y:S01]  /*f6a0*/  @P2 LDC.64 R74, c[0x0][0x380] ;  /* 0x0000e000ff4a2b82 */ /* 0x001e220000000a00 */
[----:B------:R-:W-:-:S05]  /*f6b0*/  @P2 IMAD R52, R3, R76, RZ ;  /* 0x0000004c03342224 */ /* 0x000fca00078e02ff */
[----:B------:R-:W-:-:S04]  /*f6c0*/  @P2 IADD3 R52, P1, PT, R52, UR5, RZ ;  /* 0x0000000534342c10 */ /* 0x000fc8000ff3e0ff */
[----:B------:R-:W-:Y:S01]  /*f6d0*/  @P2 IADD3.X R55, PT, PT, RZ, RZ, RZ, P1, !PT ;  /* 0x000000ffff372210 */ /* 0x000fe20000ffe4ff */
[----:B--2---:R-:W-:Y:S01]  /*f6e0*/  @P5 STS [R0+0x9c], R71 ;  /* 0x00009c4700005388 */ /* 0x004fe20000000800 */
[----:B------:R-:W-:-:S13]  /*f6f0*/  LOP3.LUT P5, RZ, R2, 0x8, RZ, 0xc0, !PT ;  /* 0x0000000802ff7812 */ /* 0x000fda00078ac0ff */
[----:B------:R-:W2:Y:S01]  /*f700*/  @P5 LDG.E R65, desc[UR6][R64.64+0x24] ;  /* 0x0000240640415981 */ /* 0x000ea2000c1e1900 */
[----:B0-----:R-:W-:-:S04]  /*f710*/  @P2 LEA R74, P1, R52, R74, 0x2 ;  /* 0x0000004a344a2211 */ /* 0x001fc800078210ff */
[----:B------:R-:W-:Y:S02]  /*f720*/  @P2 LEA.HI.X R75, R52, R75, R55, 0x2, P1 ;  /* 0x0000004b344b2211 */ /* 0x000fe400008f1437 */
[----:B------:R-:W-:Y:S01]  /*f730*/  ISETP.LT.AND P1, PT, R4, UR39, !P0 ;  /* 0x0000002704007c0c */ /* 0x000fe2000c721270 */
[----:B------:R-:W-:Y:S04]  /*f740*/  @!P3 STS [R0+0x1c], RZ ;  /* 0x00001cff0000b388 */ /* 0x000fe80000000800 */
[----:B------:R0:W-:Y:S08]  /*f750*/  @P3 STS [R0+0x1c], R73 ;  /* 0x00001c4900003388 */ /* 0x0001f00000000800 */
[----:B0-----:R-:W0:Y:S01]  /*f760*/  @P1 LDC.64 R72, c[0x0][0x380] ;  /* 0x0000e000ff481b82 */ /* 0x001e220000000a00 */
[----:B------:R-:W-:Y:S01]  /*f770*/  @P1 IMAD R52, R3, R76, R76 ;  /* 0x0000004c03341224 */ /* 0x000fe200078e024c */
[----:B------:R-:W-:-:S04]  /*f780*/  UIADD3 UR26, UPT, UPT, UR5, 0x13, URZ ;  /* 0x00000013051a7890 */ /* 0x000fc8000fffe0ff */
[----:B------:R-:W-:-:S04]  /*f790*/  @P1 IADD3 R52, P0, PT, R52, UR5, RZ ;  /* 0x0000000534341c10 */ /* 0x000fc8000ff1e0ff */
[----:B------:R-:W-:Y:S02]  /*f7a0*/  @P1 IADD3.X R55, PT, PT, RZ, RZ, RZ, P0, !PT ;  /* 0x000000ffff371210 */ /* 0x000fe400007fe4ff */
[----:B------:R-:W-:Y:S02]  /*f7b0*/  LOP3.LUT R2, R2, 0xffbfffff, RZ, 0xc0, !PT ;  /* 0xffbfffff02027812 */ /* 0x000fe400078ec0ff */
[----:B0-----:R-:W-:-:S04]  /*f7c0*/  @P1 LEA R72, P0, R52, R72, 0x2 ;  /* 0x0000004834481211 */ /* 0x001fc800078010ff */
[----:B------:R-:W-:Y:S02]  /*f7d0*/  @P1 LEA.HI.X R73, R52, R73, R55, 0x2, P0 ;  /* 0x0000004934491211 */ /* 0x000fe400000f1437 */
[----:B------:R-:W-:-:S04]  /*f7e0*/  ISETP.LE.AND P0, PT, R76, UR26, PT ;  /* 0x0000001a4c007c0c */ /* 0x000fc8000bf03270 */
[----:B------:R-:W-:Y:S02]  /*f7f0*/  ISETP.LT.AND P2, PT, R3, UR39, !P0 ;  /* 0x0000002703007c0c */ /* 0x000fe4000c741270 */
[----:B------:R-:W-:Y:S01]  /*f800*/  @P1 LOP3.LUT R2, R2, 0x400000, RZ, 0xfc, !PT ;  /* 0x0040000002021812 */ /* 0x000fe200078efcff */
[----:B------:R-:W-:Y:S04]  /*f810*/  @!P6 STS [R0+0x20], RZ ;  /* 0x000020ff0000e388 */ /* 0x000fe80000000800 */
[----:B---3--:R0:W-:Y:S01]  /*f820*/  @P6 STS [R0+0x20], R63 ;  /* 0x0000203f00006388 */ /* 0x0081e20000000800 */
[C---:B------:R-:W-:Y:S02]  /*f830*/  LOP3.LUT P6, RZ, R2.reuse, 0x10, RZ, 0xc0, !PT ;  /* 0x0000001002ff7812 */ /* 0x040fe400078cc0ff */
[----:B------:R-:W-:Y:S01]  /*f840*/  LOP3.LUT R2, R2, 0xff7fffff, RZ, 0xc0, !PT ;  /* 0xff7fffff02027812 */ /* 0x000fe200078ec0ff */
[----:B------:R-:W-:Y:S02]  /*f850*/  @!P4 STS [R0+0xa0], RZ ;  /* 0x0000a0ff0000c388 */ /* 0x000fe40000000800 */
[----:B------:R-:W1:Y:S01]  /*f860*/  @P2 LDC.64 R70, c[0x0][0x380] ;  /* 0x0000e000ff462b82 */ /* 0x000e620000000a00 */
[----:B------:R-:W-:Y:S01]  /*f870*/  @P2 LOP3.LUT R2, R2, 0x800000, RZ, 0xfc, !PT ;  /* 0x0080000002022812 */ /* 0x000fe200078efcff */
[----:B----4-:R3:W-:Y:S03]  /*f880*/  @P4 STS [R0+0xa0], R61 ;  /* 0x0000a03d00004388 */ /* 0x0107e60000000800 */
[----:B------:R-:W-:-:S03]  /*f890*/  LOP3.LUT P4, RZ, R2, 0x20, RZ, 0xc0, !PT ;  /* 0x0000002002ff7812 */ /* 0x000fc6000788c0ff */
[----:B------:R-:W4:Y:S10]  /*f8a0*/  @P6 LDG.E R127, desc[UR6][R126.64+0x24] ;  /* 0x000024067e7f6981 */ /* 0x000f34000c1e1900 */
[----:B------:R-:W5:Y:S01]  /*f8b0*/  @P4 LDG.E R59, desc[UR6][R58.64+0x28] ;  /* 0x000028063a3b4981 */ /* 0x000f62000c1e1900 */
[----:B------:R-:W-:-:S05]  /*f8c0*/  @P2 IMAD R52, R3, R76, RZ ;  /* 0x0000004c03342224 */ /* 0x000fca00078e02ff */
[----:B------:R-:W-:-:S04]  /*f8d0*/  @P2 IADD3 R52, P1, PT, R52, UR5, RZ ;  /* 0x0000000534342c10 */ /* 0x000fc8000ff3e0ff */
[----:B------:R-:W-:Y:S02]  /*f8e0*/  @P2 IADD3.X R55, PT, PT, RZ, RZ, RZ, P1, !PT ;  /* 0x000000ffff372210 */ /* 0x000fe40000ffe4ff */
[----:B-1----:R-:W-:-:S04]  /*f8f0*/  @P2 LEA R70, P1, R52, R70, 0x2 ;  /* 0x0000004634462211 */ /* 0x002fc800078210ff */
[----:B------:R-:W-:Y:S02]  /*f900*/  @P2 LEA.HI.X R71, R52, R71, R55, 0x2, P1 ;  /* 0x0000004734472211 */ /* 0x000fe400008f1437 */
[----:B------:R-:W-:Y:S02]  /*f910*/  ISETP.LT.AND P1, PT, R4, UR39, !P0 ;  /* 0x0000002704007c0c */ /* 0x000fe4000c721270 */
[----:B------:R-:W-:-:S11]  /*f920*/  LOP3.LUT R2, R2, 0xfeffffff, RZ, 0xc0, !PT ;  /* 0xfeffffff02027812 */ /* 0x000fd600078ec0ff */
[----:B0-----:R-:W0:Y:S01]  /*f930*/  @P1 LDC.64 R62, c[0x0][0x380] ;  /* 0x0000e000ff3e1b82 */ /* 0x001e220000000a00 */
[----:B------:R-:W-:-:S04]  /*f940*/  @P1 LOP3.LUT R2, R2, 0x1000000, RZ, 0xfc, !PT ;  /* 0x0100000002021812 */ /* 0x000fc800078efcff */
[----:B------:R-:W-:Y:S01]  /*f950*/  LOP3.LUT P2, RZ, R2, 0x40, RZ, 0xc0, !PT ;  /* 0x0000004002ff7812 */ /* 0x000fe2000784c0ff */
[----:B------:R-:W-:Y:S01]  /*f960*/  @P1 IMAD R52, R3, R76, R76 ;  /* 0x0000004c03341224 */ /* 0x000fe200078e024c */
[----:B------:R-:W-:-:S04]  /*f970*/  UIADD3 UR27, UPT, UPT, UR5, 0x14, URZ ;  /* 0x00000014051b7890 */ /* 0x000fc8000fffe0ff */
[----:B------:R-:W-:Y:S01]  /*f980*/  @P1 IADD3 R52, P0, PT, R52, UR5, RZ ;  /* 0x0000000534341c10 */ /* 0x000fe2000ff1e0ff */
[----:B------:R-:W-:Y:S03]  /*f990*/  @!P5 STS [R0+0x24], RZ ;  /* 0x000024ff0000d388 */ /* 0x000fe60000000800 */
[----:B------:R-:W-:-:S03]  /*f9a0*/  @P1 IADD3.X R55, PT, PT, RZ, RZ, RZ, P0, !PT ;  /* 0x000000ffff371210 */ /* 0x000fc600007fe4ff */
[----:B------:R-:W4:Y:S01]  /*f9b0*/  @P2 LDG.E R125, desc[UR6][R124.64+0x28] ;  /* 0x000028067c7d2981 */ /* 0x000f22000c1e1900 */
[----:B0-----:R-:W-:-:S04]  /*f9c0*/  @P1 LEA R62, P0, R52, R62, 0x2 ;  /* 0x0000003e343e1211 */ /* 0x001fc800078010ff */
[----:B------:R-:W-:Y:S02]  /*f9d0*/  @P1 LEA.HI.X R63, R52, R63, R55, 0x2, P0 ;  /* 0x0000003f343f1211 */ /* 0x000fe400000f1437 */
[----:B------:R-:W-:Y:S01]  /*f9e0*/  LOP3.LUT R2, R2, 0xfdffffff, RZ, 0xc0, !PT ;  /* 0xfdffffff02027812 */ /* 0x000fe200078ec0ff */
[----:B--2---:R0:W-:Y:S01]  /*f9f0*/  @P5 STS [R0+0x24], R65 ;  /* 0x0000244100005388 */ /* 0x0041e20000000800 */
[----:B------:R-:W-:-:S04]  /*fa00*/  ISETP.LE.AND P5, PT, R76, UR27, PT ;  /* 0x0000001b4c007c0c */ /* 0x000fc8000bfa3270 */
[----:B------:R-:W-:Y:S02]  /*fa10*/  ISETP.LT.AND P1, PT, R3, UR39, !P5 ;  /* 0x0000002703007c0c */ /* 0x000fe4000ef21270 */
[----:B------:R-:W-:-:S11]  /*fa20*/  ISETP.LT.AND P5, PT, R4, UR39, !P5 ;  /* 0x0000002704007c0c */ /* 0x000fd6000efa1270 */
[----:B---3--:R-:W1:Y:S01]  /*fa30*/  @P1 LDC.64 R60, c[0x0][0x380] ;  /* 0x0000e000ff3c1b82 */ /* 0x008e620000000a00 */
[----:B------:R-:W-:-:S07]  /*fa40*/  @P1 IMAD R52, R3, R76, RZ ;  /* 0x0000004c03341224 */ /* 0x000fce00078e02ff */
[----:B0-----:R-:W0:Y:S01]  /*fa50*/  @P5 LDC.64 R64, c[0x0][0x380] ;  /* 0x0000e000ff405b82 */ /* 0x001e220000000a00 */
[----:B------:R-:W-:-:S04]  /*fa60*/  @P1 IADD3 R52, P0, PT, R52, UR5, RZ ;  /* 0x0000000534341c10 */ /* 0x000fc8000ff1e0ff */
[----:B------:R-:W-:Y:S02]  /*fa70*/  @P1 IADD3.X R55, PT, PT, RZ, RZ, RZ, P0, !PT ;  /* 0x000000ffff371210 */ /* 0x000fe400007fe4ff */
[----:B-1----:R-:W-:-:S04]  /*fa80*/  @P1 LEA R60, P0, R52, R60, 0x2 ;  /* 0x0000003c343c1211 */ /* 0x002fc800078010ff */
[----:B------:R-:W-:Y:S01]  /*fa90*/  @P1 LEA.HI.X R61, R52, R61, R55, 0x2, P0 ;  /* 0x0000003d343d1211 */ /* 0x000fe200000f1437 */
[----:B------:R-:W-:-:S05]  /*faa0*/  @P5 IMAD R52, R3, R76, R76 ;  /* 0x0000004c03345224 */ /* 0x000fca00078e024c */
[----:B------:R-:W-:-:S04]  /*fab0*/  @P5 IADD3 R52, P0, PT, R52, UR5, RZ ;  /* 0x0000000534345c10 */ /* 0x000fc8000ff1e0ff */
[----:B------:R-:W-:Y:S02]  /*fac0*/  @P5 IADD3.X R55, PT, PT, RZ, RZ, RZ, P0, !PT ;  /* 0x000000ffff375210 */ /* 0x000fe400007fe4ff */
[----:B0-----:R-:W-:Y:S02]  /*fad0*/  @P5 LEA R64, P0, R52, R64, 0x2 ;  /* 0x0000004034405211 */ /* 0x001fe400078010ff */
[----:B------:R-:W-:Y:S02]  /*fae0*/  @P1 LOP3.LUT R2, R2, 0x2000000, RZ, 0xfc, !PT ;  /* 0x0200000002021812 */ /* 0x000fe400078efcff */
[----:B------:R-:W-:Y:S02]  /*faf0*/  @P5 LEA.HI.X R65, R52, R65, R55, 0x2, P0 ;  /* 0x0000004134415211 */ /* 0x000fe400000f1437 */
[----:B------:R-:W-:Y:S02]  /*fb00*/  P2R R52, PR, RZ, 0x20 ;  /* 0x00000020ff347803 */ /* 0x000fe40000000000 */
[----:B------:R-:W-:-:S13]  /*fb10*/  LOP3.LUT P5, RZ, R2, 0x100, RZ, 0xc0, !PT ;  /* 0x0000010002ff7812 */ /* 0x000fda00078ac0ff */
[----:B------:R-:W2:Y:S01]  /*fb20*/  @P5 LDG.E R121, desc[UR6][R120.64+0x2c] ;  /* 0x00002c0678795981 */ /* 0x000ea2000c1e1900 */
[----:B------:R-:W-:-:S03]  /*fb30*/  UIADD3 UR28, UPT, UPT, UR5, 0x15, URZ ;  /* 0x00000015051c7890 */ /* 0x000fc6000fffe0ff */
[----:B------:R-:W-:Y:S03]  /*fb40*/  @!P4 STS [R0+0x28], RZ ;  /* 0x000028ff0000c388 */ /* 0x000fe60000000800 */
[----:B------:R-:W-:Y:S01]  /*fb50*/  ISETP.LE.AND P0, PT, R76, UR28, PT ;  /* 0x0000001c4c007c0c */ /* 0x000fe2000bf03270 */
[----:B------:R-:W-:Y:S04]  /*fb60*/  @!P6 STS [R0+0xa4], RZ ;  /* 0x0000a4ff0000e388 */ /* 0x000fe80000000800 */
[----:B-----5:R-:W-:Y:S01]  /*fb70*/  @P4 STS [R0+0x28], R59 ;  /* 0x0000283b00004388 */ /* 0x020fe20000000800 */
[----:B------:R-:W-:-:S03]  /*fb80*/  ISETP.LT.AND P4, PT, R3, UR39, !P0 ;  /* 0x0000002703007c0c */ /* 0x000fc6000c781270 */
[----:B----4-:R0:W-:Y:S01]  /*fb90*/  @P6 STS [R0+0xa4], R127 ;  /* 0x0000a47f00006388 */ /* 0x0101e20000000800 */
[----:B------:R-:W-:Y:S02]  /*fba0*/  LOP3.LUT P6, RZ, R2, 0x80, RZ, 0xc0, !PT ;  /* 0x0000008002ff7812 */ /* 0x000fe400078cc0ff */
[----:B------:R-:W-:-:S07]  /*fbb0*/  ISETP.LT.AND P0, PT, R4, UR39, !P0 ;  /* 0x0000002704007c0c */ /* 0x000fce000c701270 */
[----:B0-----:R-:W0:Y:S04]  /*fbc0*/  @P4 LDC.64 R126, c[0x0][0x380] ;  /* 0x0000e000ff7e4b82 */ /* 0x001e280000000a00 */
[----:B------:R-:W3:Y:S04]  /*fbd0*/  @P6 LDG.E R123, desc[UR6][R122.64+0x2c] ;  /* 0x00002c067a7b6981 */ /* 0x000ee8000c1e1900 */
[----:B------:R-:W1:Y:S01]  /*fbe0*/  @P0 LDC.64 R58, c[0x0][0x380] ;  /* 0x0000e000ff3a0b82 */ /* 0x000e620000000a00 */
[----:B------:R-:W-:-:S05]  /*fbf0*/  @P4 IMAD R55, R3, R76, RZ ;  /* 0x0000004c03374224 */ /* 0x000fca00078e02ff */
[----:B------:R-:W-:Y:S01]  /*fc00*/  @P4 IADD3 R55, P1, PT, R55, UR5, RZ ;  /* 0x0000000537374c10 */ /* 0x000fe2000ff3e0ff */
[----:B------:R-:W-:-:S03]  /*fc10*/  @P0 IMAD R57, R3, R76, R76 ;  /* 0x0000004c03390224 */ /* 0x000fc600078e024c */
[----:B------:R-:W-:Y:S02]  /*fc20*/  @P4 IADD3.X R86, PT, PT, RZ, RZ, RZ, P1, !PT ;  /* 0x000000ffff564210 */ /* 0x000fe40000ffe4ff */
[----:B0-----:R-:W-:-:S04]  /*fc30*/  @P4 LEA R126, P1, R55, R126, 0x2 ;  /* 0x0000007e377e4211 */ /* 0x001fc800078210ff */
[----:B------:R-:W-:Y:S02]  /*fc40*/  @P4 LEA.HI.X R127, R55, R127, R86, 0x2, P1 ;  /* 0x0000007f377f4211 */ /* 0x000fe400008f1456 */
[----:B------:R-:W-:-:S04]  /*fc50*/  @P0 IADD3 R57, P1, PT, R57, UR5, RZ ;  /* 0x0000000539390c10 */ /* 0x000fc8000ff3e0ff */
[----:B------:R-:W-:Y:S02]  /*fc60*/  @P0 IADD3.X R86, PT, PT, RZ, RZ, RZ, P1, !PT ;  /* 0x000000ffff560210 */ /* 0x000fe40000ffe4ff */
[----:B-1----:R-:W-:-:S04]  /*fc70*/  @P0 LEA R58, P1, R57, R58, 0x2 ;  /* 0x0000003a393a0211 */ /* 0x002fc800078210ff */
[----:B------:R-:W-:Y:S02]  /*fc80*/  @P0 LEA.HI.X R59, R57, R59, R86, 0x2, P1 ;  /* 0x0000003b393b0211 */ /* 0x000fe400008f1456 */
[----:B------:R-:W-:Y:S02]  /*fc90*/  P2R R86, PR, RZ, 0x1 ;  /* 0x00000001ff567803 */ /* 0x000fe40000000000 */
[C---:B------:R-:W-:Y:S01]  /*fca0*/  LOP3.LUT P0, RZ, R2.reuse, 0x400, RZ, 0xc0, !PT ;  /* 0x0000040002ff7812 */ /* 0x040fe2000780c0ff */
[----:B------:R-:W-:Y:S04]  /*fcb0*/  @!P2 STS [R0+0xa8], RZ ;  /* 0x0000a8ff0000a388 */ /* 0x000fe80000000800 */
[----:B------:R0:W-:Y:S01]  /*fcc0*/  @P2 STS [R0+0xa8], R125 ;  /* 0x0000a87d00002388 */ /* 0x0001e20000000800 */
[----:B------:R-:W-:-:S07]  /*fcd0*/  LOP3.LUT P2, RZ, R2, 0x200, RZ, 0xc0, !PT ;  /* 0x0000020002ff7812 */ /* 0x000fce000784c0ff */
[----:B------:R-:W4:Y:S01]  /*fce0*/  @P0 LDG.E R111, desc[UR6][R110.64+0x30] ;  /* 0x000030066e6f0981 */ /* 0x000f22000c1e1900 */
[----:B------:R-:W-:Y:S02]  /*fcf0*/  P2R R55, PR, RZ, 0x10 ;  /* 0x00000010ff377803 */ /* 0x000fe40000000000 */
[----:B------:R-:W-:-:S03]  /*fd00*/  LOP3.LUT P4, RZ, R2, 0x800, RZ, 0xc0, !PT ;  /* 0x0000080002ff7812 */ /* 0x000fc6000788c0ff */
[----:B------:R-:W5:Y:S10]  /*fd10*/  @P2 LDG.E R113, desc[UR6][R112.64+0x30] ;  /* 0x0000300670712981 */ /* 0x000f74000c1e1900 */
[----:B------:R-:W5:Y:S04]  /*fd20*/  @P4 LDG.E R109, desc[UR6][R108.64+0x34] ;  /* 0x000034066c6d4981 */ /* 0x000f68000c1e1900 */
[----:B------:R-:W-:Y:S01]  /*fd30*/  @!P5 STS [R0+0xac], RZ ;  /* 0x0000acff0000d388 */ /* 0x000fe20000000800 */
[----:B------:R-:W-:-:S03]  /*fd40*/  UIADD3 UR29, UPT, UPT, UR5, 0x16, URZ ;  /* 0x00000016051d7890 */ /* 0x000fc6000fffe0ff */
[----:B------:R-:W-:Y:S03]  /*fd50*/  @!P6 STS [R0+0x2c], RZ ;  /* 0x00002cff0000e388 */ /* 0x000fe60000000800 */
[----:B------:R-:W-:Y:S01]  /*fd60*/  ISETP.LE.AND P3, PT, R76, UR29, PT ;  /* 0x0000001d4c007c0c */ /* 0x000fe2000bf63270 */
[----:B--2---:R-:W-:Y:S01]  /*fd70*/  @P5 STS [R0+0xac], R121 ;  /* 0x0000ac7900005388 */ /* 0x004fe20000000800 */
[----:B------:R-:W-:-:S13]  /*fd80*/  LOP3.LUT P5, RZ, R2, 0x1000, RZ, 0xc0, !PT ;  /* 0x0000100002ff7812 */ /* 0x000fda00078ac0ff */
[----:B------:R-:W2:Y:S04]  /*fd90*/  @P5 LDG.E R69, desc[UR6][R68.64+0x34] ;  /* 0x0000340644455981 */ /* 0x000ea8000c1e1900 */
[----:B---3--:R1:W-:Y:S01]  /*fda0*/  @P6 STS [R0+0x2c], R123 ;  /* 0x00002c7b00006388 */ /* 0x0083e20000000800 */
[----:B------:R-:W-:Y:S02]  /*fdb0*/  ISETP.LT.AND P6, PT, R3, UR39, !P3 ;  /* 0x0000002703007c0c */ /* 0x000fe4000dfc1270 */
[----:B------:R-:W-:-:S11]  /*fdc0*/  ISETP.LT.AND P3, PT, R4, UR39, !P3 ;  /* 0x0000002704007c0c */ /* 0x000fd6000df61270 */
[----:B0-----:R-:W0:Y:S01]  /*fdd0*/  @P6 LDC.64 R124, c[0x0][0x380] ;  /* 0x0000e000ff7c6b82 */ /* 0x001e220000000a00 */
[----:B------:R-:W-:-:S07]  /*fde0*/  @P6 IMAD R57, R3, R76, RZ ;  /* 0x0000004c03396224 */ /* 0x000fce00078e02ff */
[----:B-1----:R-:W1:Y:S01]  /*fdf0*/  @P3 LDC.64 R122, c[0x0][0x380] ;  /* 0x0000e000ff7a3b82 */ /* 0x002e620000000a00 */
[----:B------:R-:W-:-:S04]  /*fe00*/  @P6 IADD3 R57, P1, PT, R57, UR5, RZ ;  /* 0x0000000539396c10 */ /* 0x000fc8000ff3e0ff */
[----:B------:R-:W-:Y:S02]  /*fe10*/  @P6 IADD3.X R128, PT, PT, RZ, RZ, RZ, P1, !PT ;  /* 0x000000ffff806210 */ /* 0x000fe40000ffe4ff */
[----:B0-----:R-:W-:-:S04]  /*fe20*/  @P6 LEA R124, P1, R57, R124, 0x2 ;  /* 0x0000007c397c6211 */ /* 0x001fc800078210ff */
[----:B------:R-:W-:Y:S01]  /*fe30*/  @P6 LEA.HI.X R125, R57, R125, R128, 0x2, P1 ;  /* 0x0000007d397d6211 */ /* 0x000fe200008f1480 */
[----:B------:R-:W-:Y:S01]  /*fe40*/  @P3 IMAD R57, R3, R76, R76 ;  /* 0x0000004c03393224 */ /* 0x000fe200078e024c */
[----:B------:R-:W-:Y:S04]  /*fe50*/  @!P0 STS [R0+0xb0], RZ ;  /* 0x0000b0ff00008388 */ /* 0x000fe80000000800 */
[----:B------:R-:W-:Y:S01]  /*fe60*/  @P3 IADD3 R57, P1, PT, R57, UR5, RZ ;  /* 0x0000000539393c10 */ /* 0x000fe2000ff3e0ff */
[----:B------:R-:W-:Y:S01]  /*fe70*/  UIADD3 UR30, UPT, UPT, UR5, 0x17, URZ ;  /* 0x00000017051e7890 */ /* 0x000fe2000fffe0ff */
[----:B----4-:R-:W-:Y:S01]  /*fe80*/  @P0 STS [R0+0xb0], R111 ;  /* 0x0000b06f00000388 */ /* 0x010fe20000000800 */
[----:B------:R-:W-:Y:S02]  /*fe90*/  LOP3.LUT P0, RZ, R2, 0x2000, RZ, 0xc0, !PT ;  /* 0x0000200002ff7812 */ /* 0x000fe4000780c0ff */
[----:B------:R-:W-:-:S02]  /*fea0*/  @P3 IADD3.X R128, PT, PT, RZ, RZ, RZ, P1, !PT ;  /* 0x000000ffff803210 */ /* 0x000fc40000ffe4ff */
[C---:B-1----:R-:W-:Y:S01]  /*feb0*/  @P3 LEA R122, P1, R57.reuse, R122, 0x2 ;  /* 0x0000007a397a3211 */ /* 0x042fe200078210ff */
[----:B------:R-:W-:Y:S03]  /*fec0*/  @!P2 STS [R0+0x30], RZ ;  /* 0x000030ff0000a388 */ /* 0x000fe60000000800 */
[----:B------:R-:W-:Y:S02]  /*fed0*/  @P3 LEA.HI.X R123, R57, R123, R128, 0x2, P1 ;  /* 0x0000007b397b3211 */ /* 0x000fe400008f1480 */
[----:B------:R-:W-:Y:S01]  /*fee0*/  ISETP.LE.AND P1, PT, R76, UR30, PT ;  /* 0x0000001e4c007c0c */ /* 0x000fe2000bf23270 */
[----:B-----5:R0:W-:Y:S03]  /*fef0*/  @P2 STS [R0+0x30], R113 ;  /* 0x0000307100002388 */ /* 0x0201e60000000800 */
[----:B------:R-:W-:Y:S01]  /*ff00*/  ISETP.LT.AND P2, PT, R3, UR39, !P1 ;  /* 0x0000002703007c0c */ /* 0x000fe2000cf41270 */
[----:B------:R-:W3:Y:S04]  /*ff10*/  @P0 LDG.E R67, desc[UR6][R66.64+0x38] ;  /* 0x0000380642430981 */ /* 0x000ee8000c1e1900 */
[----:B------:R-:W-:Y:S04]  /*ff20*/  @!P4 STS [R0+0x34], RZ ;  /* 0x000034ff0000c388 */ /* 0x000fe80000000800 */
[----:B------:R1:W-:Y:S01]  /*ff30*/  @P4 STS [R0+0x34], R109 ;  /* 0x0000346d00004388 */ /* 0x0003e20000000800 */
[----:B------:R-:W-:-:S03]  /*ff40*/  LOP3.LUT P4, RZ, R2, 0x4000, RZ, 0xc0, !PT ;  /* 0x0000400002ff7812 */ /* 0x000fc6000788c0ff */
[----:B------:R-:W4:Y:S01]  /*ff50*/  @P2 LDC.64 R120, c[0x0][0x380] ;  /* 0x0000e000ff782b82 */ /* 0x000f220000000a00 */
[----:B------:R-:W-:Y:S01]  /*ff60*/  ISETP.LT.AND P1, PT, R4, UR39, !P1 ;  /* 0x0000002704007c0c */ /* 0x000fe2000cf21270 */
[----:B------:R-:W-:-:S08]  /*ff70*/  @P2 IMAD R57, R3, R76, RZ ;  /* 0x0000004c03392224 */ /* 0x000fd000078e02ff */
[----:B------:R-:W5:Y:S01]  /*ff80*/  @P4 LDG.E R119, desc[UR6][R118.64+0x38] ;  /* 0x0000380676774981 */ /* 0x000f62000c1e1900 */
[----:B------:R-:W-:-:S03]  /*ff90*/  P2R R115, PR, RZ, 0x8 ;  /* 0x00000008ff737803 */ /* 0x000fc60000000000 */
[----:B0-----:R-:W0:Y:S01]  /*ffa0*/  @P1 LDC.64 R112, c[0x0][0x380] ;  /* 0x0000e000ff701b82 */ /* 0x001e220000000a00 */
[----:B------:R-:W-:-:S04]  /*ffb0*/  @P2 IADD3 R57, P3, PT, R57, UR5, RZ ;  /* 0x0000000539392c10 */ /* 0x000fc8000ff7e0ff */
[----:B------:R-:W-:Y:S02]  /*ffc0*/  @P2 IADD3.X R128, PT, PT, RZ, RZ, RZ, P3, !PT ;  /* 0x000000ffff802210 */ /* 0x000fe40001ffe4ff */
[----:B----4-:R-:W-:-:S04]  /*ffd0*/  @P2 LEA R120, P3, R57, R120, 0x2 ;  /* 0x0000007839782211 */ /* 0x010fc800078610ff */
[----:B------:R-:W-:Y:S01]  /*ffe0*/  @P2 LEA.HI.X R121, R57, R121, R128, 0x2, P3 ;  /* 0x0000007939792211 */ /* 0x000fe200018f1480 */
[----:B------:R-:W-:Y:S01]  /*fff0*/  @P1 IMAD R128, R3, R76, R76 ;  /* 0x0000004c03801224 */ /* 0x000fe200078e024c */
[----:B------:R-:W-:-:S04]  /*10000*/  P2R R57, PR, RZ, 0x4 ;  /* 0x00000004ff397803 */ /* 0x000fc80000000000 */
[----:B------:R-:W-:Y:S01]  /*10010*/  @P1 IADD3 R128, P2, PT, R128, UR5, RZ ;  /* 0x0000000580801c10 */ /* 0x000fe2000ff5e0ff */
[----:B------:R-:W-:-:S03]  /*10020*/  UIADD3 UR31, UPT, UPT, UR5, 0x18, URZ ;  /* 0x00000018051f7890 */ /* 0x000fc6000fffe0ff */
[----:B------:R-:W-:Y:S02]  /*10030*/  @P1 IADD3.X R129, PT, PT, RZ, RZ, RZ, P2, !PT ;  /* 0x000000ffff811210 */ /* 0x000fe400017fe4ff */
[----:B0-----:R-:W-:-:S04]  /*10040*/  @P1 LEA R112, P2, R128, R112, 0x2 ;  /* 0x0000007080701211 */ /* 0x001fc800078410ff */
[----:B------:R-:W-:Y:S02]  /*10050*/  @P1 LEA.HI.X R113, R128, R113, R129, 0x2, P2 ;  /* 0x0000007180711211 */ /* 0x000fe400010f1481 */
[----:B------:R-:W-:Y:S02]  /*10060*/  ISETP.LE.AND P2, PT, R76, UR31, PT ;  /* 0x0000001f4c007c0c */ /* 0x000fe4000bf43270 */
[----:B------:R-:W-:Y:S02]  /*10070*/  P2R R103, PR, RZ, 0x40 ;  /* 0x00000040ff677803 */ /* 0x000fe40000000000 */
[----:B------:R-:W-:Y:S02]  /*10080*/  ISETP.LT.AND P6, PT, R3, UR39, !P2 ;  /* 0x0000002703007c0c */ /* 0x000fe4000d7c1270 */
[----:B------:R-:W-:Y:S01]  /*10090*/  LOP3.LUT R2, R2, 0xfffffffe, RZ, 0xc0, !PT ;  /* 0xfffffffe02027812 */ /* 0x000fe200078ec0ff */
[----:B------:R-:W-:Y:S01]  /*100a0*/  @!P5 STS [R0+0xb4], RZ ;  /* 0x0000b4ff0000d388 */ /* 0x000fe20000000800 */
[----:B------:R-:W-:-:S03]  /*100b0*/  UIADD3 UR32, UPT, UPT, UR5, 0x19, URZ ;  /* 0x0000001905207890 */ /* 0x000fc6000fffe0ff */
[----:B------:R-:W-:Y:S04]  /*100c0*/  @!P0 STS [R0+0x38], RZ ;  /* 0x000038ff00008388 */ /* 0x000fe80000000800 */
[----:B------:R-:W-:Y:S02]  /*100d0*/  @!P4 STS [R0+0xb8], RZ ;  /* 0x0000b8ff0000c388 */ /* 0x000fe40000000800 */
[----:B------:R-:W-:Y:S01]  /*100e0*/  @P6 LOP3.LUT R2, R2, 0x1, RZ, 0xfc, !PT ;  /* 0x0000000102026812 */ /* 0x000fe200078efcff */
[----:B------:R-:W0:Y:S01]  /*100f0*/  @P6 LDC.64 R110, c[0x0][0x380] ;  /* 0x0000e000ff6e6b82 */ /* 0x000e220000000a00 */
[----:B------:R-:W-:Y:S02]  /*10100*/  UIADD3 UR33, UPT, UPT, UR5, 0x1a, URZ ;  /* 0x0000001a05217890 */ /* 0x000fe4000fffe0ff */
[----:B------:R-:W-:-:S02]  /*10110*/  UIADD3 UR34, UPT, UPT, UR5, 0x1b, URZ ;  /* 0x0000001b05227890 */ /* 0x000fc4000fffe0ff */
[----:B------:R-:W-:Y:S02]  /*10120*/  UIADD3 UR35, UPT, UPT, UR5, 0x1c, URZ ;  /* 0x0000001c05237890 */ /* 0x000fe4000fffe0ff */
[----:B------:R-:W-:Y:S02]  /*10130*/  UIADD3 UR36, UPT, UPT, UR5, 0x1d, URZ ;  /* 0x0000001d05247890 */ /* 0x000fe4000fffe0ff */
[----:B------:R-:W-:Y:S02]  /*10140*/  UIADD3 UR37, UPT, UPT, UR5, 0x1e, URZ ;  /* 0x0000001e05257890 */ /* 0x000fe4000fffe0ff */
[----:B------:R-:W-:Y:S01]  /*10150*/  UIADD3 UR38, UPT, UPT, UR5, 0x1f, URZ ;  /* 0x0000001f05267890 */ /* 0x000fe2000fffe0ff */
[----:B------:R-:W-:Y:S01]  /*10160*/  HFMA2 R144, -RZ, RZ, 0, 0 ;  /* 0x00000000ff907431 */ /* 0x000fe200000001ff */
[----:B------:R-:W-:Y:S01]  /*10170*/  SHF.L.U32 R141, R54, 0x3, RZ ;  /* 0x00000003368d7819 */ /* 0x000fe200000006ff */
[----:B------:R-:W4:Y:S04]  /*10180*/  @P1 LDG.E R113, desc[UR6][R112.64+0x5c] ;  /* 0x00005c0670711981 */ /* 0x000f28000c1e1900 */
[----:B--2---:R2:W-:Y:S01]  /*10190*/  @P5 STS [R0+0xb4], R69 ;  /* 0x0000b44500005388 */ /* 0x0045e20000000800 */
[----:B------:R-:W-:-:S13]  /*101a0*/  LOP3.LUT P5, RZ, R2, 0x8000, RZ, 0xc0, !PT ;  /* 0x0000800002ff7812 */ /* 0x000fda00078ac0ff */
[----:B------:R-:W4:Y:S01]  /*101b0*/  @P5 LDG.E R117, desc[UR6][R116.64+0x3c] ;  /* 0x00003c0674755981 */ /* 0x000f22000c1e1900 */
[----:B------:R-:W-:-:S05]  /*101c0*/  @P6 IMAD R128, R3, R76, RZ ;  /* 0x0000004c03806224 */ /* 0x000fca00078e02ff */
[----:B------:R-:W-:-:S04]  /*101d0*/  @P6 IADD3 R128, P3, PT, R128, UR5, RZ ;  /* 0x0000000580806c10 */ /* 0x000fc8000ff7e0ff */
[----:B------:R-:W-:Y:S02]  /*101e0*/  @P6 IADD3.X R129, PT, PT, RZ, RZ, RZ, P3, !PT ;  /* 0x000000ffff816210 */ /* 0x000fe40001ffe4ff */
[----:B0-----:R-:W-:-:S04]  /*101f0*/  @P6 LEA R110, P3, R128, R110, 0x2 ;  /* 0x0000006e806e6211 */ /* 0x001fc800078610ff */
[----:B------:R-:W-:Y:S02]  /*10200*/  @P6 LEA.HI.X R111, R128, R111, R129, 0x2, P3 ;  /* 0x0000006f806f6211 */ /* 0x000fe400018f1481 */
[----:B------:R-:W-:-:S13]  /*10210*/  ISETP.LT.AND P3, PT, R4, UR39, !P2 ;  /* 0x0000002704007c0c */ /* 0x000fda000d761270 */
[----:B-1----:R-:W0:Y:S01]  /*10220*/  @P3 LDC.64 R108, c[0x0][0x380] ;  /* 0x0000e000ff6c3b82 */ /* 0x002e220000000a00 */
[----:B------:R-:W-:-:S05]  /*10230*/  @P3 IMAD R128, R3, R76, R76 ;  /* 0x0000004c03803224 */ /* 0x000fca00078e024c */
[----:B------:R-:W-:Y:S02]  /*10240*/  @P3 IADD3 R128, P2, PT, R128, UR5, RZ ;  /* 0x0000000580803c10 */ /* 0x000fe4000ff5e0ff */
[----:B------:R-:W-:Y:S02]  /*10250*/  LOP3.LUT R2, R2, 0xfffffffd, RZ, 0xc0, !PT ;  /* 0xfffffffd02027812 */ /* 0x000fe400078ec0ff */
[----:B------:R-:W-:Y:S02]  /*10260*/  @P3 IADD3.X R129, PT, PT, RZ, RZ, RZ, P2, !PT ;  /* 0x000000ffff813210 */ /* 0x000fe400017fe4ff */
[----:B------:R-:W-:Y:S02]  /*10270*/  @P3 LOP3.LUT R2, R2, 0x2, RZ, 0xfc, !PT ;  /* 0x0000000202023812 */ /* 0x000fe400078efcff */
[----:B0-----:R-:W-:-:S04]  /*10280*/  @P3 LEA R108, P2, R128, R108, 0x2 ;  /* 0x0000006c806c3211 */ /* 0x001fc800078410ff */
[----:B------:R-:W-:Y:S01]  /*10290*/  @P3 LEA.HI.X R109, R128, R109, R129, 0x2, P2 ;  /* 0x0000006d806d3211 */ /* 0x000fe200010f1481 */
[----:B---3--:R0:W-:Y:S01]  /*102a0*/  @P0 STS [R0+0x38], R67 ;  /* 0x0000384300000388 */ /* 0x0081e20000000800 */
[----:B------:R-:W-:-:S04]  /*102b0*/  ISETP.LE.AND P0, PT, R76, UR32, PT ;  /* 0x000000204c007c0c */ /* 0x000fc8000bf03270 */
[----:B------:R-:W-:Y:S02]  /*102c0*/  ISETP.LT.AND P3, PT, R3, UR39, !P0 ;  /* 0x0000002703007c0c */ /* 0x000fe4000c761270 */
[C---:B------:R-:W-:Y:S02]  /*102d0*/  LOP3.LUT P6, RZ, R2.reuse, 0x10000, RZ, 0xc0, !PT ;  /* 0x0001000002ff7812 */ /* 0x040fe400078cc0ff */
[----:B------:R-:W-:-:S09]  /*102e0*/  LOP3.LUT R2, R2, 0xfffffffb, RZ, 0xc0, !PT ;  /* 0xfffffffb02027812 */ /* 0x000fd200078ec0ff */
[----:B------:R-:W-:Y:S01]  /*102f0*/  @P3 LOP3.LUT R2, R2, 0x4, RZ, 0xfc, !PT ;  /* 0x0000000402023812 */ /* 0x000fe200078efcff */
[----:B--2---:R-:W1:Y:S01]  /*10300*/  @P3 LDC.64 R68, c[0x0][0x380] ;  /* 0x0000e000ff443b82 */ /* 0x004e620000000a00 */
[----:B-----5:R2:W-:Y:S02]  /*10310*/  @P4 STS [R0+0xb8], R119 ;  /* 0x0000b87700004388 */ /* 0x0205e40000000800 */
[----:B------:R-:W-:Y:S01]  /*10320*/  LOP3.LUT P4, RZ, R2, 0x20000, RZ, 0xc0, !PT ;  /* 0x0002000002ff7812 */ /* 0x000fe2000788c0ff */
[----:B------:R-:W-:Y:S01]  /*10330*/  @P3 IMAD R128, R3, R76, RZ ;  /* 0x0000004c03803224 */ /* 0x000fe200078e02ff */
[----:B------:R-:W3:Y:S11]  /*10340*/  @P6 LDG.E R107, desc[UR6][R106.64+0x3c] ;  /* 0x00003c066a6b6981 */ /* 0x000ef6000c1e1900 */
[----:B------:R-:W5:Y:S01]  /*10350*/  @P4 LDG.E R105, desc[UR6][R104.64+0x40] ;  /* 0x0000400668694981 */ /* 0x000f62000c1e1900 */
[----:B------:R-:W-:-:S04]  /*10360*/  @P3 IADD3 R128, P2, PT, R128, UR5, RZ ;  /* 0x0000000580803c10 */ /* 0x000fc8000ff5e0ff */
[----:B------:R-:W-:Y:S02]  /*10370*/  @P3 IADD3.X R129, PT, PT, RZ, RZ, RZ, P2, !PT ;  /* 0x000000ffff813210 */ /* 0x000fe400017fe4ff */
[----:B-1----:R-:W-:-:S04]  /*10380*/  @P3 LEA R68, P2, R128, R68, 0x2 ;  /* 0x0000004480443211 */ /* 0x002fc800078410ff */
[----:B------:R-:W-:Y:S02]  /*10390*/  @P3 LEA.HI.X R69, R128, R69, R129, 0x2, P2 ;  /* 0x0000004580453211 */ /* 0x000fe400010f1481 */
[----:B------:R-:W-:Y:S02]  /*103a0*/  ISETP.LT.AND P2, PT, R4, UR39, !P0 ;  /* 0x0000002704007c0c */ /* 0x000fe4000c741270 */
[----:B------:R-:W-:Y:S01]  /*103b0*/  LOP3.LUT R2, R2, 0xfffffff7, RZ, 0xc0, !PT ;  /* 0xfffffff702027812 */ /* 0x000fe200078ec0ff */
[----:B------:R-:W-:Y:S10]  /*103c0*/  @!P5 STS [R0+0x3c], RZ ;  /* 0x00003cff0000d388 */ /* 0x000ff40000000800 */
[----:B------:R-:W-:Y:S01]  /*103d0*/  @P2 LOP3.LUT R2, R2, 0x8, RZ, 0xfc, !PT ;  /* 0x0000000802022812 */ /* 0x000fe200078efcff */
[----:B0-----:R-:W0:Y:S01]  /*103e0*/  @P2 LDC.64 R66, c[0x0][0x380] ;  /* 0x0000e000ff422b82 */ /* 0x001e220000000a00 */
[----:B------:R-:W-:-:S05]  /*103f0*/  @P2 IMAD R128, R3, R76, R76 ;  /* 0x0000004c03802224 */ /* 0x000fca00078e024c */
[----:B------:R-:W-:-:S04]  /*10400*/  @P2 IADD3 R128, P0, PT, R128, UR5, RZ ;  /* 0x0000000580802c10 */ /* 0x000fc8000ff1e0ff */
[----:B------:R-:W-:Y:S02]  /*10410*/  @P2 IADD3.X R129, PT, PT, RZ, RZ, RZ, P0, !PT ;  /* 0x000000ffff812210 */ /* 0x000fe400007fe4ff */
[----:B0-----:R-:W-:-:S04]  /*10420*/  @P2 LEA R66, P0, R128, R66, 0x2 ;  /* 0x0000004280422211 */ /* 0x001fc800078010ff */
[----:B------:R-:W-:Y:S01]  /*10430*/  @P2 LEA.HI.X R67, R128, R67, R129, 0x2, P0 ;  /* 0x0000004380432211 */ /* 0x000fe200000f1481 */
[----:B----4-:R0:W-:Y:S01]  /*10440*/  @P5 STS [R0+0x3c], R117 ;  /* 0x00003c7500005388 */ /* 0x0101e20000000800 */
[----:B------:R-:W-:-:S13]  /*10450*/  LOP3.LUT P5, RZ, R2, 0x40000, RZ, 0xc0, !PT ;  /* 0x0004000002ff7812 */ /* 0x000fda00078ac0ff */
[----:B------:R-:W4:Y:S01]  /*10460*/  @P5 LDG.E R83, desc[UR6][R82.64+0x40] ;  /* 0x0000400652535981 */ /* 0x000f22000c1e1900 */
[----:B------:R-:W-:-:S04]  /*10470*/  ISETP.LE.AND P0, PT, R76, UR33, PT ;  /* 0x000000214c007c0c */ /* 0x000fc8000bf03270 */
[----:B------:R-:W-:-:S13]  /*10480*/  ISETP.LT.AND P3, PT, R3, UR39, !P0 ;  /* 0x0000002703007c0c */ /* 0x000fda000c761270 */
[----:B--2---:R-:W1:Y:S01]  /*10490*/  @P3 LDC.64 R118, c[0x0][0x380] ;  /* 0x0000e000ff763b82 */ /* 0x004e620000000a00 */
[----:B------:R-:W-:Y:S01]  /*104a0*/  @P3 IMAD R128, R3, R76, RZ ;  /* 0x0000004c03803224 */ /* 0x000fe200078e02ff */
[----:B------:R-:W-:-:S04]  /*104b0*/  LOP3.LUT R2, R2, 0xffffffdf, RZ, 0xc0, !PT ;  /* 0xffffffdf02027812 */ /* 0x000fc800078ec0ff */
[----:B------:R-:W-:-:S04]  /*104c0*/  @P3 IADD3 R128, P2, PT, R128, UR5, RZ ;  /* 0x0000000580803c10 */ /* 0x000fc8000ff5e0ff */
[----:B------:R-:W-:Y:S02]  /*104d0*/  @P3 IADD3.X R129, PT, PT, RZ, RZ, RZ, P2, !PT ;  /* 0x000000ffff813210 */ /* 0x000fe400017fe4ff */
[----:B------:R-:W-:Y:S02]  /*104e0*/  @P3 LOP3.LUT R2, R2, 0x20, RZ, 0xfc, !PT ;  /* 0x0000002002023812 */ /* 0x000fe400078efcff */
[----:B-1----:R-:W-:-:S04]  /*104f0*/  @P3 LEA R118, P2, R128, R118, 0x2 ;  /* 0x0000007680763211 */ /* 0x002fc800078410ff */
[----:B------:R-:W-:Y:S02]  /*10500*/  @P3 LEA.HI.X R119, R128, R119, R129, 0x2, P2 ;  /* 0x0000007780773211 */ /* 0x000fe400010f1481 */
[----:B------:R-:W-:Y:S02]  /*10510*/  ISETP.LT.AND P3, PT, R4, UR39, !P0 ;  /* 0x0000002704007c0c */ /* 0x000fe4000c761270 */
[C---:B------:R-:W-:Y:S01]  /*10520*/  LOP3.LUT P0, RZ, R2.reuse, 0x80000, RZ, 0xc0, !PT ;  /* 0x0008000002ff7812 */ /* 0x040fe2000780c0ff */
[----:B------:R-:W-:Y:S10]  /*10530*/  @!P4 STS [R0+0x40], RZ ;  /* 0x000040ff0000c388 */ /* 0x000ff40000000800 */
[----:B0-----:R-:W0:Y:S02]  /*10540*/  @P3 LDC.64 R116, c[0x0][0x380] ;  /* 0x0000e000ff743b82 */ /* 0x001e240000000a00 */
[----:B------:R-:W2:Y:S01]  /*10550*/  @P0 LDG.E R81, desc[UR6][R80.64+0x44] ;  /* 0x0000440650510981 */ /* 0x000ea2000c1e1900 */
[----:B------:R-:W-:-:S04]  /*10560*/  LOP3.LUT R2, R2, 0xffffffbf, RZ, 0xc0, !PT ;  /* 0xffffffbf02027812 */ /* 0x000fc800078ec0ff */
[----:B------:R-:W-:Y:S01]  /*10570*/  @P3 LOP3.LUT R2, R2, 0x40, RZ, 0xfc, !PT ;  /* 0x0000004002023812 */ /* 0x000fe200078efcff */
[----:B-----5:R-:W-:Y:S03]  /*10580*/  @P4 STS [R0+0x40], R105 ;  /* 0x0000406900004388 */ /* 0x020fe60000000800 */
[----:B------:R-:W-:-:S13]  /*10590*/  LOP3.LUT P4, RZ, R2, 0x100000, RZ, 0xc0, !PT ;  /* 0x0010000002ff7812 */ /* 0x000fda000788c0ff */
[----:B------:R-:W5:Y:S01]  /*105a0*/  @P4 LDG.E R79, desc[UR6][R78.64+0x44] ;  /* 0x000044064e4f4981 */ /* 0x000f62000c1e1900 */
[----:B------:R-:W-:-:S05]  /*105b0*/  @P3 IMAD R128, R3, R76, R76 ;  /* 0x0000004c03803224 */ /* 0x000fca00078e024c */
[----:B------:R-:W-:-:S04]  /*105c0*/  @P3 IADD3 R128, P2, PT, R128, UR5, RZ ;  /* 0x0000000580803c10 */ /* 0x000fc8000ff5e0ff */
[----:B------:R-:W-:Y:S02]  /*105d0*/  @P3 IADD3.X R129, PT, PT, RZ, RZ, RZ, P2, !PT ;  /* 0x000000ffff813210 */ /* 0x000fe400017fe4ff */
[C---:B0-----:R-:W-:Y:S01]  /*105e0*/  @P3 LEA R116, P2, R128.reuse, R116, 0x2 ;  /* 0x0000007480743211 */ /* 0x041fe200078410ff */
[----:B------:R-:W-:Y:S03]  /*105f0*/  @!P6 STS [R0+0xbc], RZ ;  /* 0x0000bcff0000e388 */ /* 0x000fe60000000800 */
[----:B------:R-:W-:Y:S02]  /*10600*/  @P3 LEA.HI.X R117, R128, R117, R129, 0x2, P2 ;  /* 0x0000007580753211 */ /* 0x000fe400010f1481 */
[----:B------:R-:W-:Y:S01]  /*10610*/  ISETP.LE.AND P2, PT, R76, UR34, PT ;  /* 0x000000224c007c0c */ /* 0x000fe2000bf43270 */
[----:B---3--:R0:W-:Y:S03]  /*10620*/  @P6 STS [R0+0xbc], R107 ;  /* 0x0000bc6b00006388 */ /* 0x0081e60000000800 */
[----:B------:R-:W-:-:S02]  /*10630*/  ISETP.LT.AND P6, PT, R3, UR39, !P2 ;  /* 0x0000002703007c0c */ /* 0x000fc4000d7c1270 */
[----:B------:R-:W-:Y:S01]  /*10640*/  LOP3.LUT R2, R2, 0xffffff7f, RZ, 0xc0, !PT ;  /* 0xffffff7f02027812 */ /* 0x000fe200078ec0ff */
[----:B------:R-:W-:Y:S10]  /*10650*/  @!P5 STS [R0+0xc0], RZ ;  /* 0x0000c0ff0000d388 */ /* 0x000ff40000000800 */
[----:B------:R-:W-:Y:S01]  /*10660*/  @P6 LOP3.LUT R2, R2, 0x80, RZ, 0xfc, !PT ;  /* 0x0000008002026812 */ /* 0x000fe200078efcff */
[----:B0-----:R-:W0:Y:S01]  /*10670*/  @P6 LDC.64 R106, c[0x0][0x380] ;  /* 0x0000e000ff6a6b82 */ /* 0x001e220000000a00 */
[----:B------:R-:W-:-:S05]  /*10680*/  @P6 IMAD R128, R3, R76, RZ ;  /* 0x0000004c03806224 */ /* 0x000fca00078e02ff */
[----:B------:R-:W-:-:S04]  /*10690*/  @P6 IADD3 R128, P3, PT, R128, UR5, RZ ;  /* 0x0000000580806c10 */ /* 0x000fc8000ff7e0ff */
[----:B------:R-:W-:Y:S01]  /*106a0*/  @P6 IADD3.X R129, PT, PT, RZ, RZ, RZ, P3, !PT ;  /* 0x000000ffff816210 */ /* 0x000fe20001ffe4ff */
[----:B----4-:R1:W-:Y:S01]  /*106b0*/  @P5 STS [R0+0xc0], R83 ;  /* 0x0000c05300005388 */ /* 0x0103e20000000800 */
[----:B------:R-:W-:-:S13]  /*106c0*/  LOP3.LUT P5, RZ, R2, 0x200000, RZ, 0xc0, !PT ;  /* 0x0020000002ff7812 */ /* 0x000fda00078ac0ff */
[----:B------:R-:W3:Y:S01]  /*106d0*/  @P5 LDG.E R75, desc[UR6][R74.64+0x48] ;  /* 0x000048064a4b5981 */ /* 0x000ee2000c1e1900 */
[----:B0-----:R-:W-:-:S04]  /*106e0*/  @P6 LEA R106, P3, R128, R106, 0x2 ;  /* 0x0000006a806a6211 */ /* 0x001fc800078610ff */
[----:B------:R-:W-:Y:S02]  /*106f0*/  @P6 LEA.HI.X R107, R128, R107, R129, 0x2, P3 ;  /* 0x0000006b806b6211 */ /* 0x000fe400018f1481 */
[----:B------:R-:W-:-:S13]  /*10700*/  ISETP.LT.AND P3, PT, R4, UR39, !P2 ;  /* 0x0000002704007c0c */ /* 0x000fda000d761270 */
[----:B------:R-:W0:Y:S01]  /*10710*/  @P3 LDC.64 R104, c[0x0][0x380] ;  /* 0x0000e000ff683b82 */ /* 0x000e220000000a00 */
[----:B------:R-:W-:Y:S01]  /*10720*/  @P3 IMAD R128, R3, R76, R76 ;  /* 0x0000004c03803224 */ /* 0x000fe200078e024c */
[----:B------:R-:W-:-:S04]  /*10730*/  LOP3.LUT R2, R2, 0xfffffeff, RZ, 0xc0, !PT ;  /* 0xfffffeff02027812 */ /* 0x000fc800078ec0ff */
[----:B------:R-:W-:Y:S01]  /*10740*/  @P3 IADD3 R128, P2, PT, R128, UR5, RZ ;  /* 0x0000000580803c10 */ /* 0x000fe2000ff5e0ff */
[----:B------:R-:W-:Y:S01]  /*10750*/  @!P0 STS [R0+0x44], RZ ;  /* 0x000044ff00008388 */ /* 0x000fe20000000800 */
[----:B------:R-:W-:Y:S02]  /*10760*/  @P3 LOP3.LUT R2, R2, 0x100, RZ, 0xfc, !PT ;  /* 0x0000010002023812 */ /* 0x000fe400078efcff */
[----:B------:R-:W-:Y:S02]  /*10770*/  @P3 IADD3.X R129, PT, PT, RZ, RZ, RZ, P2, !PT ;  /* 0x000000ffff813210 */ /* 0x000fe400017fe4ff */
[----:B------:R-:W-:Y:S02]  /*10780*/  LOP3.LUT P6, RZ, R2, 0x400000, RZ, 0xc0, !PT ;  /* 0x0040000002ff7812 */ /* 0x000fe400078cc0ff */
[----:B0-----:R-:W-:-:S11]  /*10790*/  @P3 LEA R104, P2, R128, R104, 0x2 ;  /* 0x0000006880683211 */ /* 0x001fd600078410ff */
[----:B------:R-:W4:Y:S04]  /*107a0*/  @P6 LDG.E R73, desc[UR6][R72.64+0x48] ;  /* 0x0000480648496981 */ /* 0x000f28000c1e1900 */
[----:B--2---:R0:W-:Y:S01]  /*107b0*/  @P0 STS [R0+0x44], R81 ;  /* 0x0000445100000388 */ /* 0x0041e20000000800 */
[----:B------:R-:W-:Y:S02]  /*107c0*/  ISETP.LE.AND P0, PT, R76, UR35, PT ;  /* 0x000000234c007c0c */ /* 0x000fe4000bf03270 */
[----:B------:R-:W-:Y:S02]  /*107d0*/  @P3 LEA.HI.X R105, R128, R105, R129, 0x2, P2 ;  /* 0x0000006980693211 */ /* 0x000fe400010f1481 */
[----:B------:R-:W-:-:S13]  /*107e0*/  ISETP.LT.AND P3, PT, R3, UR39, !P0 ;  /* 0x0000002703007c0c */ /* 0x000fda000c761270 */
[----:B-1----:R-:W1:Y:S01]  /*107f0*/  @P3 LDC.64 R82, c[0x0][0x380] ;  /* 0x0000e000ff523b82 */ /* 0x002e620000000a00 */
[----:B------:R-:W-:-:S05]  /*10800*/  @P3 IMAD R128, R3, R76, RZ ;  /* 0x0000004c03803224 */ /* 0x000fca00078e02ff */
[----:B------:R-:W-:Y:S02]  /*10810*/  @P3 IADD3 R128, P2, PT, R128, UR5, RZ ;  /* 0x0000000580803c10 */ /* 0x000fe4000ff5e0ff */
[----:B------:R-:W-:Y:S02]  /*10820*/  LOP3.LUT R2, R2, 0xfffffdff, RZ, 0xc0, !PT ;  /* 0xfffffdff02027812 */ /* 0x000fe400078ec0ff */
[----:B------:R-:W-:Y:S02]  /*10830*/  @P3 IADD3.X R129, PT, PT, RZ, RZ, RZ, P2, !PT ;  /* 0x000000ffff813210 */ /* 0x000fe400017fe4ff */
[----:B------:R-:W-:Y:S02]  /*10840*/  @P3 LOP3.LUT R2, R2, 0x200, RZ, 0xfc, !PT ;  /* 0x0000020002023812 */ /* 0x000fe400078efcff */
[----:B-1----:R-:W-:-:S04]  /*10850*/  @P3 LEA R82, P2, R128, R82, 0x2 ;  /* 0x0000005280523211 */ /* 0x002fc800078410ff */
[----:B------:R-:W-:Y:S02]  /*10860*/  @P3 LEA.HI.X R83, R128, R83, R129, 0x2, P2 ;  /* 0x0000005380533211 */ /* 0x000fe400010f1481 */
[----:B------:R-:W-:Y:S02]  /*10870*/  ISETP.LT.AND P3, PT, R4, UR39, !P0 ;  /* 0x0000002704007c0c */ /* 0x000fe4000c761270 */
[C---:B------:R-:W-:Y:S02]  /*10880*/  LOP3.LUT P0, RZ, R2.reuse, 0x800000, RZ, 0xc0, !PT ;  /* 0x0080000002ff7812 */ /* 0x040fe4000780c0ff */
[----:B------:R-:W-:Y:S01]  /*10890*/  LOP3.LUT R2, R2, 0xfffffbff, RZ, 0xc0, !PT ;  /* 0xfffffbff02027812 */ /* 0x000fe200078ec0ff */
[----:B------:R-:W-:Y:S04]  /*108a0*/  @!P4 STS [R0+0xc4], RZ ;  /* 0x0000c4ff0000c388 */ /* 0x000fe80000000800 */
[----:B-----5:R1:W-:Y:S04]  /*108b0*/  @P4 STS [R0+0xc4], R79 ;  /* 0x0000c44f00004388 */ /* 0x0203e80000000800 */
[----:B------:R-:W-:Y:S01]  /*108c0*/  @P3 LOP3.LUT R2, R2, 0x400, RZ, 0xfc, !PT ;  /* 0x0000040002023812 */ /* 0x000fe200078efcff */
[----:B0-----:R-:W0:Y:S01]  /*108d0*/  @P3 LDC.64 R80, c[0x0][0x380] ;  /* 0x0000e000ff503b82 */ /* 0x001e220000000a00 */
[----:B------:R-:W-:Y:S01]  /*108e0*/  @P3 IMAD R128, R3, R76, R76 ;  /* 0x0000004c03803224 */ /* 0x000fe200078e024c */
[----:B------:R-:W2:Y:S01]  /*108f0*/  @P0 LDG.E R71, desc[UR6][R70.64+0x4c] ;  /* 0x00004c0646470981 */ /* 0x000ea2000c1e1900 */
[----:B------:R-:W-:-:S03]  /*10900*/  LOP3.LUT P4, RZ, R2, 0x1000000, RZ, 0xc0, !PT ;  /* 0x0100000002ff7812 */ /* 0x000fc6000788c0ff */
[----:B------:R-:W-:-:S10]  /*10910*/  @P3 IADD3 R128, P2, PT, R128, UR5, RZ ;  /* 0x0000000580803c10 */ /* 0x000fd4000ff5e0ff */
[----:B------:R-:W5:Y:S01]  /*10920*/  @P4 LDG.E R63, desc[UR6][R62.64+0x4c] ;  /* 0x00004c063e3f4981 */ /* 0x000f62000c1e1900 */
[----:B------:R-:W-:Y:S02]  /*10930*/  @P3 IADD3.X R129, PT, PT, RZ, RZ, RZ, P2, !PT ;  /* 0x000000ffff813210 */ /* 0x000fe400017fe4ff */
[----:B0-----:R-:W-:-:S04]  /*10940*/  @P3 LEA R80, P2, R128, R80, 0x2 ;  /* 0x0000005080503211 */ /* 0x001fc800078410ff */
[----:B------:R-:W-:Y:S02]  /*10950*/  @P3 LEA.HI.X R81, R128, R81, R129, 0x2, P2 ;  /* 0x0000005180513211 */ /* 0x000fe400010f1481 */
[----:B------:R-:W-:-:S04]  /*10960*/  ISETP.LE.AND P2, PT, R76, UR36, PT ;  /* 0x000000244c007c0c */ /* 0x000fc8000bf43270 */
[----:B------:R-:W-:-:S13]  /*10970*/  ISETP.LT.AND P3, PT, R3, UR39, !P2 ;  /* 0x0000002703007c0c */ /* 0x000fda000d761270 */
[----:B-1----:R-:W0:Y:S01]  /*10980*/  @P3 LDC.64 R78, c[0x0][0x380] ;  /* 0x0000e000ff4e3b82 */ /* 0x002e220000000a00 */
[----:B------:R-:W-:Y:S01]  /*10990*/  @P3 IMAD R128, R3, R76, RZ ;  /* 0x0000004c03803224 */ /* 0x000fe200078e02ff */
[----:B------:R-:W-:Y:S01]  /*109a0*/  @!P5 STS [R0+0x48], RZ ;  /* 0x000048ff0000d388 */ /* 0x000fe20000000800 */
[----:B------:R-:W-:-:S04]  /*109b0*/  LOP3.LUT R2, R2, 0xfffff7ff, RZ, 0xc0, !PT ;  /* 0xfffff7ff02027812 */ /* 0x000fc800078ec0ff */
[----:B------:R-:W-:Y:S01]  /*109c0*/  @P3 LOP3.LUT R2, R2, 0x800, RZ, 0xfc, !PT ;  /* 0x0000080002023812 */ /* 0x000fe200078efcff */
[----:B---3--:R1:W-:Y:S01]  /*109d0*/  @P5 STS [R0+0x48], R75 ;  /* 0x0000484b00005388 */ /* 0x0083e20000000800 */
[----:B------:R-:W-:-:S04]  /*109e0*/  @P3 IADD3 R128, P5, PT, R128, UR5, RZ ;  /* 0x0000000580803c10 */ /* 0x000fc8000ffbe0ff */
[----:B------:R-:W-:Y:S02]  /*109f0*/  @P3 IADD3.X R129, PT, PT, RZ, RZ, RZ, P5, !PT ;  /* 0x000000ffff813210 */ /* 0x000fe40002ffe4ff */
[----:B0-----:R-:W-:-:S04]  /*10a00*/  @P3 LEA R78, P5, R128, R78, 0x2 ;  /* 0x0000004e804e3211 */ /* 0x001fc800078a10ff */
[----:B------:R-:W-:Y:S02]  /*10a10*/  @P3 LEA.HI.X R79, R128, R79, R129, 0x2, P5 ;  /* 0x0000004f804f3211 */ /* 0x000fe400028f1481 */
[----:B------:R-:W-:-:S13]  /*10a20*/  LOP3.LUT P5, RZ, R2, 0x2000000, RZ, 0xc0, !PT ;  /* 0x0200000002ff7812 */ /* 0x000fda00078ac0ff */
[----:B------:R-:W3:Y:S04]  /*10a30*/  @P5 LDG.E R61, desc[UR6][R60.64+0x50] ;  /* 0x000050063c3d5981 */ /* 0x000ee8000c1e1900 */
[----:B------:R-:W-:Y:S04]  /*10a40*/  @!P6 STS [R0+0xc8], RZ ;  /* 0x0000c8ff0000e388 */ /* 0x000fe80000000800 */
[----:B----4-:R0:W-:Y:S01]  /*10a50*/  @P6 STS [R0+0xc8], R73 ;  /* 0x0000c84900006388 */ /* 0x0101e20000000800 */
[----:B------:R-:W-:-:S13]  /*10a60*/  ISETP.LT.AND P6, PT, R4, UR39, !P2 ;  /* 0x0000002704007c0c */ /* 0x000fda000d7c1270 */
[----:B-1----:R-:W1:Y:S01]  /*10a70*/  @P6 LDC.64 R74, c[0x0][0x380] ;  /* 0x0000e000ff4a6b82 */ /* 0x002e620000000a00 */
[----:B------:R-:W-:Y:S01]  /*10a80*/  ISETP.NE.AND P3, PT, R115, RZ, PT ;  /* 0x000000ff7300720c */ /* 0x000fe20003f65270 */
[----:B------:R-:W-:-:S05]  /*10a90*/  @P6 IMAD R115, R3, R76, R76 ;  /* 0x0000004c03736224 */ /* 0x000fca00078e024c */
[----:B------:R-:W-:-:S04]  /*10aa0*/  @P6 IADD3 R115, P2, PT, R115, UR5, RZ ;  /* 0x0000000573736c10 */ /* 0x000fc8000ff5e0ff */
[----:B------:R-:W-:Y:S02]  /*10ab0*/  @P6 IADD3.X R128, PT, PT, RZ, RZ, RZ, P2, !PT ;  /* 0x000000ffff806210 */ /* 0x000fe400017fe4ff */
[----:B------:R-:W-:Y:S01]  /*10ac0*/  LOP3.LUT R2, R2, 0xffffefff, RZ, 0xc0, !PT ;  /* 0xffffefff02027812 */ /* 0x000fe200078ec0ff */
[----:B------:R-:W-:Y:S04]  /*10ad0*/  @!P4 STS [R0+0xcc], RZ ;  /* 0x0000ccff0000c388 */ /* 0x000fe80000000800 */
[----:B------:R-:W-:Y:S04]  /*10ae0*/  @!P0 STS [R0+0x4c], RZ ;  /* 0x00004cff00008388 */ /* 0x000fe80000000800 */
[----:B------:R-:W-:Y:S01]  /*10af0*/  @!P5 STS [R0+0x50], RZ ;  /* 0x000050ff0000d388 */ /* 0x000fe20000000800 */
[----:B-1----:R-:W-:-:S03]  /*10b00*/  @P6 LEA R74, P2, R115, R74, 0x2 ;  /* 0x0000004a734a6211 */ /* 0x002fc600078410ff */
[----:B------:R-:W4:Y:S01]  /*10b10*/  @P3 LDG.E R123, desc[UR6][R122.64+0x58] ;  /* 0x000058067a7b3981 */ /* 0x000f22000c1e1900 */
[----:B------:R-:W-:Y:S02]  /*10b20*/  @P6 LEA.HI.X R75, R115, R75, R128, 0x2, P2 ;  /* 0x0000004b734b6211 */ /* 0x000fe400010f1480 */
[----:B------:R-:W-:Y:S02]  /*10b30*/  ISETP.LE.AND P2, PT, R76, UR37, PT ;  /* 0x000000254c007c0c */ /* 0x000fe4000bf43270 */
[----:B------:R-:W-:Y:S02]  /*10b40*/  @P6 LOP3.LUT R2, R2, 0x1000, RZ, 0xfc, !PT ;  /* 0x0000100002026812 */ /* 0x000fe400078efcff */
[----:B------:R-:W-:-:S13]  /*10b50*/  ISETP.LT.AND P6, PT, R3, UR39, !P2 ;  /* 0x0000002703007c0c */ /* 0x000fda000d7c1270 */
[----:B0-----:R-:W0:Y:S01]  /*10b60*/  @P6 LDC.64 R72, c[0x0][0x380] ;  /* 0x0000e000ff486b82 */ /* 0x001e220000000a00 */
[----:B------:R-:W-:Y:S01]  /*10b70*/  @P6 IMAD R115, R3, R76, RZ ;  /* 0x0000004c03736224 */ /* 0x000fe200078e02ff */
[----:B--2---:R1:W-:Y:S04]  /*10b80*/  @P0 STS [R0+0x4c], R71 ;  /* 0x00004c4700000388 */ /* 0x0043e80000000800 */
[----:B-----5:R2:W-:Y:S01]  /*10b90*/  @P4 STS [R0+0xcc], R63 ;  /* 0x0000cc3f00004388 */ /* 0x0205e20000000800 */
[----:B------:R-:W-:Y:S02]  /*10ba0*/  ISETP.LT.AND P4, PT, R4, UR39, !P2 ;  /* 0x0000002704007c0c */ /* 0x000fe4000d781270 */
[----:B------:R-:W-:-:S04]  /*10bb0*/  @P6 IADD3 R115, P0, PT, R115, UR5, RZ ;  /* 0x0000000573736c10 */ /* 0x000fc8000ff1e0ff */
[----:B------:R-:W-:-:S07]  /*10bc0*/  @P6 IADD3.X R128, PT, PT, RZ, RZ, RZ, P0, !PT ;  /* 0x000000ffff806210 */ /* 0x000fce00007fe4ff */
[----:B-1----:R-:W1:Y:S01]  /*10bd0*/  @P4 LDC.64 R70, c[0x0][0x380] ;  /* 0x0000e000ff464b82 */ /* 0x002e620000000a00 */
[----:B0-----:R-:W-:-:S04]  /*10be0*/  @P6 LEA R72, P0, R115, R72, 0x2 ;  /* 0x0000004873486211 */ /* 0x001fc800078010ff */
[----:B------:R-:W-:Y:S02]  /*10bf0*/  @P6 LEA.HI.X R73, R115, R73, R128, 0x2, P0 ;  /* 0x0000004973496211 */ /* 0x000fe400000f1480 */
[----:B------:R-:W-:Y:S01]  /*10c00*/  ISETP.NE.AND P0, PT, R86, RZ, PT ;  /* 0x000000ff5600720c */ /* 0x000fe20003f05270 */
[----:B------:R-:W-:Y:S01]  /*10c10*/  @P4 IMAD R86, R3, R76, R76 ;  /* 0x0000004c03564224 */ /* 0x000fe200078e024c */
[----:B------:R-:W-:-:S04]  /*10c20*/  LOP3.LUT R2, R2, 0xffffdfff, RZ, 0xc0, !PT ;  /* 0xffffdfff02027812 */ /* 0x000fc800078ec0ff */
[----:B------:R-:W-:Y:S02]  /*10c30*/  @P4 IADD3 R86, P2, PT, R86, UR5, RZ ;  /* 0x0000000556564c10 */ /* 0x000fe4000ff5e0ff */
[----:B------:R-:W-:Y:S02]  /*10c40*/  @P6 LOP3.LUT R2, R2, 0x2000, RZ, 0xfc, !PT ;  /* 0x0000200002026812 */ /* 0x000fe400078efcff */
[----:B------:R-:W-:Y:S02]  /*10c50*/  ISETP.NE.AND P6, PT, R103, RZ, PT ;  /* 0x000000ff6700720c */ /* 0x000fe40003fc5270 */
[----:B------:R-:W-:Y:S02]  /*10c60*/  @P4 IADD3.X R103, PT, PT, RZ, RZ, RZ, P2, !PT ;  /* 0x000000ffff674210 */ /* 0x000fe400017fe4ff */
[----:B-1----:R-:W-:Y:S02]  /*10c70*/  @P4 LEA R70, P2, R86, R70, 0x2 ;  /* 0x0000004656464211 */ /* 0x002fe400078410ff */
[----:B------:R-:W-:-:S02]  /*10c80*/  LOP3.LUT R2, R2, 0xffffbfff, RZ, 0xc0, !PT ;  /* 0xffffbfff02027812 */ /* 0x000fc400078ec0ff */
[----:B------:R-:W-:Y:S02]  /*10c90*/  @P4 LEA.HI.X R71, R86, R71, R103, 0x2, P2 ;  /* 0x0000004756474211 */ /* 0x000fe400010f1467 */
[----:B------:R-:W-:-:S03]  /*10ca0*/  ISETP.LE.AND P2, PT, R76, UR38, PT ;  /* 0x000000264c007c0c */ /* 0x000fc6000bf43270 */
[----:B------:R-:W5:Y:S01]  /*10cb0*/  @P6 LDG.E R125, desc[UR6][R124.64+0x58] ;  /* 0x000058067c7d6981 */ /* 0x000f62000c1e1900 */
[----:B------:R-:W-:Y:S02]  /*10cc0*/  @P4 LOP3.LUT R2, R2, 0x4000, RZ, 0xfc, !PT ;  /* 0x0000400002024812 */ /* 0x000fe400078efcff */
[----:B------:R-:W-:-:S13]  /*10cd0*/  ISETP.LT.AND P4, PT, R3, UR39, !P2 ;  /* 0x0000002703007c0c */ /* 0x000fda000d781270 */
[----:B--2---:R-:W0:Y:S01]  /*10ce0*/  @P4 LDC.64 R62, c[0x0][0x380] ;  /* 0x0000e000ff3e4b82 */ /* 0x004e220000000a00 */
[----:B------:R-:W-:Y:S01]  /*10cf0*/  @P4 IMAD R86, R3, R76, RZ ;  /* 0x0000004c03564224 */ /* 0x000fe200078e02ff */
[----:B------:R-:W-:-:S04]  /*10d00*/  LOP3.LUT R2, R2, 0xfffeffff, RZ, 0xc0, !PT ;  /* 0xfffeffff02027812 */ /* 0x000fc800078ec0ff */
[----:B------:R-:W-:Y:S01]  /*10d10*/  @P4 LOP3.LUT R2, R2, 0x10000, RZ, 0xfc, !PT ;  /* 0x0001000002024812 */ /* 0x000fe200078efcff */
[----:B---3--:R1:W-:Y:S01]  /*10d20*/  @P5 STS [R0+0x50], R61 ;  /* 0x0000503d00005388 */ /* 0x0083e20000000800 */
[----:B------:R-:W-:-:S04]  /*10d30*/  @P4 IADD3 R86, P5, PT, R86, UR5, RZ ;  /* 0x0000000556564c10 */ /* 0x000fc8000ffbe0ff */
[----:B------:R-:W-:Y:S02]  /*10d40*/  @P4 IADD3.X R103, PT, PT, RZ, RZ, RZ, P5, !PT ;  /* 0x000000ffff674210 */ /* 0x000fe40002ffe4ff */
[----:B0-----:R-:W-:-:S04]  /*10d50*/  @P4 LEA R62, P5, R86, R62, 0x2 ;  /* 0x0000003e563e4211 */ /* 0x001fc800078a10ff */
[----:B------:R-:W-:Y:S02]  /*10d60*/  @P4 LEA.HI.X R63, R86, R63, R103, 0x2, P5 ;  /* 0x0000003f563f4211 */ /* 0x000fe400028f1467 */
[----:B------:R-:W-:-:S13]  /*10d70*/  ISETP.NE.AND P5, PT, R52, RZ, PT ;  /* 0x000000ff3400720c */ /* 0x000fda0003fa5270 */
[----:B------:R0:W2:Y:S01]  /*10d80*/  @P5 LDG.E R65, desc[UR6][R64.64+0x50] ;  /* 0x0000500640415981 */ /* 0x0000a2000c1e1900 */
[----:B------:R-:W-:-:S13]  /*10d90*/  ISETP.NE.AND P4, PT, R55, RZ, PT ;  /* 0x000000ff3700720c */ /* 0x000fda0003f85270 */
[----:B------:R-:W3:Y:S01]  /*10da0*/  @P4 LDG.E R103, desc[UR6][R126.64+0x54] ;  /* 0x000054067e674981 */ /* 0x000ee2000c1e1900 */
[----:B------:R-:W-:-:S13]  /*10db0*/  ISETP.LT.AND P2, PT, R4, UR39, !P2 ;  /* 0x0000002704007c0c */ /* 0x000fda000d741270 */
[----:B-1----:R-:W1:Y:S01]  /*10dc0*/  @P2 LDC.64 R60, c[0x0][0x380] ;  /* 0x0000e000ff3c2b82 */ /* 0x002e620000000a00 */
[----:B------:R-:W-:Y:S01]  /*10dd0*/  @P2 IMAD R52, R3, R76, R76 ;  /* 0x0000004c03342224 */ /* 0x000fe200078e024c */
[----:B------:R-:W-:Y:S01]  /*10de0*/  @!P5 STS [R0+0xd0], RZ ;  /* 0x0000d0ff0000d388 */ /* 0x000fe20000000800 */
[----:B0-----:R-:W0:Y:S03]  /*10df0*/  S2R R64, SR_CTAID.X ;  /* 0x0000000000407919 */ /* 0x001e260000002500 */
[----:B------:R-:W-:Y:S04]  /*10e00*/  @!P4 STS [R0+0x54], RZ ;  /* 0x000054ff0000c388 */ /* 0x000fe80000000800 */
[----:B--2---:R2:W-:Y:S01]  /*10e10*/  @P5 STS [R0+0xd0], R65 ;  /* 0x0000d04100005388 */ /* 0x0045e20000000800 */
[----:B------:R-:W-:-:S04]  /*10e20*/  @P2 IADD3 R52, P5, PT, R52, UR5, RZ ;  /* 0x0000000534342c10 */ /* 0x000fc8000ffbe0ff */
[----:B------:R-:W-:Y:S02]  /*10e30*/  @P2 IADD3.X R55, PT, PT, RZ, RZ, RZ, P5, !PT ;  /* 0x000000ffff372210 */ /* 0x000fe40002ffe4ff */
[----:B-1----:R-:W-:-:S04]  /*10e40*/  @P2 LEA R60, P5, R52, R60, 0x2 ;  /* 0x0000003c343c2211 */ /* 0x002fc800078a10ff */
[----:B------:R-:W-:Y:S02]  /*10e50*/  @P2 LEA.HI.X R61, R52, R61, R55, 0x2, P5 ;  /* 0x0000003d343d2211 */ /* 0x000fe400028f1437 */
[----:B------:R-:W1:Y:S01]  /*10e60*/  LDC R55, c[0x0][0x39c] ;  /* 0x0000e700ff377b82 */ /* 0x000e620000000800 */
[----:B0-----:R-:W-:Y:S01]  /*10e70*/  LEA R52, R64, R114, 0x5 ;  /* 0x0000007240347211 */ /* 0x001fe200078e28ff */
[----:B---3--:R0:W-:Y:S03]  /*10e80*/  @P4 STS [R0+0x54], R103 ;  /* 0x0000546700004388 */ /* 0x0081e60000000800 */
[----:B-1----:R-:W-:-:S04]  /*10e90*/  ISETP.GE.AND P4, PT, R52, R55, PT ;  /* 0x000000373400720c */ /* 0x002fc80003f86270 */
[----:B------:R-:W-:-:S13]  /*10ea0*/  ISETP.LE.OR P4, PT, R76, UR5, P4 ;  /* 0x000000054c007c0c */ /* 0x000fda000a783670 */
[----:B------:R-:W-:Y:S01]  /*10eb0*/  @!P4 LEA R86, R64, R77, 0x4 ;  /* 0x0000004d4056c211 */ /* 0x000fe200078e20ff */
[----:B------:R-:W1:Y:S01]  /*10ec0*/  @!P4 LDC.64 R126, c[0x0][0x388] ;  /* 0x0000e200ff7ecb82 */ /* 0x000e620000000a00 */
[----:B------:R3:W4:Y:S01]  /*10ed0*/  @P0 LDG.E R77, desc[UR6][R58.64+0x54] ;  /* 0x000054063a4d0981 */ /* 0x000722000c1e1900 */
[----:B--2---:R-:W-:-:S05]  /*10ee0*/  @!P4 IMAD R65, R55, UR4, RZ ;  /* 0x000000043741cc24 */ /* 0x004fca000f8e02ff */
[----:B------:R-:W-:-:S04]  /*10ef0*/  @!P4 LEA R65, R65, R86, 0x4 ;  /* 0x000000564141c211 */ /* 0x000fc800078e20ff */
[----:B------:R-:W-:Y:S02]  /*10f00*/  @!P4 SHF.L.U32 R65, R65, 0x1, RZ ;  /* 0x000000014141c819 */ /* 0x000fe400000006ff */
[----:B------:R-:W-:Y:S02]  /*10f10*/  IADD3 R86, PT, PT, R52, 0x1, RZ ;  /* 0x0000000134567810 */ /* 0x000fe40007ffe0ff */
[----:B------:R-:W-:Y:S01]  /*10f20*/  LOP3.LUT R2, R2, 0xfffbffff, RZ, 0xc0, !PT ;  /* 0xfffbffff02027812 */ /* 0x000fe200078ec0ff */
[----:B-1----:R-:W-:-:S03]  /*10f30*/  @!P4 IMAD.WIDE R126, R65, 0x4, R126 ;  /* 0x00000004417ec825 */ /* 0x002fc600078e027e */
[----:B------:R-:W-:Y:S02]  /*10f40*/  @P2 LOP3.LUT R2, R2, 0x40000, RZ, 0xfc, !PT ;  /* 0x0004000002022812 */ /* 0x000fe400078efcff */
[----:B------:R-:W2:Y:S01]  /*10f50*/  @!P4 LDG.E R144, desc[UR6][R126.64] ;  /* 0x000000067e90c981 */ /* 0x000ea2000c1e1900 */
[----:B------:R-:W-:-:S04]  /*10f60*/  ISETP.GE.AND P4, PT, R86, R55, PT ;  /* 0x000000375600720c */ /* 0x000fc80003f86270 */
[----:B------:R-:W-:-:S13]  /*10f70*/  ISETP.LE.OR P2, PT, R76, UR5, P4 ;  /* 0x000000054c007c0c */ /* 0x000fda000a743670 */
[----:B---3--:R-:W1:Y:S01]  /*10f80*/  @!P2 LDC.64 R58, c[0x0][0x388] ;  /* 0x0000e200ff3aab82 */ /* 0x008e620000000a00 */
[----:B------:R-:W-:Y:S01]  /*10f90*/  @!P2 IMAD R65, R55, UR4, RZ ;  /* 0x000000043741ac24 */ /* 0x000fe2000f8e02ff */
[----:B0-----:R-:W-:-:S04]  /*10fa0*/  @!P2 SHF.L.U32 R103, R64, 0x5, RZ ;  /* 0x000000054067a819 */ /* 0x001fc800000006ff */
[----:B------:R-:W-:Y:S02]  /*10fb0*/  @!P2 SHF.L.U32 R65, R65, 0x5, RZ ;  /* 0x000000054141a819 */ /* 0x000fe400000006ff */
[----:B------:R-:W-:Y:S02]  /*10fc0*/  @!P2 SHF.R.S32.HI R115, RZ, 0x1f, R103 ;  /* 0x0000001fff73a819 */ /* 0x000fe40000011467 */
[----:B------:R-:W-:Y:S02]  /*10fd0*/  @!P2 SHF.R.S32.HI R86, RZ, 0x1f, R65 ;  /* 0x0000001fff56a819 */ /* 0x000fe40000011441 */
[----:B------:R-:W-:Y:S01]  /*10fe0*/  @!P2 IADD3 R65, P5, P4, R65, R114, R103 ;  /* 0x000000724141a210 */ /* 0x000fe20007cbe067 */
[----:B------:R-:W-:Y:S01]  /*10ff0*/  @!P0 STS [R0+0xd4], RZ ;  /* 0x0000d4ff00008388 */ /* 0x000fe20000000800 */
[----:B------:R-:W-:Y:S02]  /*11000*/  LOP3.LUT R2, R2, 0xffffffef, RZ, 0xc0, !PT ;  /* 0xffffffef02027812 */ /* 0x000fe400078ec0ff */
[----:B------:R-:W-:-:S02]  /*11010*/  @!P2 IADD3.X R86, PT, PT, R86, RZ, R115, P5, P4 ;  /* 0x000000ff5656a210 */ /* 0x000fc40002fe8473 */
[----:B------:R-:W-:Y:S02]  /*11020*/  @P2 LOP3.LUT R2, R2, 0x10, RZ, 0xfc, !PT ;  /* 0x0000001002022812 */ /* 0x000fe400078efcff */
[----:B------:R-:W-:Y:S01]  /*11030*/  LEA R141, R56, R141, 0x1 ;  /* 0x0000008d388d7211 */ /* 0x000fe200078e08ff */
[----:B----4-:R0:W-:Y:S01]  /*11040*/  @P0 STS [R0+0xd4], R77 ;  /* 0x0000d44d00000388 */ /* 0x0101e20000000800 */
[----:B-1----:R-:W-:-:S04]  /*11050*/  @!P2 LEA R58, P0, R65, R58, 0x2 ;  /* 0x0000003a413aa211 */ /* 0x002fc800078010ff */
[----:B------:R-:W-:Y:S02]  /*11060*/  @!P2 LEA.HI.X R59, R65, R59, R86, 0x2, P0 ;  /* 0x0000003b413ba211 */ /* 0x000fe400000f1456 */
[----:B------:R-:W-:-:S13]  /*11070*/  ISETP.NE.AND P2, PT, R57, RZ, PT ;  /* 0x000000ff3900720c */ /* 0x000fda0003f45270 */
[----:B------:R-:W3:Y:S01]  /*11080*/  @P2 LDG.E R121, desc[UR6][R120.64+0x5c] ;  /* 0x00005c0678792981 */ /* 0x000ee2000c1e1900 */
[----:B------:R-:W-:-:S04]  /*11090*/  LEA R146, R64, R141, 0x5 ;  /* 0x0000008d40927211 */ /* 0x000fc800078e28ff */
[----:B------:R-:W-:-:S04]  /*110a0*/  IADD3 R86, PT, PT, R146, 0x1, RZ ;  /* 0x0000000192567810 */ /* 0x000fc80007ffe0ff */
[----:B------:R-:W-:-:S04]  /*110b0*/  ISETP.GE.AND P0, PT, R86, R55, PT ;  /* 0x000000375600720c */ /* 0x000fc80003f06270 */
[----:B------:R-:W-:Y:S01]  /*110c0*/  ISETP.GT.AND P5, PT, R76, UR8, !P0 ;  /* 0x000000084c007c0c */ /* 0x000fe2000c7a4270 */
[----:B------:R-:W-:-:S12]  /*110d0*/  @!P6 STS [R0+0x58], RZ ;  /* 0x000058ff0000e388 */ /* 0x000fd80000000800 */
[----:B------:R-:W-:Y:S01]  /*110e0*/  @P5 IMAD R86, R55, UR4, RZ ;  /* 0x0000000437565c24 */ /* 0x000fe2000f8e02ff */
[----:B------:R-:W-:-:S04]  /*110f0*/  @P5 SHF.L.U32 R57, R64, 0x5, RZ ;  /* 0x0000000540395819 */ /* 0x000fc800000006ff */
[----:B------:R-:W-:Y:S01]  /*11100*/  @P5 LEA R139, R86, R55, 0x5 ;  /* 0x00000037568b5211 */ /* 0x000fe200078e28ff */
[----:B-----5:R-:W-:Y:S01]  /*11110*/  @P6 STS [R0+0x58], R125 ;  /* 0x0000587d00006388 */ /* 0x020fe20000000800 */
[----:B------:R-:W-:Y:S02]  /*11120*/  @P5 SHF.R.S32.HI R65, RZ, 0x1f, R57 ;  /* 0x0000001fff415819 */ /* 0x000fe40000011439 */
[----:B------:R-:W-:Y:S02]  /*11130*/  @P5 SHF.R.S32.HI R142, RZ, 0x1f, R139 ;  /* 0x0000001fff8e5819 */ /* 0x000fe4000001148b */
[----:B------:R-:W-:-:S04]  /*11140*/  @P5 IADD3 R139, P6, P4, R139, R114, R57 ;  /* 0x000000728b8b5210 */ /* 0x000fc80007cde039 */
[----:B------:R-:W-:Y:S02]  /*11150*/  @P5 IADD3.X R142, PT, PT, R142, RZ, R65, P6, P4 ;  /* 0x000000ff8e8e5210 */ /* 0x000fe400037e8441 */
[----:B------:R-:W-:Y:S01]  /*11160*/  ISETP.GT.AND P4, PT, R76, UR9, !P0 ;  /* 0x000000094c007c0c */ /* 0x000fe2000c784270 */
[----:B------:R-:W-:Y:S04]  /*11170*/  @!P3 STS [R0+0xd8], RZ ;  /* 0x0000d8ff0000b388 */ /* 0x000fe80000000800 */
[----:B------:R-:W-:Y:S08]  /*11180*/  @P3 STS [R0+0xd8], R123 ;  /* 0x0000d87b00003388 */ /* 0x000ff00000000800 */
[----:B------:R-:W-:Y:S01]  /*11190*/  @P4 IMAD R57, R55, UR9, RZ ;  /* 0x0000000937394c24 */ /* 0x000fe2000f8e02ff */
[----:B------:R-:W-:-:S04]  /*111a0*/  @P4 SHF.L.U32 R86, R64, 0x5, RZ ;  /* 0x0000000540564819 */ /* 0x000fc800000006ff */
[--C-:B------:R-:W-:Y:S02]  /*111b0*/  @P4 SHF.R.S32.HI R122, RZ, 0x1f, R86.reuse ;  /* 0x0000001fff7a4819 */ /* 0x100fe40000011456 */
[----:B------:R-:W-:Y:S02]  /*111c0*/  @P4 SHF.R.S32.HI R137, RZ, 0x1f, R57 ;  /* 0x0000001fff894819 */ /* 0x000fe40000011439 */
[----:B------:R-:W-:-:S04]  /*111d0*/  @P4 IADD3 R86, P6, P3, R57, R114, R86 ;  /* 0x0000007239564210 */ /* 0x000fc80007bde056 */
[----:B------:R-:W-:Y:S02]  /*111e0*/  @P4 IADD3.X R137, PT, PT, R137, RZ, R122, P6, P3 ;  /* 0x000000ff89894210 */ /* 0x000fe400037e647a */
[----:B------:R-:W-:Y:S02]  /*111f0*/  ISETP.GT.AND P3, PT, R76, UR10, !P0 ;  /* 0x0000000a4c007c0c */ /* 0x000fe4000c764270 */
[----:B------:R-:W-:Y:S02]  /*11200*/  P2R R143, PR, RZ, 0x20 ;  /* 0x00000020ff8f7803 */ /* 0x000fe40000000000 */
[----:B------:R-:W-:Y:S01]  /*11210*/  LOP3.LUT P5, RZ, R2, 0x1, RZ, 0xc0, !PT ;  /* 0x0000000102ff7812 */ /* 0x000fe200078ac0ff */
[----:B------:R-:W-:Y:S08]  /*11220*/  @!P2 STS [R0+0x5c], RZ ;  /* 0x00005cff0000a388 */ /* 0x000ff00000000800 */
[----:B------:R-:W-:Y:S01]  /*11230*/  @P3 IMAD R133, R55, UR10, RZ ;  /* 0x0000000a37853c24 */ /* 0x000fe2000f8e02ff */
[----:B------:R-:W-:-:S04]  /*11240*/  @P3 SHF.L.U32 R57, R64, 0x5, RZ ;  /* 0x0000000540393819 */ /* 0x000fc800000006ff */
[----:B------:R-:W-:Y:S02]  /*11250*/  @P3 SHF.R.S32.HI R138, RZ, 0x1f, R133 ;  /* 0x0000001fff8a3819 */ /* 0x000fe40000011485 */
[--C-:B------:R-:W-:Y:S01]  /*11260*/  @P3 SHF.R.S32.HI R65, RZ, 0x1f, R57.reuse ;  /* 0x0000001fff413819 */ /* 0x100fe20000011439 */
[----:B---3--:R-:W-:Y:S01]  /*11270*/  @P2 STS [R0+0x5c], R121 ;  /* 0x00005c7900002388 */ /* 0x008fe20000000800 */
[----:B------:R-:W-:-:S03]  /*11280*/  @P3 IADD3 R133, P6, P2, R133, R114, R57 ;  /* 0x0000007285853210 */ /* 0x000fc60007ade039 */
[----:B------:R1:W3:Y:S01]  /*11290*/  @P5 LDG.E R57, desc[UR6][R110.64+0x60] ;  /* 0x000060066e395981 */ /* 0x0002e2000c1e1900 */
[----:B------:R-:W-:Y:S02]  /*112a0*/  @P3 IADD3.X R138, PT, PT, R138, RZ, R65, P6, P2 ;  /* 0x000000ff8a8a3210 */ /* 0x000fe400037e4441 */
[----:B------:R-:W-:Y:S02]  /*112b0*/  ISETP.GT.AND P2, PT, R76, UR11, !P0 ;  /* 0x0000000b4c007c0c */ /* 0x000fe4000c744270 */
[----:B------:R-:W-:Y:S02]  /*112c0*/  P2R R103, PR, RZ, 0x10 ;  /* 0x00000010ff677803 */ /* 0x000fe40000000000 */
[----:B------:R-:W-:Y:S01]  /*112d0*/  LOP3.LUT P4, RZ, R2, 0x2, RZ, 0xc0, !PT ;  /* 0x0000000202ff7812 */ /* 0x000fe2000788c0ff */
[----:B------:R-:W-:Y:S08]  /*112e0*/  @!P1 STS [R0+0xdc], RZ ;  /* 0x0000dcff00009388 */ /* 0x000ff00000000800 */
[----:B------:R-:W-:Y:S01]  /*112f0*/  @P2 IMAD R115, R55, UR11, RZ ;  /* 0x0000000b37732c24 */ /* 0x000fe2000f8e02ff */
[----:B------:R-:W-:Y:S01]  /*11300*/  @P2 SHF.L.U32 R65, R64, 0x5, RZ ;  /* 0x0000000540412819 */ /* 0x000fe200000006ff */
[----:B------:R4:W-:Y:S03]  /*11310*/  @P1 STS [R0+0xdc], R113 ;  /* 0x0000dc7100001388 */ /* 0x0009e60000000800 */
[----:B------:R-:W-:-:S02]  /*11320*/  @P2 SHF.R.S32.HI R136, RZ, 0x1f, R115 ;  /* 0x0000001fff882819 */ /* 0x000fc40000011473 */
[--C-:B0-----:R-:W-:Y:S02]  /*11330*/  @P2 SHF.R.S32.HI R77, RZ, 0x1f, R65.reuse ;  /* 0x0000001fff4d2819 */ /* 0x101fe40000011441 */
[----:B------:R-:W-:Y:S02]  /*11340*/  @P2 IADD3 R115, P6, P1, R115, R114, R65 ;  /* 0x0000007273732210 */ /* 0x000fe400079de041 */
[----:B------:R-:W5:Y:S01]  /*11350*/  @P4 LDG.E R65, desc[UR6][R108.64+0x60] ;  /* 0x000060066c414981 */ /* 0x000f62000c1e1900 */
[----:B------:R-:W-:Y:S02]  /*11360*/  P2R R131, PR, RZ, 0x4 ;  /* 0x00000004ff837803 */ /* 0x000fe40000000000 */
[----:B------:R-:W-:Y:S02]  /*11370*/  @P2 IADD3.X R136, PT, PT, R136, RZ, R77, P6, P1 ;  /* 0x000000ff88882210 */ /* 0x000fe400037e244d */
[----:B------:R-:W-:Y:S02]  /*11380*/  LOP3.LUT P2, RZ, R2, 0x4, RZ, 0xc0, !PT ;  /* 0x0000000402ff7812 */ /* 0x000fe4000784c0ff */
[----:B------:R-:W-:Y:S01]  /*11390*/  ISETP.GT.AND P1, PT, R76, UR12, !P0 ;  /* 0x0000000c4c007c0c */ /* 0x000fe2000c724270 */
[----:B------:R-:W-:Y:S01]  /*113a0*/  @!P5 STS [R0+0x60], RZ ;  /* 0x000060ff0000d388 */ /* 0x000fe20000000800 */
[----:B------:R-:W-:-:S02]  /*113b0*/  P2R R135, PR, RZ, 0x8 ;  /* 0x00000008ff877803 */ /* 0x000fc40000000000 */
[----:B------:R-:W-:-:S04]  /*113c0*/  LOP3.LUT P3, RZ, R2, 0x8, RZ, 0xc0, !PT ;  /* 0x0000000802ff7812 */ /* 0x000fc8000786c0ff */
[----:B------:R-:W-:-:S05]  /*113d0*/  P2R R112, PR, RZ, 0x8 ;  /* 0x00000008ff707803 */ /* 0x000fca0000000000 */
[----:B-1----:R-:W-:Y:S01]  /*113e0*/  @P1 IMAD R111, R55, UR12, RZ ;  /* 0x0000000c376f1c24 */ /* 0x002fe2000f8e02ff */
[----:B------:R-:W-:-:S04]  /*113f0*/  @P1 SHF.L.U32 R77, R64, 0x5, RZ ;  /* 0x00000005404d1819 */ /* 0x000fc800000006ff */
[----:B------:R-:W-:Y:S02]  /*11400*/  @P1 SHF.R.S32.HI R134, RZ, 0x1f, R111 ;  /* 0x0000001fff861819 */ /* 0x000fe4000001146f */
[--C-:B----4-:R-:W-:Y:S02]  /*11410*/  @P1 SHF.R.S32.HI R113, RZ, 0x1f, R77.reuse ;  /* 0x0000001fff711819 */ /* 0x110fe4000001144d */
[----:B------:R-:W-:-:S04]  /*11420*/  @P1 IADD3 R111, P3, P6, R111, R114, R77 ;  /* 0x000000726f6f1210 */ /* 0x000fc80007e7e04d */
[----:B------:R-:W-:Y:S02]  /*11430*/  @P1 IADD3.X R134, PT, PT, R134, RZ, R113, P3, P6 ;  /* 0x000000ff86861210 */ /* 0x000fe40001fec471 */
[----:B------:R-:W-:-:S13]  /*11440*/  ISETP.NE.AND P3, PT, R112, RZ, PT ;  /* 0x000000ff7000720c */ /* 0x000fda0003f65270 */
[----:B------:R-:W4:Y:S04]  /*11450*/  @P3 LDG.E R67, desc[UR6][R66.64+0x64] ;  /* 0x0000640642433981 */ /* 0x000f28000c1e1900 */
[----:B---3--:R0:W-:Y:S04]  /*11460*/  @P5 STS [R0+0x60], R57 ;  /* 0x0000603900005388 */ /* 0x0081e80000000800 */
[----:B0-----:R0:W3:Y:S04]  /*11470*/  @P2 LDG.E R57, desc[UR6][R68.64+0x64] ;  /* 0x0000640644392981 */ /* 0x0010e8000c1e1900 */
[----:B------:R-:W-:Y:S04]  /*11480*/  @!P4 STS [R0+0xe0], RZ ;  /* 0x0000e0ff0000c388 */ /* 0x000fe80000000800 */
[----:B-----5:R1:W-:Y:S01]  /*11490*/  @P4 STS [R0+0xe0], R65 ;  /* 0x0000e04100004388 */ /* 0x0203e20000000800 */
[----:B------:R-:W-:-:S04]  /*114a0*/  LOP3.LUT P4, RZ, R2, 0x40, RZ, 0xc0, !PT ;  /* 0x0000004002ff7812 */ /* 0x000fc8000788c0ff */
[----:B------:R-:W-:Y:S02]  /*114b0*/  P2R R108, PR, RZ, 0x10 ;  /* 0x00000010ff6c7803 */ /* 0x000fe40000000000 */
[----:B------:R-:W-:Y:S02]  /*114c0*/  ISETP.GT.AND P4, PT, R76, UR13, !P0 ;  /* 0x0000000d4c007c0c */ /* 0x000fe4000c784270 */
[----:B------:R-:W-:-:S11]  /*114d0*/  P2R R113, PR, RZ, 0x2 ;  /* 0x00000002ff717803 */ /* 0x000fd60000000000 */
[----:B------:R-:W-:Y:S01]  /*114e0*/  @P4 IMAD R109, R55, UR13, RZ ;  /* 0x0000000d376d4c24 */ /* 0x000fe2000f8e02ff */
[----:B------:R-:W-:-:S04]  /*114f0*/  @P4 SHF.L.U32 R77, R64, 0x5, RZ ;  /* 0x00000005404d4819 */ /* 0x000fc800000006ff */
[----:B------:R-:W-:Y:S02]  /*11500*/  @P4 SHF.R.S32.HI R132, RZ, 0x1f, R109 ;  /* 0x0000001fff844819 */ /* 0x000fe4000001146d */
[--C-:B------:R-:W-:Y:S02]  /*11510*/  @P4 SHF.R.S32.HI R121, RZ, 0x1f, R77.reuse ;  /* 0x0000001fff794819 */ /* 0x100fe4000001144d */
[----:B------:R-:W-:Y:S02]  /*11520*/  @P4 IADD3 R109, P1, P6, R109, R114, R77 ;  /* 0x000000726d6d4210 */ /* 0x000fe40007e3e04d */
[----:B------:R-:W-:Y:S02]  /*11530*/  LOP3.LUT P5, RZ, R2, 0x20, RZ, 0xc0, !PT ;  /* 0x0000002002ff7812 */ /* 0x000fe400078ac0ff */
[----:B------:R-:W-:Y:S02]  /*11540*/  @P4 IADD3.X R132, PT, PT, R132, RZ, R121, P1, P6 ;  /* 0x000000ff84844210 */ /* 0x000fe40000fec479 */
[----:B------:R-:W-:Y:S01]  /*11550*/  ISETP.GT.AND P4, PT, R76, UR14, !P0 ;  /* 0x0000000e4c007c0c */ /* 0x000fe2000c784270 */
[----:B------:R-:W-:Y:S08]  /*11560*/  @!P2 STS [R0+0x64], RZ ;  /* 0x000064ff0000a388 */ /* 0x000ff00000000800 */
[----:B------:R-:W5:Y:S04]  /*11570*/  @P5 LDG.E R119, desc[UR6][R118.64+0x68] ;  /* 0x0000680676775981 */ /* 0x000f68000c1e1900 */
[----:B0-----:R-:W-:Y:S01]  /*11580*/  @P4 IMAD R69, R55, UR14, RZ ;  /* 0x0000000e37454c24 */ /* 0x001fe2000f8e02ff */
[----:B-1----:R-:W-:-:S04]  /*11590*/  @P4 SHF.L.U32 R65, R64, 0x5, RZ ;  /* 0x0000000540414819 */ /* 0x002fc800000006ff */
[----:B------:R-:W-:Y:S02]  /*115a0*/  @P4 SHF.R.S32.HI R122, RZ, 0x1f, R69 ;  /* 0x0000001fff7a4819 */ /* 0x000fe40000011445 */
[--C-:B------:R-:W-:Y:S02]  /*115b0*/  @P4 SHF.R.S32.HI R77, RZ, 0x1f, R65.reuse ;  /* 0x0000001fff4d4819 */ /* 0x100fe40000011441 */
[----:B------:R-:W-:-:S04]  /*115c0*/  @P4 IADD3 R69, P1, P6, R69, R114, R65 ;  /* 0x0000007245454210 */ /* 0x000fc80007e3e041 */
[----:B------:R-:W-:Y:S01]  /*115d0*/  @P4 IADD3.X R122, PT, PT, R122, RZ, R77, P1, P6 ;  /* 0x000000ff7a7a4210 */ /* 0x000fe20000fec44d */
[----:B------:R-:W-:Y:S04]  /*115e0*/  @!P3 STS [R0+0xe4], RZ ;  /* 0x0000e4ff0000b388 */ /* 0x000fe80000000800 */
[----:B----4-:R-:W-:Y:S04]  /*115f0*/  @P3 STS [R0+0xe4], R67 ;  /* 0x0000e44300003388 */ /* 0x010fe80000000800 */
[----:B---3--:R0:W-:Y:S01]  /*11600*/  @P2 STS [R0+0x64], R57 ;  /* 0x0000643900002388 */ /* 0x0081e20000000800 */
[----:B------:R-:W-:-:S02]  /*11610*/  LOP3.LUT P2, RZ, R2, 0x80, RZ, 0xc0, !PT ;  /* 0x0000008002ff7812 */ /* 0x000fc4000784c0ff */
[----:B------:R-:W-:-:S04]  /*11620*/  LOP3.LUT R2, R2, 0xfffffffd, RZ, 0xc0, !PT ;  /* 0xfffffffd02027812 */ /* 0x000fc800078ec0ff */
[----:B------:R-:W-:Y:S02]  /*11630*/  @P4 LOP3.LUT R2, R2, 0x2, RZ, 0xfc, !PT ;  /* 0x0000000202024812 */ /* 0x000fe400078efcff */
[----:B------:R-:W-:Y:S02]  /*11640*/  ISETP.GT.AND P4, PT, R76, UR15, !P0 ;  /* 0x0000000f4c007c0c */ /* 0x000fe4000c784270 */
[C---:B------:R-:W-:Y:S02]  /*11650*/  LOP3.LUT P3, RZ, R2.reuse, 0x100, RZ, 0xc0, !PT ;  /* 0x0000010002ff7812 */ /* 0x040fe4000786c0ff */
[----:B------:R-:W-:Y:S01]  /*11660*/  LOP3.LUT R2, R2, 0xfffffffb, RZ, 0xc0, !PT ;  /* 0xfffffffb02027812 */ /* 0x000fe200078ec0ff */
[----:B------:R-:W3:Y:S08]  /*11670*/  @P2 LDG.E R107, desc[UR6][R106.64+0x6c] ;  /* 0x00006c066a6b2981 */ /* 0x000ef0000c1e1900 */
[----:B0-----:R-:W-:Y:S01]  /*11680*/  @P4 IMAD R57, R55, UR15, RZ ;  /* 0x0000000f37394c24 */ /* 0x001fe2000f8e02ff */
[----:B------:R-:W-:Y:S01]  /*11690*/  @P4 SHF.L.U32 R65, R64, 0x5, RZ ;  /* 0x0000000540414819 */ /* 0x000fe200000006ff */
[----:B------:R-:W-:Y:S03]  /*116a0*/  @!P5 STS [R0+0x68], RZ ;  /* 0x000068ff0000d388 */ /* 0x000fe60000000800 */
[----:B------:R-:W-:Y:S01]  /*116b0*/  @P4 SHF.R.S32.HI R66, RZ, 0x1f, R57 ;  /* 0x0000001fff424819 */ /* 0x000fe20000011439 */
[----:B------:R-:W4:Y:S01]  /*116c0*/  @P3 LDG.E R105, desc[UR6][R104.64+0x6c] ;  /* 0x00006c0668693981 */ /* 0x000f22000c1e1900 */
[----:B------:R-:W-:-:S02]  /*116d0*/  @P4 SHF.R.S32.HI R77, RZ, 0x1f, R65 ;  /* 0x0000001fff4d4819 */ /* 0x000fc40000011441 */
[----:B------:R-:W-:Y:S02]  /*116e0*/  @P4 IADD3 R57, P1, P6, R57, R114, R65 ;  /* 0x0000007239394210 */ /* 0x000fe40007e3e041 */
[----:B------:R-:W-:Y:S02]  /*116f0*/  @P4 LOP3.LUT R2, R2, 0x4, RZ, 0xfc, !PT ;  /* 0x0000000402024812 */ /* 0x000fe400078efcff */
[----:B------:R-:W-:Y:S02]  /*11700*/  @P4 IADD3.X R66, PT, PT, R66, RZ, R77, P1, P6 ;  /* 0x000000ff42424210 */ /* 0x000fe40000fec44d */
[----:B------:R-:W-:-:S13]  /*11710*/  ISETP.NE.AND P4, PT, R108, RZ, PT ;  /* 0x000000ff6c00720c */ /* 0x000fda0003f85270 */
[----:B------:R-:W2:Y:S04]  /*11720*/  @P4 LDG.E R117, desc[UR6][R116.64+0x68] ;  /* 0x0000680674754981 */ /* 0x000ea8000c1e1900 */
[----:B-----5:R0:W-:Y:S01]  /*11730*/  @P5 STS [R0+0x68], R119 ;  /* 0x0000687700005388 */ /* 0x0201e20000000800 */
[----:B------:R-:W-:-:S04]  /*11740*/  LOP3.LUT P5, RZ, R2, 0x200, RZ, 0xc0, !PT ;  /* 0x0000020002ff7812 */ /* 0x000fc800078ac0ff */
[----:B------:R-:W-:Y:S02]  /*11750*/  P2R R108, PR, RZ, 0x20 ;  /* 0x00000020ff6c7803 */ /* 0x000fe40000000000 */
[----:B------:R-:W-:-:S13]  /*11760*/  ISETP.GT.AND P5, PT, R76, UR16, !P0 ;  /* 0x000000104c007c0c */ /* 0x000fda000c7a4270 */
[----:B------:R-:W-:Y:S01]  /*11770*/  @P5 IMAD R67, R55, UR16, RZ ;  /* 0x0000001037435c24 */ /* 0x000fe2000f8e02ff */
[----:B------:R-:W-:-:S04]  /*11780*/  @P5 SHF.L.U32 R65, R64, 0x5, RZ ;  /* 0x0000000540415819 */ /* 0x000fc800000006ff */
[----:B------:R-:W-:Y:S02]  /*11790*/  @P5 SHF.R.S32.HI R68, RZ, 0x1f, R67 ;  /* 0x0000001fff445819 */ /* 0x000fe40000011443 */
[--C-:B------:R-:W-:Y:S02]  /*117a0*/  @P5 SHF.R.S32.HI R77, RZ, 0x1f, R65.reuse ;  /* 0x0000001fff4d5819 */ /* 0x100fe40000011441 */
[----:B------:R-:W-:-:S04]  /*117b0*/  @P5 IADD3 R67, P1, P6, R67, R114, R65 ;  /* 0x0000007243435210 */ /* 0x000fc80007e3e041 */
[----:B------:R-:W-:Y:S02]  /*117c0*/  @P5 IADD3.X R68, PT, PT, R68, RZ, R77, P1, P6 ;  /* 0x000000ff44445210 */ /* 0x000fe40000fec44d */
[----:B------:R-:W-:Y:S01]  /*117d0*/  ISETP.GT.AND P5, PT, R76, UR17, !P0 ;  /* 0x000000114c007c0c */ /* 0x000fe2000c7a4270 */
[----:B------:R-:W-:-:S12]  /*117e0*/  @!P4 STS [R0+0xe8], RZ ;  /* 0x0000e8ff0000c388 */ /* 0x000fd80000000800 */
[----:B------:R-:W-:Y:S01]  /*117f0*/  @P5 IMAD R65, R55, UR17, RZ ;  /* 0x0000001137415c24 */ /* 0x000fe2000f8e02ff */
[----:B------:R-:W-:-:S04]  /*11800*/  @P5 SHF.L.U32 R77, R64, 0x5, RZ ;  /* 0x00000005404d5819 */ /* 0x000fc800000006ff */
[----:B------:R-:W-:Y:S02]  /*11810*/  @P5 SHF.R.S32.HI R112, RZ, 0x1f, R65 ;  /* 0x0000001fff705819 */ /* 0x000fe40000011441 */
[--C-:B0-----:R-:W-:Y:S02]  /*11820*/  @P5 SHF.R.S32.HI R119, RZ, 0x1f, R77.reuse ;  /* 0x0000001fff775819 */ /* 0x101fe4000001144d */
[----:B------:R-:W-:-:S04]  /*11830*/  @P5 IADD3 R65, P1, P6, R65, R114, R77 ;  /* 0x0000007241415210 */ /* 0x000fc80007e3e04d */
[----:B------:R-:W-:Y:S01]  /*11840*/  @P5 IADD3.X R112, PT, PT, R112, RZ, R119, P1, P6 ;  /* 0x000000ff70705210 */ /* 0x000fe20000fec477 */
[----:B------:R-:W-:Y:S04]  /*11850*/  @!P2 STS [R0+0x6c], RZ ;  /* 0x00006cff0000a388 */ /* 0x000fe80000000800 */
[----:B---3--:R-:W-:Y:S04]  /*11860*/  @P2 STS [R0+0x6c], R107 ;  /* 0x00006c6b00002388 */ /* 0x008fe80000000800 */
[----:B--2---:R0:W-:Y:S01]  /*11870*/  @P4 STS [R0+0xe8], R117 ;  /* 0x0000e87500004388 */ /* 0x0041e20000000800 */
[----:B------:R-:W-:-:S02]  /*11880*/  LOP3.LUT P4, RZ, R2, 0x400, RZ, 0xc0, !PT ;  /* 0x0000040002ff7812 */ /* 0x000fc4000788c0ff */
[----:B------:R-:W-:-:S04]  /*11890*/  LOP3.LUT R2, R2, 0xffffffdf, RZ, 0xc0, !PT ;  /* 0xffffffdf02027812 */ /* 0x000fc800078ec0ff */
[----:B------:R-:W-:Y:S02]  /*118a0*/  @P5 LOP3.LUT R2, R2, 0x20, RZ, 0xfc, !PT ;  /* 0x0000002002025812 */ /* 0x000fe400078efcff */
[----:B------:R-:W-:Y:S02]  /*118b0*/  ISETP.GT.AND P5, PT, R76, UR18, !P0 ;  /* 0x000000124c007c0c */ /* 0x000fe4000c7a4270 */
[C---:B------:R-:W-:Y:S02]  /*118c0*/  LOP3.LUT P2, RZ, R2.reuse, 0x800, RZ, 0xc0, !PT ;  /* 0x0000080002ff7812 */ /* 0x040fe4000784c0ff */
[----:B------:R-:W-:Y:S01]  /*118d0*/  LOP3.LUT R2, R2, 0xffffffbf, RZ, 0xc0, !PT ;  /* 0xffffffbf02027812 */ /* 0x000fe200078ec0ff */
[----:B------:R-:W2:Y:S08]  /*118e0*/  @P4 LDG.E R81, desc[UR6][R80.64+0x70] ;  /* 0x0000700650514981 */ /* 0x000eb0000c1e1900 */
[----:B------:R-:W-:Y:S01]  /*118f0*/  @P5 IMAD R129, R55, UR18, RZ ;  /* 0x0000001237815c24 */ /* 0x000fe2000f8e02ff */
[----:B------:R-:W-:Y:S01]  /*11900*/  @P5 SHF.L.U32 R77, R64, 0x5, RZ ;  /* 0x00000005404d5819 */ /* 0x000fe200000006ff */
[----:B------:R-:W3:Y:S03]  /*11910*/  @P2 LDG.E R79, desc[UR6][R78.64+0x74] ;  /* 0x000074064e4f2981 */ /* 0x000ee6000c1e1900 */
[----:B------:R-:W-:-:S02]  /*11920*/  @P5 SHF.R.S32.HI R130, RZ, 0x1f, R129 ;  /* 0x0000001fff825819 */ /* 0x000fc40000011481 */
[--C-:B0-----:R-:W-:Y:S02]  /*11930*/  @P5 SHF.R.S32.HI R117, RZ, 0x1f, R77.reuse ;  /* 0x0000001fff755819 */ /* 0x101fe4000001144d */
[----:B------:R-:W-:Y:S02]  /*11940*/  @P5 IADD3 R129, P1, P6, R129, R114, R77 ;  /* 0x0000007281815210 */ /* 0x000fe40007e3e04d */
[----:B------:R-:W-:Y:S02]  /*11950*/  @P5 LOP3.LUT R2, R2, 0x40, RZ, 0xfc, !PT ;  /* 0x0000004002025812 */ /* 0x000fe400078efcff */
[----:B------:R-:W-:Y:S02]  /*11960*/  @P5 IADD3.X R130, PT, PT, R130, RZ, R117, P1, P6 ;  /* 0x000000ff82825210 */ /* 0x000fe40000fec475 */
[----:B------:R-:W-:-:S13]  /*11970*/  ISETP.NE.AND P5, PT, R108, RZ, PT ;  /* 0x000000ff6c00720c */ /* 0x000fda0003fa5270 */
[----:B------:R-:W5:Y:S04]  /*11980*/  @P5 LDG.E R83, desc[UR6][R82.64+0x70] ;  /* 0x0000700652535981 */ /* 0x000f68000c1e1900 */
[----:B------:R-:W-:Y:S04]  /*11990*/  @!P3 STS [R0+0xec], RZ ;  /* 0x0000ecff0000b388 */ /* 0x000fe80000000800 */
[----:B----4-:R0:W-:Y:S01]  /*119a0*/  @P3 STS [R0+0xec], R105 ;  /* 0x0000ec6900003388 */ /* 0x0101e20000000800 */
[----:B------:R-:W-:-:S04]  /*119b0*/  LOP3.LUT P3, RZ, R2, 0x1000, RZ, 0xc0, !PT ;  /* 0x0000100002ff7812 */ /* 0x000fc8000786c0ff */
[----:B------:R-:W-:Y:S02]  /*119c0*/  P2R R104, PR, RZ, 0x8 ;  /* 0x00000008ff687803 */ /* 0x000fe40000000000 */
[----:B------:R-:W-:Y:S02]  /*119d0*/  ISETP.GT.AND P3, PT, R76, UR19, !P0 ;  /* 0x000000134c007c0c */ /* 0x000fe4000c764270 */
[----:B------:R-:W-:-:S11]  /*119e0*/  LOP3.LUT R2, R2, 0xffffff7f, RZ, 0xc0, !PT ;  /* 0xffffff7f02027812 */ /* 0x000fd600078ec0ff */
[----:B------:R-:W-:Y:S01]  /*119f0*/  @P3 IMAD R127, R55, UR19, RZ ;  /* 0x00000013377f3c24 */ /* 0x000fe2000f8e02ff */
[----:B------:R-:W-:-:S04]  /*11a00*/  @P3 SHF.L.U32 R77, R64, 0x5, RZ ;  /* 0x00000005404d3819 */ /* 0x000fc800000006ff */
[----:B------:R-:W-:Y:S02]  /*11a10*/  @P3 SHF.R.S32.HI R128, RZ, 0x1f, R127 ;  /* 0x0000001fff803819 */ /* 0x000fe4000001147f */
[--C-:B------:R-:W-:Y:S02]  /*11a20*/  @P3 SHF.R.S32.HI R107, RZ, 0x1f, R77.reuse ;  /* 0x0000001fff6b3819 */ /* 0x100fe4000001144d */
[----:B------:R-:W-:Y:S02]  /*11a30*/  @P3 IADD3 R127, P1, P6, R127, R114, R77 ;  /* 0x000000727f7f3210 */ /* 0x000fe40007e3e04d */
[----:B------:R-:W-:Y:S02]  /*11a40*/  @P3 LOP3.LUT R2, R2, 0x80, RZ, 0xfc, !PT ;  /* 0x0000008002023812 */ /* 0x000fe400078efcff */
        /* <DEDUP_REMOVED lines=10> */
[----:B------:R-:W-:Y:S04]  /*11af0*/  @!P2 STS [R0+0x74], RZ ;  /* 0x000074ff0000a388 */ /* 0x000fe80000000800 */
[----:B--2---:R-:W-:Y:S04]  /*11b00*/  @P4 STS [R0+0xf0], R81 ;  /* 0x0000f05100004388 */ /* 0x004fe80000000800 */
[----:B-----5:R0:W-:Y:S01]  /*11b10*/  @P5 STS [R0+0x70], R83 ;  /* 0x0000705300005388 */ /* 0x0201e20000000800 */
[----:B------:R-:W-:-:S02]  /*11b20*/  LOP3.LUT P5, RZ, R2, 0x2000, RZ, 0xc0, !PT ;  /* 0x0000200002ff7812 */ /* 0x000fc400078ac0ff */
[----:B------:R-:W-:-:S04]  /*11b30*/  LOP3.LUT R2, R2, 0xfffffeff, RZ, 0xc0, !PT ;  /* 0xfffffeff02027812 */ /* 0x000fc800078ec0ff */
[----:B------:R-:W-:Y:S02]  /*11b40*/  @P3 LOP3.LUT R2, R2, 0x100, RZ, 0xfc, !PT ;  /* 0x0000010002023812 */ /* 0x000fe400078efcff */
[----:B------:R-:W-:Y:S02]  /*11b50*/  ISETP.GT.AND P3, PT, R76, UR21, !P0 ;  /* 0x000000154c007c0c */ /* 0x000fe4000c764270 */
[C---:B------:R-:W-:Y:S02]  /*11b60*/  LOP3.LUT P4, RZ, R2.reuse, 0x4000, RZ, 0xc0, !PT ;  /* 0x0000400002ff7812 */ /* 0x040fe4000788c0ff */
[----:B------:R-:W-:-:S09]  /*11b70*/  LOP3.LUT R2, R2, 0xfffffdff, RZ, 0xc0, !PT ;  /* 0xfffffdff02027812 */ /* 0x000fd200078ec0ff */
[----:B------:R-:W-:Y:S01]  /*11b80*/  @P3 IMAD R123, R55, UR21, RZ ;  /* 0x00000015377b3c24 */ /* 0x000fe2000f8e02ff */
[----:B------:R-:W-:Y:S01]  /*11b90*/  @P3 SHF.L.U32 R77, R64, 0x5, RZ ;  /* 0x00000005404d3819 */ /* 0x000fe200000006ff */
[----:B---3--:R1:W-:Y:S03]  /*11ba0*/  @P2 STS [R0+0x74], R79 ;  /* 0x0000744f00002388 */ /* 0x0083e60000000800 */
[----:B------:R-:W-:Y:S01]  /*11bb0*/  @P3 SHF.R.S32.HI R124, RZ, 0x1f, R123 ;  /* 0x0000001fff7c3819 */ /* 0x000fe2000001147b */
[----:B------:R-:W-:Y:S01]  /*11bc0*/  @!P5 STS [R0+0x78], RZ ;  /* 0x000078ff0000d388 */ /* 0x000fe20000000800 */
[--C-:B0-----:R-:W-:Y:S02]  /*11bd0*/  @P3 SHF.R.S32.HI R83, RZ, 0x1f, R77.reuse ;  /* 0x0000001fff533819 */ /* 0x101fe4000001144d */
[----:B------:R-:W-:Y:S01]  /*11be0*/  @P3 IADD3 R123, P1, P6, R123, R114, R77 ;  /* 0x000000727b7b3210 */ /* 0x000fe20007e3e04d */
[----:B------:R-:W2:Y:S01]  /*11bf0*/  @P4 LDG.E R71, desc[UR6][R70.64+0x78] ;  /* 0x0000780646474981 */ /* 0x000ea2000c1e1900 */
[----:B------:R-:W-:-:S02]  /*11c00*/  @P3 LOP3.LUT R2, R2, 0x200, RZ, 0xfc, !PT ;  /* 0x0000020002023812 */ /* 0x000fc400078efcff */
[----:B------:R-:W-:Y:S02]  /*11c10*/  @P3 IADD3.X R124, PT, PT, R124, RZ, R83, P1, P6 ;  /* 0x000000ff7c7c3210 */ /* 0x000fe40000fec453 */
[----:B------:R-:W-:Y:S02]  /*11c20*/  ISETP.NE.AND P3, PT, R104, RZ, PT ;  /* 0x000000ff6800720c */ /* 0x000fe40003f65270 */
[----:B------:R-:W-:-:S04]  /*11c30*/  LOP3.LUT P2, RZ, R2, 0x10000, RZ, 0xc0, !PT ;  /* 0x0001000002ff7812 */ /* 0x000fc8000784c0ff */
[----:B------:R-:W-:Y:S02]  /*11c40*/  P2R R80, PR, RZ, 0x4 ;  /* 0x00000004ff507803 */ /* 0x000fe40000000000 */
[----:B------:R-:W-:-:S05]  /*11c50*/  ISETP.GT.AND P2, PT, R76, UR22, !P0 ;  /* 0x000000164c007c0c */ /* 0x000fca000c744270 */
[----:B------:R0:W3:Y:S08]  /*11c60*/  @P3 LDG.E R75, desc[UR6][R74.64+0x74] ;  /* 0x000074064a4b3981 */ /* 0x0000f0000c1e1900 */
[----:B------:R-:W-:Y:S01]  /*11c70*/  @P2 IMAD R77, R55, UR22, RZ ;  /* 0x00000016374d2c24 */ /* 0x000fe2000f8e02ff */
[----:B------:R-:W-:-:S04]  /*11c80*/  @P2 SHF.L.U32 R120, R64, 0x5, RZ ;  /* 0x0000000540782819 */ /* 0x000fc800000006ff */
[--C-:B------:R-:W-:Y:S02]  /*11c90*/  @P2 SHF.R.S32.HI R78, RZ, 0x1f, R120.reuse ;  /* 0x0000001fff4e2819 */ /* 0x100fe40000011478 */
[----:B------:R-:W-:Y:S02]  /*11ca0*/  @P2 SHF.R.S32.HI R121, RZ, 0x1f, R77 ;  /* 0x0000001fff792819 */ /* 0x000fe4000001144d */
[----:B------:R-:W-:Y:S02]  /*11cb0*/  @P2 IADD3 R120, P1, P6, R77, R114, R120 ;  /* 0x000000724d782210 */ /* 0x000fe40007e3e078 */
[----:B------:R-:W4:Y:S01]  /*11cc0*/  @P5 LDG.E R77, desc[UR6][R72.64+0x78] ;  /* 0x00007806484d5981 */ /* 0x000f22000c1e1900 */
[----:B------:R-:W-:Y:S02]  /*11cd0*/  LOP3.LUT R2, R2, 0xfffffbff, RZ, 0xc0, !PT ;  /* 0xfffffbff02027812 */ /* 0x000fe400078ec0ff */
[----:B------:R-:W-:Y:S02]  /*11ce0*/  @P2 IADD3.X R121, PT, PT, R121, RZ, R78, P1, P6 ;  /* 0x000000ff79792210 */ /* 0x000fe40000fec44e */
[----:B------:R-:W-:-:S02]  /*11cf0*/  @P2 LOP3.LUT R2, R2, 0x400, RZ, 0xfc, !PT ;  /* 0x0000040002022812 */ /* 0x000fc400078efcff */
[----:B------:R-:W-:Y:S01]  /*11d00*/  ISETP.GT.AND P2, PT, R76, UR23, !P0 ;  /* 0x000000174c007c0c */ /* 0x000fe2000c744270 */
[----:B------:R-:W-:-:S12]  /*11d10*/  @!P3 STS [R0+0xf4], RZ ;  /* 0x0000f4ff0000b388 */ /* 0x000fd80000000800 */
[----:B------:R-:W-:Y:S01]  /*11d20*/  @P2 IMAD R119, R55, UR23, RZ ;  /* 0x0000001737772c24 */ /* 0x000fe2000f8e02ff */
[----:B0-----:R-:W-:-:S04]  /*11d30*/  @P2 SHF.L.U32 R74, R64, 0x5, RZ ;  /* 0x00000005404a2819 */ /* 0x001fc800000006ff */
[----:B------:R-:W-:Y:S02]  /*11d40*/  @P2 SHF.R.S32.HI R118, RZ, 0x1f, R119 ;  /* 0x0000001fff762819 */ /* 0x000fe40000011477 */
[--C-:B-1----:R-:W-:Y:S02]  /*11d50*/  @P2 SHF.R.S32.HI R79, RZ, 0x1f, R74.reuse ;  /* 0x0000001fff4f2819 */ /* 0x102fe4000001144a */
[----:B------:R-:W-:-:S04]  /*11d60*/  @P2 IADD3 R119, P1, P6, R119, R114, R74 ;  /* 0x0000007277772210 */ /* 0x000fc80007e3e04a */
[----:B------:R-:W-:Y:S01]  /*11d70*/  @P2 IADD3.X R118, PT, PT, R118, RZ, R79, P1, P6 ;  /* 0x000000ff76762210 */ /* 0x000fe20000fec44f */
[----:B---3--:R-:W-:Y:S01]  /*11d80*/  @P3 STS [R0+0xf4], R75 ;  /* 0x0000f44b00003388 */ /* 0x008fe20000000800 */
[C---:B------:R-:W-:Y:S02]  /*11d90*/  LOP3.LUT P3, RZ, R2.reuse, 0x40000, RZ, 0xc0, !PT ;  /* 0x0004000002ff7812 */ /* 0x040fe4000786c0ff */
[----:B------:R-:W-:-:S04]  /*11da0*/  LOP3.LUT R2, R2, 0xfffff7ff, RZ, 0xc0, !PT ;  /* 0xfffff7ff02027812 */ /* 0x000fc800078ec0ff */
[----:B------:R-:W-:Y:S02]  /*11db0*/  @P2 LOP3.LUT R2, R2, 0x800, RZ, 0xfc, !PT ;  /* 0x0000080002022812 */ /* 0x000fe400078efcff */
[----:B------:R-:W-:Y:S01]  /*11dc0*/  ISETP.GT.AND P2, PT, R76, UR24, !P0 ;  /* 0x000000184c007c0c */ /* 0x000fe2000c744270 */
[----:B----4-:R-:W-:-:S12]  /*11dd0*/  @P5 STS [R0+0x78], R77 ;  /* 0x0000784d00005388 */ /* 0x010fd80000000800 */
[----:B------:R-:W-:Y:S01]  /*11de0*/  @P2 IMAD R73, R55, UR24, RZ ;  /* 0x0000001837492c24 */ /* 0x000fe2000f8e02ff */
[----:B------:R-:W-:Y:S02]  /*11df0*/  @P2 SHF.L.U32 R116, R64, 0x5, RZ ;  /* 0x0000000540742819 */ /* 0x000fe400000006ff */
[C---:B------:R-:W-:Y:S02]  /*11e00*/  LOP3.LUT P5, RZ, R2.reuse, 0x10, RZ, 0xc0, !PT ;  /* 0x0000001002ff7812 */ /* 0x040fe400078ac0ff */
[--C-:B------:R-:W-:Y:S02]  /*11e10*/  @P2 SHF.R.S32.HI R72, RZ, 0x1f, R116.reuse ;  /* 0x0000001fff482819 */ /* 0x100fe40000011474 */
[----:B------:R-:W-:Y:S02]  /*11e20*/  LOP3.LUT R2, R2, 0xffffdfff, RZ, 0xc0, !PT ;  /* 0xffffdfff02027812 */ /* 0x000fe400078ec0ff */
[----:B------:R-:W-:Y:S02]  /*11e30*/  @P2 SHF.R.S32.HI R117, RZ, 0x1f, R73 ;  /* 0x0000001fff752819 */ /* 0x000fe40000011449 */
[----:B------:R-:W-:-:S02]  /*11e40*/  @P2 IADD3 R116, P1, P6, R73, R114, R116 ;  /* 0x0000007249742210 */ /* 0x000fc40007e3e074 */
[----:B------:R-:W-:Y:S02]  /*11e50*/  @P2 LOP3.LUT R2, R2, 0x2000, RZ, 0xfc, !PT ;  /* 0x0000200002022812 */ /* 0x000fe400078efcff */
[----:B------:R-:W-:Y:S02]  /*11e60*/  @P2 IADD3.X R117, PT, PT, R117, RZ, R72, P1, P6 ;  /* 0x000000ff75752210 */ /* 0x000fe40000fec448 */
[----:B------:R-:W-:-:S13]  /*11e70*/  ISETP.NE.AND P2, PT, R80, RZ, PT ;  /* 0x000000ff5000720c */ /* 0x000fda0003f45270 */
[----:B------:R-:W3:Y:S04]  /*11e80*/  @P2 LDG.E R63, desc[UR6][R62.64+0x7c] ;  /* 0x00007c063e3f2981 */ /* 0x000ee8000c1e1900 */
[----:B------:R-:W-:Y:S04]  /*11e90*/  @!P4 STS [R0+0xf8], RZ ;  /* 0x0000f8ff0000c388 */ /* 0x000fe80000000800 */
[----:B--2---:R0:W-:Y:S01]  /*11ea0*/  @P4 STS [R0+0xf8], R71 ;  /* 0x0000f84700004388 */ /* 0x0041e20000000800 */
[----:B------:R-:W-:-:S03]  /*11eb0*/  ISETP.GT.AND P4, PT, R76, UR25, !P0 ;  /* 0x000000194c007c0c */ /* 0x000fc6000c784270 */
[----:B------:R-:W-:Y:S04]  /*11ec0*/  @!P2 STS [R0+0x7c], RZ ;  /* 0x00007cff0000a388 */ /* 0x000fe80000000800 */
[----:B0-----:R0:W2:Y:S06]  /*11ed0*/  @P3 LDG.E R71, desc[UR6][R60.64+0x7c] ;  /* 0x00007c063c473981 */ /* 0x0010ac000c1e1900 */
[----:B------:R-:W-:Y:S01]  /*11ee0*/  @P4 IMAD R107, R55, UR25, RZ ;  /* 0x00000019376b4c24 */ /* 0x000fe2000f8e02ff */
[----:B------:R-:W-:-:S04]  /*11ef0*/  @P4 SHF.L.U32 R70, R64, 0x5, RZ ;  /* 0x0000000540464819 */ /* 0x000fc800000006ff */
[----:B------:R-:W-:Y:S02]  /*11f00*/  @P4 SHF.R.S32.HI R110, RZ, 0x1f, R107 ;  /* 0x0000001fff6e4819 */ /* 0x000fe4000001146b */
[--C-:B------:R-:W-:Y:S02]  /*11f10*/  @P4 SHF.R.S32.HI R73, RZ, 0x1f, R70.reuse ;  /* 0x0000001fff494819 */ /* 0x100fe40000011446 */
[----:B------:R-:W-:-:S04]  /*11f20*/  @P4 IADD3 R107, P1, P6, R107, R114, R70 ;  /* 0x000000726b6b4210 */ /* 0x000fc80007e3e046 */
[----:B------:R-:W-:Y:S01]  /*11f30*/  @P4 IADD3.X R110, PT, PT, R110, RZ, R73, P1, P6 ;  /* 0x000000ff6e6e4210 */ /* 0x000fe20000fec449 */
[----:B---3--:R1:W-:Y:S01]  /*11f40*/  @P2 STS [R0+0x7c], R63 ;  /* 0x00007c3f00002388 */ /* 0x0083e20000000800 */
[----:B------:R-:W-:-:S13]  /*11f50*/  ISETP.GT.AND P2, PT, R76, UR26, !P0 ;  /* 0x0000001a4c007c0c */ /* 0x000fda000c744270 */
[----:B------:R-:W-:Y:S01]  /*11f60*/  @P2 IMAD R105, R55, UR26, RZ ;  /* 0x0000001a37692c24 */ /* 0x000fe2000f8e02ff */
[----:B------:R-:W-:-:S04]  /*11f70*/  @P2 SHF.L.U32 R62, R64, 0x5, RZ ;  /* 0x00000005403e2819 */ /* 0x000fc800000006ff */
[----:B------:R-:W-:Y:S02]  /*11f80*/  @P2 SHF.R.S32.HI R108, RZ, 0x1f, R105 ;  /* 0x0000001fff6c2819 */ /* 0x000fe40000011469 */
[--C-:B------:R-:W-:Y:S02]  /*11f90*/  @P2 SHF.R.S32.HI R73, RZ, 0x1f, R62.reuse ;  /* 0x0000001fff492819 */ /* 0x100fe4000001143e */
[----:B------:R-:W-:-:S04]  /*11fa0*/  @P2 IADD3 R105, P1, P6, R105, R114, R62 ;  /* 0x0000007269692210 */ /* 0x000fc80007e3e03e */
[----:B------:R-:W-:Y:S02]  /*11fb0*/  @P2 IADD3.X R108, PT, PT, R108, RZ, R73, P1, P6 ;  /* 0x000000ff6c6c2210 */ /* 0x000fe40000fec449 */
[----:B------:R-:W-:-:S04]  /*11fc0*/  ISETP.GE.AND P6, PT, R146, R55, PT ;  /* 0x000000379200720c */ /* 0x000fc80003fc6270 */
[----:B------:R-:W-:-:S13]  /*11fd0*/  ISETP.GT.AND P1, PT, R76, UR8, !P6 ;  /* 0x000000084c007c0c */ /* 0x000fda000f724270 */
[----:B0-----:R-:W-:-:S05]  /*11fe0*/  @P1 IMAD R60, R55, UR4, RZ ;  /* 0x00000004373c1c24 */ /* 0x001fca000f8e02ff */
[----:B------:R-:W-:-:S04]  /*11ff0*/  @P1 LEA R61, R60, R55, 0x5 ;  /* 0x000000373c3d1211 */ /* 0x000fc800078e28ff */
[----:B-1----:R-:W-:Y:S02]  /*12000*/  @P1 IADD3 R63, PT, PT, R146, R61, RZ ;  /* 0x0000003d923f1210 */ /* 0x002fe40007ffe0ff */
[----:B------:R-:W0:Y:S03]  /*12010*/  @P1 LDC.64 R60, c[0x0][0x388] ;  /* 0x0000e200ff3c1b82 */ /* 0x000e260000000a00 */
[----:B0-----:R-:W-:-:S06]  /*12020*/  @P1 IMAD.WIDE R60, R63, 0x4, R60 ;  /* 0x000000043f3c1825 */ /* 0x001fcc00078e023c */
[----:B------:R-:W3:Y:S01]  /*12030*/  @P1 LDG.E R61, desc[UR6][R60.64] ;  /* 0x000000063c3d1981 */ /* 0x000ee2000c1e1900 */
[----:B------:R-:W-:Y:S02]  /*12040*/  MOV R73, RZ ;  /* 0x000000ff00497202 */ /* 0x000fe40000000f00 */
[----:B------:R-:W-:-:S04]  /*12050*/  LOP3.LUT R2, R2, 0xffff7fff, RZ, 0xc0, !PT ;  /* 0xffff7fff02027812 */ /* 0x000fc800078ec0ff */
[----:B------:R0:W4:Y:S01]  /*12060*/  @!P5 LDG.E R73, desc[UR6][R58.64+0x4] ;  /* 0x000004063a49d981 */ /* 0x000122000c1e1900 */
[----:B------:R-:W-:Y:S02]  /*12070*/  ISETP.GT.AND P5, PT, R76, UR27, !P0 ;  /* 0x0000001b4c007c0c */ /* 0x000fe4000c7a4270 */
[----:B------:R-:W-:Y:S02]  /*12080*/  @P4 LOP3.LUT R2, R2, 0x8000, RZ, 0xfc, !PT ;  /* 0x0000800002024812 */ /* 0x000fe400078efcff */
[----:B------:R-:W-:Y:S02]  /*12090*/  ISETP.NE.AND P4, PT, R103, RZ, PT ;  /* 0x000000ff6700720c */ /* 0x000fe40003f85270 */
[----:B------:R-:W-:Y:S01]  /*120a0*/  LOP3.LUT R2, R2, 0xfffdffff, RZ, 0xc0, !PT ;  /* 0xfffdffff02027812 */ /* 0x000fe200078ec0ff */
[----:B------:R-:W-:Y:S03]  /*120b0*/  @!P3 STS [R0+0xfc], RZ ;  /* 0x0000fcff0000b388 */ /* 0x000fe60000000800 */
[----:B------:R-:W-:-:S03]  /*120c0*/  @P2 LOP3.LUT R2, R2, 0x20000, RZ, 0xfc, !PT ;  /* 0x0002000002022812 */ /* 0x000fc600078efcff */
[----:B------:R-:W-:Y:S01]  /*120d0*/  @P5 IMAD R103, R55, UR27, RZ ;  /* 0x0000001b37675c24 */ /* 0x000fe2000f8e02ff */
[----:B0-----:R-:W-:Y:S01]  /*120e0*/  @P5 SHF.L.U32 R58, R64, 0x5, RZ ;  /* 0x00000005403a5819 */ /* 0x001fe200000006ff */
[----:B--2---:R-:W-:Y:S01]  /*120f0*/  @P3 STS [R0+0xfc], R71 ;  /* 0x0000fc4700003388 */ /* 0x004fe20000000800 */
[----:B------:R-:W-:Y:S02]  /*12100*/  LOP3.LUT R2, R2, 0xfffbffff, RZ, 0xc0, !PT ;  /* 0xfffbffff02027812 */ /* 0x000fe400078ec0ff */
[----:B------:R-:W-:Y:S02]  /*12110*/  @P5 SHF.R.S32.HI R106, RZ, 0x1f, R103 ;  /* 0x0000001fff6a5819 */ /* 0x000fe40000011467 */
[--C-:B------:R-:W-:Y:S02]  /*12120*/  @P5 SHF.R.S32.HI R59, RZ, 0x1f, R58.reuse ;  /* 0x0000001fff3b5819 */ /* 0x100fe4000001143a */
[----:B------:R-:W-:Y:S02]  /*12130*/  @P5 IADD3 R103, P2, P3, R103, R114, R58 ;  /* 0x0000007267675210 */ /* 0x000fe40007b5e03a */
[----:B------:R-:W-:-:S02]  /*12140*/  @P5 LOP3.LUT R2, R2, 0x40000, RZ, 0xfc, !PT ;  /* 0x0004000002025812 */ /* 0x000fc400078efcff */
[----:B------:R-:W-:Y:S02]  /*12150*/  @P5 IADD3.X R106, PT, PT, R106, RZ, R59, P2, P3 ;  /* 0x000000ff6a6a5210 */ /* 0x000fe400017e643b */
[----:B------:R-:W-:Y:S02]  /*12160*/  ISETP.NE.AND P5, PT, R143, RZ, PT ;  /* 0x000000ff8f00720c */ /* 0x000fe40003fa5270 */
[----:B------:R-:W-:-:S11]  /*12170*/  IADD3 R140, PT, PT, R140, 0x1000, RZ ;  /* 0x000010008c8c7810 */ /* 0x000fd60007ffe0ff */
[----:B------:R-:W0:Y:S01]  /*12180*/  @P5 LDC.64 R58, c[0x0][0x388] ;  /* 0x0000e200ff3a5b82 */ /* 0x000e220000000a00 */
[----:B------:R-:W-:-:S04]  /*12190*/  LEA R53, R53, R140, 0x18 ;  /* 0x0000008c35357211 */ /* 0x000fc800078ec0ff */
[-C--:B------:R-:W-:Y:S02]  /*121a0*/  LEA R77, R114, R53.reuse, 0x2 ;  /* 0x00000035724d7211 */ /* 0x080fe400078e10ff */
[----:B------:R-:W-:-:S03]  /*121b0*/  LEA R78, R141, R53, 0x2 ;  /* 0x000000358d4e7211 */ /* 0x000fc600078e10ff */
[----:B------:R-:W-:Y:S04]  /*121c0*/  STS [R77], R144 ;  /* 0x000000904d007388 */ /* 0x000fe80000000800 */
[----:B------:R-:W-:Y:S04]  /*121d0*/  @!P1 STS [R78+0x80], RZ ;  /* 0x000080ff4e009388 */ /* 0x000fe80000000800 */
[----:B---3--:R1:W-:Y:S01]  /*121e0*/  @P1 STS [R78+0x80], R61 ;  /* 0x0000803d4e001388 */ /* 0x0083e20000000800 */
[----:B0-----:R-:W-:-:S04]  /*121f0*/  @P5 LEA R62, P1, R139, R58, 0x2 ;  /* 0x0000003a8b3e5211 */ /* 0x001fc800078210ff */
[----:B------:R-:W-:-:S05]  /*12200*/  @P5 LEA.HI.X R63, R139, R59, R142, 0x2, P1 ;  /* 0x0000003b8b3f5211 */ /* 0x000fca00008f148e */
[----:B------:R-:W2:Y:S01]  /*12210*/  @P5 LDG.E R62, desc[UR6][R62.64+0x4] ;  /* 0x000004063e3e5981 */ /* 0x000ea2000c1e1900 */
[----:B------:R-:W-:-:S13]  /*12220*/  ISETP.GT.AND P3, PT, R76, UR28, !P0 ;  /* 0x0000001c4c007c0c */ /* 0x000fda000c764270 */
[----:B------:R-:W-:Y:S01]  /*12230*/  @P3 IMAD R83, R55, UR28, RZ ;  /* 0x0000001c37533c24 */ /* 0x000fe2000f8e02ff */
[----:B------:R-:W-:-:S04]  /*12240*/  @P3 SHF.L.U32 R58, R64, 0x5, RZ ;  /* 0x00000005403a3819 */ /* 0x000fc800000006ff */
[----:B------:R-:W-:Y:S02]  /*12250*/  @P3 SHF.R.S32.HI R104, RZ, 0x1f, R83 ;  /* 0x0000001fff683819 */ /* 0x000fe40000011453 */
[--C-:B------:R-:W-:Y:S02]  /*12260*/  @P3 SHF.R.S32.HI R59, RZ, 0x1f, R58.reuse ;  /* 0x0000001fff3b3819 */ /* 0x100fe4000001143a */
[----:B------:R-:W-:-:S04]  /*12270*/  @P3 IADD3 R83, P1, P2, R83, R114, R58 ;  /* 0x0000007253533210 */ /* 0x000fc80007a3e03a */
[----:B------:R-:W-:Y:S02]  /*12280*/  @P3 IADD3.X R104, PT, PT, R104, RZ, R59, P1, P2 ;  /* 0x000000ff68683210 */ /* 0x000fe40000fe443b */
[----:B------:R-:W0:Y:S01]  /*12290*/  @P4 LDC.64 R58, c[0x0][0x388] ;  /* 0x0000e200ff3a4b82 */ /* 0x000e220000000a00 */
[----:B----4-:R-:W-:Y:S04]  /*122a0*/  STS [R78+0x4], R73 ;  /* 0x000004494e007388 */ /* 0x010fe80000000800 */
[----:B------:R-:W-:Y:S04]  /*122b0*/  @!P5 STS [R78+0x84], RZ ;  /* 0x000084ff4e00d388 */ /* 0x000fe80000000800 */
[----:B--2---:R2:W-:Y:S01]  /*122c0*/  @P5 STS [R77+0x84], R62 ;  /* 0x0000843e4d005388 */ /* 0x0045e20000000800 */
[----:B0-----:R-:W-:-:S04]  /*122d0*/  @P4 LEA R60, P5, R86, R58, 0x2 ;  /* 0x0000003a563c4211 */ /* 0x001fc800078a10ff */
[----:B-1----:R-:W-:Y:S02]  /*122e0*/  @P4 LEA.HI.X R61, R86, R59, R137, 0x2, P5 ;  /* 0x0000003b563d4211 */ /* 0x002fe400028f1489 */
[----:B------:R-:W-:-:S03]  /*122f0*/  ISETP.GT.AND P5, PT, R76, UR9, !P6 ;  /* 0x000000094c007c0c */ /* 0x000fc6000f7a4270 */
[----:B------:R-:W3:Y:S10]  /*12300*/  @P4 LDG.E R60, desc[UR6][R60.64+0x4] ;  /* 0x000004063c3c4981 */ /* 0x000ef4000c1e1900 */
[----:B------:R-:W0:Y:S01]  /*12310*/  @P5 LDC.64 R58, c[0x0][0x388] ;  /* 0x0000e200ff3a5b82 */ /* 0x000e220000000a00 */
[----:B------:R-:W-:-:S04]  /*12320*/  @P5 IMAD R71, R55, UR9, R52 ;  /* 0x0000000937475c24 */ /* 0x000fc8000f8e0234 */
[----:B0-----:R-:W-:-:S05]  /*12330*/  @P5 IMAD.WIDE R58, R71, 0x4, R58 ;  /* 0x00000004473a5825 */ /* 0x001fca00078e023a */
[----:B------:R0:W4:Y:S01]  /*12340*/  @P5 LDG.E R70, desc[UR6][R58.64] ;  /* 0x000000063a465981 */ /* 0x000122000c1e1900 */
[----:B------:R-:W-:-:S04]  /*12350*/  LOP3.LUT R2, R2, 0xfff7ffff, RZ, 0xc0, !PT ;  /* 0xfff7ffff02027812 */ /* 0x000fc800078ec0ff */
[----:B------:R-:W-:Y:S02]  /*12360*/  @P3 LOP3.LUT R2, R2, 0x80000, RZ, 0xfc, !PT ;  /* 0x0008000002023812 */ /* 0x000fe400078efcff */
[----:B------:R-:W-:Y:S02]  /*12370*/  ISETP.GT.AND P3, PT, R76, UR29, !P0 ;  /* 0x0000001d4c007c0c */ /* 0x000fe4000c764270 */
[----:B------:R-:W-:-:S11]  /*12380*/  LOP3.LUT R2, R2, 0xffefffff, RZ, 0xc0, !PT ;  /* 0xffefffff02027812 */ /* 0x000fd600078ec0ff */
[----:B------:R-:W-:Y:S01]  /*12390*/  @P3 IMAD R81, R55, UR29, RZ ;  /* 0x0000001d37513c24 */ /* 0x000fe2000f8e02ff */
[----:B--2---:R-:W-:-:S04]  /*123a0*/  @P3 SHF.L.U32 R62, R64, 0x5, RZ ;  /* 0x00000005403e3819 */ /* 0x004fc800000006ff */
[----:B------:R-:W-:Y:S02]  /*123b0*/  @P3 SHF.R.S32.HI R86, RZ, 0x1f, R81 ;  /* 0x0000001fff563819 */ /* 0x000fe40000011451 */
[--C-:B------:R-:W-:Y:S02]  /*123c0*/  @P3 SHF.R.S32.HI R63, RZ, 0x1f, R62.reuse ;  /* 0x0000001fff3f3819 */ /* 0x100fe4000001143e */
[----:B------:R-:W-:Y:S02]  /*123d0*/  @P3 IADD3 R81, P1, P2, R81, R114, R62 ;  /* 0x0000007251513210 */ /* 0x000fe40007a3e03e */
[----:B------:R-:W-:Y:S02]  /*123e0*/  @P3 LOP3.LUT R2, R2, 0x100000, RZ, 0xfc, !PT ;  /* 0x0010000002023812 */ /* 0x000fe400078efcff */
[----:B------:R-:W-:Y:S02]  /*123f0*/  @P3 IADD3.X R86, PT, PT, R86, RZ, R63, P1, P2 ;  /* 0x000000ff56563210 */ /* 0x000fe40000fe443f */
[----:B------:R-:W-:-:S13]  /*12400*/  ISETP.NE.AND P3, PT, R135, RZ, PT ;  /* 0x000000ff8700720c */ /* 0x000fda0003f65270 */
[----:B0-----:R-:W0:Y:S01]  /*12410*/  @P3 LDC.64 R58, c[0x0][0x388] ;  /* 0x0000e200ff3a3b82 */ /* 0x001e220000000a00 */
[----:B------:R-:W-:Y:S04]  /*12420*/  @!P5 STS [R78+0x100], RZ ;  /* 0x000100ff4e00d388 */ /* 0x000fe80000000800 */
[----:B----4-:R1:W-:Y:S04]  /*12430*/  @P5 STS [R77+0x100], R70 ;  /* 0x000100464d005388 */ /* 0x0103e80000000800 */
[----:B------:R-:W-:Y:S04]  /*12440*/  @!P4 STS [R78+0x104], RZ ;  /* 0x000104ff4e00c388 */ /* 0x000fe80000000800 */
[----:B---3--:R2:W-:Y:S01]  /*12450*/  @P4 STS [R77+0x104], R60 ;  /* 0x0001043c4d004388 */ /* 0x0085e20000000800 */
[----:B0-----:R-:W-:-:S04]  /*12460*/  @P3 LEA R62, P4, R133, R58, 0x2 ;  /* 0x0000003a853e3211 */ /* 0x001fc800078810ff */
[----:B------:R-:W-:Y:S02]  /*12470*/  @P3 LEA.HI.X R63, R133, R59, R138, 0x2, P4 ;  /* 0x0000003b853f3211 */ /* 0x000fe400020f148a */
[----:B------:R-:W-:-:S03]  /*12480*/  ISETP.GT.AND P4, PT, R76, UR10, !P6 ;  /* 0x0000000a4c007c0c */ /* 0x000fc6000f784270 */
[----:B------:R-:W3:Y:S10]  /*12490*/  @P3 LDG.E R62, desc[UR6][R62.64+0x4] ;  /* 0x000004063e3e3981 */ /* 0x000ef4000c1e1900 */
[----:B------:R-:W0:Y:S01]  /*124a0*/  @P4 LDC.64 R58, c[0x0][0x388] ;  /* 0x0000e200ff3a4b82 */ /* 0x000e220000000a00 */
[----:B------:R-:W-:-:S04]  /*124b0*/  @P4 IMAD R71, R55, UR10, R52 ;  /* 0x0000000a37474c24 */ /* 0x000fc8000f8e0234 */
[----:B0-----:R-:W-:-:S05]  /*124c0*/  @P4 IMAD.WIDE R58, R71, 0x4, R58 ;  /* 0x00000004473a4825 */ /* 0x001fca00078e023a */
[----:B-1----:R0:W4:Y:S01]  /*124d0*/  @P4 LDG.E R70, desc[UR6][R58.64] ;  /* 0x000000063a464981 */ /* 0x002122000c1e1900 */
        /* <DEDUP_REMOVED lines=46> */
[----:B------:R-:W-:-:S13]  /*127c0*/  ISETP.GT.AND P5, PT, R76, UR32, !P0 ;  /* 0x000000204c007c0c */ /* 0x000fda000c7a4270 */
[----:B------:R-:W-:Y:S01]  /*127d0*/  @P5 IMAD R73, R55, UR32, RZ ;  /* 0x0000002037495c24 */ /* 0x000fe2000f8e02ff */
[----:B--2---:R-:W-:-:S04]  /*127e0*/  @P5 SHF.L.U32 R60, R64, 0x5, RZ ;  /* 0x00000005403c5819 */ /* 0x004fc800000006ff */
[----:B------:R-:W-:Y:S02]  /*127f0*/  @P5 SHF.R.S32.HI R74, RZ, 0x1f, R73 ;  /* 0x0000001fff4a5819 */ /* 0x000fe40000011449 */
[--C-:B------:R-:W-:Y:S02]  /*12800*/  @P5 SHF.R.S32.HI R61, RZ, 0x1f, R60.reuse ;  /* 0x0000001fff3d5819 */ /* 0x100fe4000001143c */
[----:B------:R-:W-:-:S04]  /*12810*/  @P5 IADD3 R73, P4, P3, R73, R114, R60 ;  /* 0x0000007249495210 */ /* 0x000fc80007b9e03c */
[----:B------:R-:W-:Y:S02]  /*12820*/  @P5 IADD3.X R74, PT, PT, R74, RZ, R61, P4, P3 ;  /* 0x000000ff4a4a5210 */ /* 0x000fe400027e643d */
[----:B------:R-:W-:-:S13]  /*12830*/  ISETP.GT.AND P4, PT, R76, UR13, !P0 ;  /* 0x0000000d4c007c0c */ /* 0x000fda000c784270 */
        /* <DEDUP_REMOVED lines=24> */
[----:B------:R-:W-:-:S13]  /*129c0*/  ISETP.GT.AND P5, PT, R76, UR14, !P0 ;  /* 0x0000000e4c007c0c */ /* 0x000fda000c7a4270 */
[----:B0-----:R-:W0:Y:S01]  /*129d0*/  @P5 LDC.64 R58, c[0x0][0x388] ;  /* 0x0000e200ff3a5b82 */ /* 0x001e220000000a00 */
[----:B------:R-:W-:Y:S01]  /*129e0*/  ISETP.GT.AND P2, PT, R76, UR14, !P6 ;  /* 0x0000000e4c007c0c */ /* 0x000fe2000f744270 */
[----:B------:R-:W-:Y:S04]  /*129f0*/  @!P1 STS [R78+0x300], RZ ;  /* 0x000300ff4e009388 */ /* 0x000fe80000000800 */
[----:B----4-:R-:W-:Y:S01]  /*12a00*/  @P1 STS [R77+0x300], R70 ;  /* 0x000300464d001388 */ /* 0x010fe20000000800 */
[----:B0-----:R-:W-:-:S04]  /*12a10*/  @P5 LEA R62, P1, R69, R58, 0x2 ;  /* 0x0000003a453e5211 */ /* 0x001fc800078210ff */
[----:B------:R-:W-:-:S03]  /*12a20*/  @P5 LEA.HI.X R63, R69, R59, R122, 0x2, P1 ;  /* 0x0000003b453f5211 */ /* 0x000fc600008f147a */
[----:B------:R-:W0:Y:S01]  /*12a30*/  @P2 LDC.64 R58, c[0x0][0x388] ;  /* 0x0000e200ff3a2b82 */ /* 0x000e220000000a00 */
[----:B------:R-:W-:Y:S01]  /*12a40*/  ISETP.GT.AND P1, PT, R76, UR34, !P0 ;  /* 0x000000224c007c0c */ /* 0x000fe2000c724270 */
[----:B------:R-:W-:Y:S01]  /*12a50*/  @P2 IMAD R69, R55, UR14, R52 ;  /* 0x0000000e37452c24 */ /* 0x000fe2000f8e0234 */
[----:B------:R-:W-:Y:S04]  /*12a60*/  @!P4 STS [R78+0x304], RZ ;  /* 0x000304ff4e00c388 */ /* 0x000fe80000000800 */
[----:B---3--:R1:W-:Y:S07]  /*12a70*/  @P4 STS [R77+0x304], R60 ;  /* 0x0003043c4d004388 */ /* 0x0083ee0000000800 */
[----:B-1----:R-:W-:Y:S01]  /*12a80*/  @P1 SHF.L.U32 R60, R64, 0x5, RZ ;  /* 0x00000005403c1819 */ /* 0x002fe200000006ff */
[----:B0-----:R-:W-:-:S04]  /*12a90*/  @P2 IMAD.WIDE R58, R69, 0x4, R58 ;  /* 0x00000004453a2825 */ /* 0x001fc800078e023a */
[----:B------:R-:W-:Y:S01]  /*12aa0*/  @P1 IMAD R69, R55, UR34, RZ ;  /* 0x0000002237451c24 */ /* 0x000fe2000f8e02ff */
[--C-:B------:R-:W-:Y:S01]  /*12ab0*/  @P1 SHF.R.S32.HI R61, RZ, 0x1f, R60.reuse ;  /* 0x0000001fff3d1819 */ /* 0x100fe2000001143c */
[----:B------:R0:W2:Y:S03]  /*12ac0*/  @P2 LDG.E R122, desc[UR6][R58.64] ;  /* 0x000000063a7a2981 */ /* 0x0000a6000c1e1900 */
[----:B------:R-:W-:Y:S02]  /*12ad0*/  @P1 SHF.R.S32.HI R70, RZ, 0x1f, R69 ;  /* 0x0000001fff461819 */ /* 0x000fe40000011445 */
[----:B------:R-:W-:-:S04]  /*12ae0*/  @P1 IADD3 R69, P4, P3, R69, R114, R60 ;  /* 0x0000007245451210 */ /* 0x000fc80007b9e03c */
[----:B------:R-:W-:Y:S02]  /*12af0*/  @P1 IADD3.X R70, PT, PT, R70, RZ, R61, P4, P3 ;  /* 0x000000ff46461210 */ /* 0x000fe400027e643d */
[----:B------:R-:W-:-:S13]  /*12b00*/  LOP3.LUT P3, RZ, R2, 0x2, RZ, 0xc0, !PT ;  /* 0x0000000202ff7812 */ /* 0x000fda000786c0ff */
[----:B------:R-:W3:Y:S01]  /*12b10*/  @P3 LDG.E R62, desc[UR6][R62.64+0x4] ;  /* 0x000004063e3e3981 */ /* 0x000ee2000c1e1900 */
[----:B------:R-:W-:-:S13]  /*12b20*/  ISETP.GT.AND P5, PT, R76, UR15, !P0 ;  /* 0x0000000f4c007c0c */ /* 0x000fda000c7a4270 */
[----:B0-----:R-:W0:Y:S01]  /*12b30*/  @P5 LDC.64 R58, c[0x0][0x388] ;  /* 0x0000e200ff3a5b82 */ /* 0x001e220000000a00 */
[----:B------:R-:W-:Y:S04]  /*12b40*/  @!P2 STS [R78+0x380], RZ ;  /* 0x000380ff4e00a388 */ /* 0x000fe80000000800 */
[----:B--2---:R-:W-:Y:S04]  /*12b50*/  @P2 STS [R77+0x380], R122 ;  /* 0x0003807a4d002388 */ /* 0x004fe80000000800 */
[----:B------:R-:W-:Y:S01]  /*12b60*/  @!P3 STS [R78+0x384], RZ ;  /* 0x000384ff4e00b388 */ /* 0x000fe20000000800 */
[----:B0-----:R-:W-:-:S04]  /*12b70*/  @P5 LEA R60, P2, R57, R58, 0x2 ;  /* 0x0000003a393c5211 */ /* 0x001fc800078410ff */
[----:B------:R-:W-:Y:S01]  /*12b80*/  @P5 LEA.HI.X R61, R57, R59, R66, 0x2, P2 ;  /* 0x0000003b393d5211 */ /* 0x000fe200010f1442 */
[----:B---3--:R0:W-:Y:S01]  /*12b90*/  @P3 STS [R77+0x384], R62 ;  /* 0x0003843e4d003388 */ /* 0x0081e20000000800 */
[----:B------:R-:W-:-:S13]  /*12ba0*/  ISETP.GT.AND P3, PT, R76, UR15, !P6 ;  /* 0x0000000f4c007c0c */ /* 0x000fda000f764270 */
[----:B------:R-:W1:Y:S01]  /*12bb0*/  @P3 LDC.64 R58, c[0x0][0x388] ;  /* 0x0000e200ff3a3b82 */ /* 0x000e620000000a00 */
[----:B------:R-:W-:Y:S01]  /*12bc0*/  ISETP.GT.AND P2, PT, R76, UR35, !P0 ;  /* 0x000000234c007c0c */ /* 0x000fe2000c744270 */
[----:B------:R-:W-:-:S12]  /*12bd0*/  @P3 IMAD R57, R55, UR15, R52 ;  /* 0x0000000f37393c24 */ /* 0x000fd8000f8e0234 */
[----:B0-----:R-:W-:Y:S01]  /*12be0*/  @P2 SHF.L.U32 R62, R64, 0x5, RZ ;  /* 0x00000005403e2819 */ /* 0x001fe200000006ff */
[----:B-1----:R-:W-:-:S04]  /*12bf0*/  @P3 IMAD.WIDE R58, R57, 0x4, R58 ;  /* 0x00000004393a3825 */ /* 0x002fc800078e023a */
[----:B------:R-:W-:Y:S01]  /*12c00*/  @P2 IMAD R57, R55, UR35, RZ ;  /* 0x0000002337392c24 */ /* 0x000fe2000f8e02ff */
[--C-:B------:R-:W-:Y:S01]  /*12c10*/  @P2 SHF.R.S32.HI R63, RZ, 0x1f, R62.reuse ;  /* 0x0000001fff3f2819 */ /* 0x100fe2000001143e */
[----:B------:R-:W2:Y:S03]  /*12c20*/  @P3 LDG.E R122, desc[UR6][R58.64] ;  /* 0x000000063a7a3981 */ /* 0x000ea6000c1e1900 */
[----:B------:R-:W-:Y:S02]  /*12c30*/  @P2 SHF.R.S32.HI R66, RZ, 0x1f, R57 ;  /* 0x0000001fff422819 */ /* 0x000fe40000011439 */
[----:B------:R-:W-:-:S04]  /*12c40*/  @P2 IADD3 R57, P5, P4, R57, R114, R62 ;  /* 0x0000007239392210 */ /* 0x000fc80007cbe03e */
[----:B------:R-:W-:Y:S02]  /*12c50*/  @P2 IADD3.X R66, PT, PT, R66, RZ, R63, P5, P4 ;  /* 0x000000ff42422210 */ /* 0x000fe40002fe843f */
[----:B------:R-:W-:-:S13]  /*12c60*/  LOP3.LUT P4, RZ, R2, 0x4, RZ, 0xc0, !PT ;  /* 0x0000000402ff7812 */ /* 0x000fda000788c0ff */
[----:B------:R-:W3:Y:S01]  /*12c70*/  @P4 LDG.E R60, desc[UR6][R60.64+0x4] ;  /* 0x000004063c3c4981 */ /* 0x000ee2000c1e1900 */
[----:B------:R-:W-:Y:S02]  /*12c80*/  P2R R109, PR, RZ, 0x2 ;  /* 0x00000002ff6d7803 */ /* 0x000fe40000000000 */
[----:B------:R-:W-:Y:S01]  /*12c90*/  ISETP.GT.AND P1, PT, R76, UR16, !P0 ;  /* 0x000000104c007c0c */ /* 0x000fe2000c724270 */
[----:B------:R-:W-:-:S12]  /*12ca0*/  @!P3 STS [R78+0x400], RZ ;  /* 0x000400ff4e00b388 */ /* 0x000fd80000000800 */
[----:B------:R-:W0:Y:S01]  /*12cb0*/  @P1 LDC.64 R62, c[0x0][0x388] ;  /* 0x0000e200ff3e1b82 */ /* 0x000e220000000a00 */
[----:B--2---:R-:W-:Y:S04]  /*12cc0*/  @P3 STS [R77+0x400], R122 ;  /* 0x0004007a4d003388 */ /* 0x004fe80000000800 */
[----:B------:R-:W-:Y:S04]  /*12cd0*/  @!P4 STS [R78+0x404], RZ ;  /* 0x000404ff4e00c388 */ /* 0x000fe80000000800 */
[----:B---3--:R1:W-:Y:S01]  /*12ce0*/  @P4 STS [R77+0x404], R60 ;  /* 0x0004043c4d004388 */ /* 0x0083e20000000800 */
[----:B------:R-:W-:-:S13]  /*12cf0*/  ISETP.GT.AND P4, PT, R76, UR16, !P6 ;  /* 0x000000104c007c0c */ /* 0x000fda000f784270 */
[----:B------:R-:W2:Y:S01]  /*12d00*/  @P4 LDC.64 R58, c[0x0][0x388] ;  /* 0x0000e200ff3a4b82 */ /* 0x000ea20000000a00 */
[----:B0-----:R-:W-:-:S04]  /*12d10*/  @P1 LEA R62, P3, R67, R62, 0x2 ;  /* 0x0000003e433e1211 */ /* 0x001fc800078610ff */
[----:B------:R-:W-:Y:S01]  /*12d20*/  @P1 LEA.HI.X R63, R67, R63, R68, 0x2, P3 ;  /* 0x0000003f433f1211 */ /* 0x000fe200018f1444 */
[----:B------:R-:W-:Y:S01]  /*12d30*/  @P4 IMAD R67, R55, UR16, R52 ;  /* 0x0000001037434c24 */ /* 0x000fe2000f8e0234 */
[----:B------:R-:W-:Y:S02]  /*12d40*/  ISETP.GT.AND P3, PT, R76, UR36, !P0 ;  /* 0x000000244c007c0c */ /* 0x000fe4000c764270 */
[----:B------:R-:W-:Y:S01]  /*12d50*/  P2R R111, PR, RZ, 0x4 ;  /* 0x00000004ff6f7803 */ /* 0x000fe20000000000 */
[----:B------:R-:W-:Y:S04]  /*12d60*/  @!P4 STS [R78+0x480], RZ ;  /* 0x000480ff4e00c388 */ /* 0x000fe80000000800 */
[----:B------:R-:W3:Y:S01]  /*12d70*/  @P1 LDG.E R62, desc[UR6][R62.64+0x4] ;  /* 0x000004063e3e1981 */ /* 0x000ee2000c1e1900 */
[----:B--2---:R-:W-:-:S05]  /*12d80*/  @P4 IMAD.WIDE R58, R67, 0x4, R58 ;  /* 0x00000004433a4825 */ /* 0x004fca00078e023a */
[----:B------:R0:W2:Y:S01]  /*12d90*/  @P4 LDG.E R132, desc[UR6][R58.64] ;  /* 0x000000063a844981 */ /* 0x0000a2000c1e1900 */
[----:B------:R-:W-:Y:S01]  /*12da0*/  @P3 IMAD R67, R55, UR36, RZ ;  /* 0x0000002437433c24 */ /* 0x000fe2000f8e02ff */
[----:B-1----:R-:W-:-:S04]  /*12db0*/  @P3 SHF.L.U32 R60, R64, 0x5, RZ ;  /* 0x00000005403c3819 */ /* 0x002fc800000006ff */
[----:B------:R-:W-:Y:S02]  /*12dc0*/  @P3 SHF.R.S32.HI R68, RZ, 0x1f, R67 ;  /* 0x0000001fff443819 */ /* 0x000fe40000011443 */
[--C-:B------:R-:W-:Y:S02]  /*12dd0*/  @P3 SHF.R.S32.HI R61, RZ, 0x1f, R60.reuse ;  /* 0x0000001fff3d3819 */ /* 0x100fe4000001143c */
[----:B------:R-:W-:-:S04]  /*12de0*/  @P3 IADD3 R67, P2, P5, R67, R114, R60 ;  /* 0x0000007243433210 */ /* 0x000fc80007d5e03c */
[----:B------:R-:W-:Y:S02]  /*12df0*/  @P3 IADD3.X R68, PT, PT, R68, RZ, R61, P2, P5 ;  /* 0x000000ff44443210 */ /* 0x000fe400017ea43d */
[----:B------:R-:W-:-:S13]  /*12e00*/  ISETP.GT.AND P5, PT, R76, UR17, !P0 ;  /* 0x000000114c007c0c */ /* 0x000fda000c7a4270 */
[----:B0-----:R-:W0:Y:S01]  /*12e10*/  @P5 LDC.64 R58, c[0x0][0x388] ;  /* 0x0000e200ff3a5b82 */ /* 0x001e220000000a00 */
[----:B--2---:R1:W-:Y:S01]  /*12e20*/  @P4 STS [R77+0x480], R132 ;  /* 0x000480844d004388 */ /* 0x0043e20000000800 */
[----:B0-----:R-:W-:-:S04]  /*12e30*/  @P5 LEA R58, P4, R65, R58, 0x2 ;  /* 0x0000003a413a5211 */ /* 0x001fc800078810ff */
[----:B------:R-:W-:Y:S02]  /*12e40*/  @P5 LEA.HI.X R59, R65, R59, R112, 0x2, P4 ;  /* 0x0000003b413b5211 */ /* 0x000fe400020f1470 */
[----:B------:R-:W-:-:S13]  /*12e50*/  ISETP.GT.AND P5, PT, R76, UR17, !P6 ;  /* 0x000000114c007c0c */ /* 0x000fda000f7a4270 */
[----:B------:R-:W0:Y:S01]  /*12e60*/  @P5 LDC.64 R60, c[0x0][0x388] ;  /* 0x0000e200ff3c5b82 */ /* 0x000e220000000a00 */
[----:B------:R-:W-:-:S04]  /*12e70*/  @P5 IMAD R65, R55, UR17, R52 ;  /* 0x0000001137415c24 */ /* 0x000fc8000f8e0234 */
[----:B0-----:R-:W-:-:S05]  /*12e80*/  @P5 IMAD.WIDE R60, R65, 0x4, R60 ;  /* 0x00000004413c5825 */ /* 0x001fca00078e023c */
[----:B------:R-:W2:Y:S01]  /*12e90*/  @P5 LDG.E R134, desc[UR6][R60.64] ;  /* 0x000000063c865981 */ /* 0x000ea2000c1e1900 */
[----:B------:R-:W-:-:S03]  /*12ea0*/  ISETP.GT.AND P4, PT, R76, UR37, !P0 ;  /* 0x000000254c007c0c */ /* 0x000fc6000c784270 */
[----:B------:R-:W-:Y:S04]  /*12eb0*/  @!P1 STS [R78+0x484], RZ ;  /* 0x000484ff4e009388 */ /* 0x000fe80000000800 */
[----:B---3--:R0:W-:Y:S04]  /*12ec0*/  @P1 STS [R77+0x484], R62 ;  /* 0x0004843e4d001388 */ /* 0x0081e80000000800 */
[----:B------:R-:W-:Y:S01]  /*12ed0*/  @!P5 STS [R78+0x500], RZ ;  /* 0x000500ff4e00d388 */ /* 0x000fe20000000800 */
[----:B------:R-:W-:Y:S01]  /*12ee0*/  P2R R122, PR, RZ, 0x8 ;  /* 0x00000008ff7a7803 */ /* 0x000fe20000000000 */
[----:B------:R-:W-:Y:S01]  /*12ef0*/  @P4 IMAD R63, R55, UR37, RZ ;  /* 0x00000025373f4c24 */ /* 0x000fe2000f8e02ff */
[----:B------:R-:W-:-:S02]  /*12f00*/  LOP3.LUT P3, RZ, R2, 0x80, RZ, 0xc0, !PT ;  /* 0x0000008002ff7812 */ /* 0x000fc4000786c0ff */
[----:B------:R-:W-:Y:S02]  /*12f10*/  LOP3.LUT P1, RZ, R2, 0x100, RZ, 0xc0, !PT ;  /* 0x0000010002ff7812 */ /* 0x000fe4000782c0ff */
[----:B------:R-:W-:Y:S02]  /*12f20*/  @P4 SHF.L.U32 R112, R64, 0x5, RZ ;  /* 0x0000000540704819 */ /* 0x000fe400000006ff */
[----:B------:R-:W-:Y:S02]  /*12f30*/  P2R R133, PR, RZ, 0x8 ;  /* 0x00000008ff857803 */ /* 0x000fe40000000000 */
[----:B-1----:R-:W-:Y:S02]  /*12f40*/  P2R R132, PR, RZ, 0x2 ;  /* 0x00000002ff847803 */ /* 0x002fe40000000000 */
[----:B0-----:R-:W-:Y:S02]  /*12f50*/  @P4 SHF.R.S32.HI R62, RZ, 0x1f, R112 ;  /* 0x0000001fff3e4819 */ /* 0x001fe40000011470 */
[----:B------:R-:W-:-:S02]  /*12f60*/  @P4 SHF.R.S32.HI R113, RZ, 0x1f, R63 ;  /* 0x0000001fff714819 */ /* 0x000fc4000001143f */
[----:B------:R-:W-:-:S04]  /*12f70*/  @P4 IADD3 R112, P1, P3, R63, R114, R112 ;  /* 0x000000723f704210 */ /* 0x000fc80007b3e070 */
[----:B------:R-:W-:Y:S01]  /*12f80*/  @P4 IADD3.X R113, PT, PT, R113, RZ, R62, P1, P3 ;  /* 0x000000ff71714210 */ /* 0x000fe20000fe643e */
[----:B--2---:R-:W-:Y:S01]  /*12f90*/  @P5 STS [R77+0x500], R134 ;  /* 0x000500864d005388 */ /* 0x004fe20000000800 */
[----:B------:R-:W-:-:S13]  /*12fa0*/  LOP3.LUT P5, RZ, R2, 0x20, RZ, 0xc0, !PT ;  /* 0x0000002002ff7812 */ /* 0x000fda00078ac0ff */
[----:B------:R-:W2:Y:S01]  /*12fb0*/  @P5 LDG.E R62, desc[UR6][R58.64+0x4] ;  /* 0x000004063a3e5981 */ /* 0x000ea2000c1e1900 */
[----:B------:R-:W-:-:S03]  /*12fc0*/  ISETP.GT.AND P0, PT, R76, UR38, !P0 ;  /* 0x000000264c007c0c */ /* 0x000fc6000c704270 */
[----:B------:R-:W-:Y:S10]  /*12fd0*/  @!P5 STS [R78+0x504], RZ ;  /* 0x000504ff4e00d388 */ /* 0x000ff40000000800 */
[----:B------:R-:W-:Y:S01]  /*12fe0*/  @P0 IMAD R63, R55, UR38, RZ ;  /* 0x00000026373f0c24 */ /* 0x000fe2000f8e02ff */
[----:B------:R-:W-:-:S04]  /*12ff0*/  @P0 SHF.L.U32 R64, R64, 0x5, RZ ;  /* 0x0000000540400819 */ /* 0x000fc800000006ff */
[--C-:B------:R-:W-:Y:S02]  /*13000*/  @P0 SHF.R.S32.HI R60, RZ, 0x1f, R64.reuse ;  /* 0x0000001fff3c0819 */ /* 0x100fe40000011440 */
[----:B------:R-:W-:Y:S02]  /*13010*/  @P0 SHF.R.S32.HI R115, RZ, 0x1f, R63 ;  /* 0x0000001fff730819 */ /* 0x000fe4000001143f */
[----:B------:R-:W-:-:S04]  /*13020*/  @P0 IADD3 R114, P3, P1, R63, R114, R64 ;  /* 0x000000723f720210 */ /* 0x000fc8000797e040 */
[----:B------:R-:W-:Y:S02]  /*13030*/  @P0 IADD3.X R115, PT, PT, R115, RZ, R60, P3, P1 ;  /* 0x000000ff73730210 */ /* 0x000fe40001fe243c */
[----:B------:R-:W-:Y:S01]  /*13040*/  ISETP.NE.AND P1, PT, R132, RZ, PT ;  /* 0x000000ff8400720c */ /* 0x000fe20003f25270 */
[----:B--2---:R0:W-:Y:S01]  /*13050*/  @P5 STS [R77+0x504], R62 ;  /* 0x0005043e4d005388 */ /* 0x0041e20000000800 */
[----:B------:R-:W-:Y:S02]  /*13060*/  ISETP.GT.AND P5, PT, R76, UR18, !P6 ;  /* 0x000000124c007c0c */ /* 0x000fe4000f7a4270 */
[----:B------:R-:W-:Y:S02]  /*13070*/  P2R R131, PR, RZ, 0x10 ;  /* 0x00000010ff837803 */ /* 0x000fe40000000000 */
[----:B------:R-:W-:Y:S02]  /*13080*/  ISETP.NE.AND P3, PT, R133, RZ, PT ;  /* 0x000000ff8500720c */ /* 0x000fe40003f65270 */
[----:B------:R-:W-:-:S05]  /*13090*/  LOP3.LUT P2, RZ, R2, 0x200, RZ, 0xc0, !PT ;  /* 0x0000020002ff7812 */ /* 0x000fca000784c0ff */
[----:B0-----:R-:W0:Y:S08]  /*130a0*/  @P1 LDC.64 R62, c[0x0][0x388] ;  /* 0x0000e200ff3e1b82 */ /* 0x001e300000000a00 */
[----:B------:R-:W1:Y:S01]  /*130b0*/  @P5 LDC.64 R60, c[0x0][0x388] ;  /* 0x0000e200ff3c5b82 */ /* 0x000e620000000a00 */
[----:B------:R-:W-:-:S04]  /*130c0*/  @P5 IMAD R65, R55, UR18, R52 ;  /* 0x0000001237415c24 */ /* 0x000fc8000f8e0234 */
[----:B-1----:R-:W-:-:S05]  /*130d0*/  @P5 IMAD.WIDE R64, R65, 0x4, R60 ;  /* 0x0000000441405825 */ /* 0x002fca00078e023c */
[----:B------:R1:W2:Y:S01]  /*130e0*/  @P5 LDG.E R132, desc[UR6][R64.64] ;  /* 0x0000000640845981 */ /* 0x0002a2000c1e1900 */
[----:B------:R-:W-:-:S03]  /*130f0*/  LOP3.LUT P4, RZ, R2, 0x40, RZ, 0xc0, !PT ;  /* 0x0000004002ff7812 */ /* 0x000fc6000788c0ff */
[----:B------:R-:W-:Y:S01]  /*13100*/  @!P5 STS [R78+0x580], RZ ;  /* 0x000580ff4e00d388 */ /* 0x000fe20000000800 */
[----:B-1----:R-:W1:Y:S09]  /*13110*/  @P2 LDC.64 R64, c[0x0][0x388] ;  /* 0x0000e200ff402b82 */ /* 0x002e720000000a00 */
[----:B------:R-:W3:Y:S01]  /*13120*/  @P4 LDC.64 R60, c[0x0][0x388] ;  /* 0x0000e200ff3c4b82 */ /* 0x000ee20000000a00 */
[----:B--2---:R-:W-:Y:S01]  /*13130*/  @P5 STS [R77+0x580], R132 ;  /* 0x000580844d005388 */ /* 0x004fe20000000800 */
[----:B---3--:R-:W-:-:S04]  /*13140*/  @P4 LEA R58, P5, R129, R60, 0x2 ;  /* 0x0000003c813a4211 */ /* 0x008fc800078a10ff */
[----:B------:R-:W-:Y:S02]  /*13150*/  @P4 LEA.HI.X R59, R129, R61, R130, 0x2, P5 ;  /* 0x0000003d813b4211 */ /* 0x000fe400028f1482 */
[----:B------:R-:W2:Y:S03]  /*13160*/  @P3 LDC.64 R60, c[0x0][0x388] ;  /* 0x0000e200ff3c3b82 */ /* 0x000ea60000000a00 */
[----:B------:R-:W3:Y:S01]  /*13170*/  @P4 LDG.E R58, desc[UR6][R58.64+0x4] ;  /* 0x000004063a3a4981 */ /* 0x000ee2000c1e1900 */
[----:B--2---:R-:W-:-:S04]  /*13180*/  @P3 LEA R60, P5, R127, R60, 0x2 ;  /* 0x0000003c7f3c3211 */ /* 0x004fc800078a10ff */
[----:B------:R-:W-:Y:S02]  /*13190*/  @P3 LEA.HI.X R61, R127, R61, R128, 0x2, P5 ;  /* 0x0000003d7f3d3211 */ /* 0x000fe400028f1480 */
[C---:B0-----:R-:W-:Y:S01]  /*131a0*/  @P1 LEA R62, P5, R125.reuse, R62, 0x2 ;  /* 0x0000003e7d3e1211 */ /* 0x041fe200078a10ff */
[----:B------:R-:W-:Y:S03]  /*131b0*/  @!P4 STS [R78+0x584], RZ ;  /* 0x000584ff4e00c388 */ /* 0x000fe60000000800 */
[----:B------:R-:W-:Y:S01]  /*131c0*/  @P1 LEA.HI.X R63, R125, R63, R126, 0x2, P5 ;  /* 0x0000003f7d3f1211 */ /* 0x000fe200028f147e */
[----:B------:R-:W2:Y:S01]  /*131d0*/  @P3 LDG.E R60, desc[UR6][R60.64+0x4] ;  /* 0x000004063c3c3981 */ /* 0x000ea2000c1e1900 */
[----:B-1----:R-:W-:-:S03]  /*131e0*/  @P2 LEA R64, P5, R123, R64, 0x2 ;  /* 0x000000407b402211 */ /* 0x002fc600078a10ff */
[----:B------:R-:W4:Y:S01]  /*131f0*/  @P1 LDG.E R62, desc[UR6][R62.64+0x4] ;  /* 0x000004063e3e1981 */ /* 0x000f22000c1e1900 */
[----:B------:R-:W-:Y:S02]  /*13200*/  @P2 LEA.HI.X R65, R123, R65, R124, 0x2, P5 ;  /* 0x000000417b412211 */ /* 0x000fe400028f147c */
[----:B------:R-:W-:-:S03]  /*13210*/  ISETP.GT.AND P5, PT, R76, UR19, !P6 ;  /* 0x000000134c007c0c */ /* 0x000fc6000f7a4270 */
[----:B------:R-:W5:Y:S10]  /*13220*/  @P2 LDG.E R64, desc[UR6][R64.64+0x4] ;  /* 0x0000040640402981 */ /* 0x000f74000c1e1900 */
[----:B------:R-:W0:Y:S01]  /*13230*/  @P5 LDC.64 R124, c[0x0][0x388] ;  /* 0x0000e200ff7c5b82 */ /* 0x000e220000000a00 */
[----:B------:R-:W-:-:S04]  /*13240*/  @P5 IMAD R123, R55, UR19, R52 ;  /* 0x00000013377b5c24 */ /* 0x000fc8000f8e0234 */
[----:B0-----:R-:W-:-:S06]  /*13250*/  @P5 IMAD.WIDE R124, R123, 0x4, R124 ;  /* 0x000000047b7c5825 */ /* 0x001fcc00078e027c */
[----:B------:R-:W2:Y:S04]  /*13260*/  @P5 LDG.E R124, desc[UR6][R124.64] ;  /* 0x000000067c7c5981 */ /* 0x000ea8000c1e1900 */
[----:B---3--:R0:W-:Y:S04]  /*13270*/  @P4 STS [R77+0x584], R58 ;  /* 0x0005843a4d004388 */ /* 0x0081e80000000800 */
[----:B------:R-:W-:Y:S04]  /*13280*/  @!P5 STS [R78+0x600], RZ ;  /* 0x000600ff4e00d388 */ /* 0x000fe80000000800 */
[----:B--2---:R-:W-:Y:S01]  /*13290*/  @P5 STS [R77+0x600], R124 ;  /* 0x0006007c4d005388 */ /* 0x004fe20000000800 */
[----:B------:R-:W-:-:S13]  /*132a0*/  ISETP.GT.AND P5, PT, R76, UR20, !P6 ;  /* 0x000000144c007c0c */ /* 0x000fda000f7a4270 */
[----:B0-----:R-:W0:Y:S01]  /*132b0*/  @P5 LDC.64 R58, c[0x0][0x388] ;  /* 0x0000e200ff3a5b82 */ /* 0x001e220000000a00 */
[----:B------:R-:W-:-:S04]  /*132c0*/  @P5 IMAD R123, R55, UR20, R52 ;  /* 0x00000014377b5c24 */ /* 0x000fc8000f8e0234 */
[----:B0-----:R-:W-:-:S06]  /*132d0*/  @P5 IMAD.WIDE R58, R123, 0x4, R58 ;  /* 0x000000047b3a5825 */ /* 0x001fcc00078e023a */
[----:B------:R-:W2:Y:S04]  /*132e0*/  @P5 LDG.E R58, desc[UR6][R58.64] ;  /* 0x000000063a3a5981 */ /* 0x000ea8000c1e1900 */
[----:B------:R-:W-:Y:S04]  /*132f0*/  @!P3 STS [R78+0x604], RZ ;  /* 0x000604ff4e00b388 */ /* 0x000fe80000000800 */
[----:B------:R0:W-:Y:S04]  /*13300*/  @P3 STS [R77+0x604], R60 ;  /* 0x0006043c4d003388 */ /* 0x0001e80000000800 */
[----:B------:R-:W-:Y:S04]  /*13310*/  @!P5 STS [R78+0x680], RZ ;  /* 0x000680ff4e00d388 */ /* 0x000fe80000000800 */
[----:B--2---:R1:W-:Y:S01]  /*13320*/  @P5 STS [R77+0x680], R58 ;  /* 0x0006803a4d005388 */ /* 0x0043e20000000800 */
[----:B------:R-:W-:-:S13]  /*13330*/  ISETP.GT.AND P5, PT, R76, UR21, !P6 ;  /* 0x000000154c007c0c */ /* 0x000fda000f7a4270 */
[----:B0-----:R-:W0:Y:S01]  /*13340*/  @P5 LDC.64 R60, c[0x0][0x388] ;  /* 0x0000e200ff3c5b82 */ /* 0x001e220000000a00 */
[----:B------:R-:W-:-:S04]  /*13350*/  @P5 IMAD R125, R55, UR21, R52 ;  /* 0x00000015377d5c24 */ /* 0x000fc8000f8e0234 */
[----:B0-----:R-:W-:-:S06]  /*13360*/  @P5 IMAD.WIDE R124, R125, 0x4, R60 ;  /* 0x000000047d7c5825 */ /* 0x001fcc00078e023c */
[----:B------:R-:W2:Y:S01]  /*13370*/  @P5 LDG.E R124, desc[UR6][R124.64] ;  /* 0x000000067c7c5981 */ /* 0x000ea2000c1e1900 */
[----:B------:R-:W-:-:S13]  /*13380*/  LOP3.LUT P4, RZ, R2, 0x400, RZ, 0xc0, !PT ;  /* 0x0000040002ff7812 */ /* 0x000fda000788c0ff */
[----:B-1----:R-:W0:Y:S01]  /*13390*/  @P4 LDC.64 R58, c[0x0][0x388] ;  /* 0x0000e200ff3a4b82 */ /* 0x002e220000000a00 */
[----:B------:R-:W-:Y:S04]  /*133a0*/  @!P1 STS [R78+0x684], RZ ;  /* 0x000684ff4e009388 */ /* 0x000fe80000000800 */
[----:B----4-:R1:W-:Y:S04]  /*133b0*/  @P1 STS [R77+0x684], R62 ;  /* 0x0006843e4d001388 */ /* 0x0103e80000000800 */
[----:B------:R-:W-:Y:S04]  /*133c0*/  @!P5 STS [R78+0x700], RZ ;  /* 0x000700ff4e00d388 */ /* 0x000fe80000000800 */
[----:B--2---:R-:W-:Y:S01]  /*133d0*/  @P5 STS [R77+0x700], R124 ;  /* 0x0007007c4d005388 */ /* 0x004fe20000000800 */
[----:B0-----:R-:W-:-:S04]  /*133e0*/  @P4 LEA R60, P5, R120, R58, 0x2 ;  /* 0x0000003a783c4211 */ /* 0x001fc800078a10ff */
[----:B------:R-:W-:Y:S02]  /*133f0*/  @P4 LEA.HI.X R61, R120, R59, R121, 0x2, P5 ;  /* 0x0000003b783d4211 */ /* 0x000fe400028f1479 */
[----:B------:R-:W-:Y:S02]  /*13400*/  ISETP.GT.AND P5, PT, R76, UR22, !P6 ;  /* 0x000000164c007c0c */ /* 0x000fe4000f7a4270 */
[----:B------:R-:W-:Y:S01]  /*13410*/  LOP3.LUT P3, RZ, R2, 0x800, RZ, 0xc0, !PT ;  /* 0x0000080002ff7812 */ /* 0x000fe2000786c0ff */
[----:B------:R-:W-:Y:S04]  /*13420*/  @!P2 STS [R78+0x704], RZ ;  /* 0x000704ff4e00a388 */ /* 0x000fe80000000800 */
[----:B------:R-:W2:Y:S06]  /*13430*/  @P4 LDG.E R60, desc[UR6][R60.64+0x4] ;  /* 0x000004063c3c4981 */ /* 0x000eac000c1e1900 */
[----:B------:R-:W0:Y:S01]  /*13440*/  @P5 LDC.64 R58, c[0x0][0x388] ;  /* 0x0000e200ff3a5b82 */ /* 0x000e220000000a00 */
[----:B------:R-:W-:-:S04]  /*13450*/  @P5 IMAD R121, R55, UR22, R52 ;  /* 0x0000001637795c24 */ /* 0x000fc8000f8e0234 */
[----:B0-----:R-:W-:-:S03]  /*13460*/  @P5 IMAD.WIDE R120, R121, 0x4, R58 ;  /* 0x0000000479785825 */ /* 0x001fc600078e023a */
[----:B------:R-:W1:Y:S03]  /*13470*/  @P3 LDC.64 R58, c[0x0][0x388] ;  /* 0x0000e200ff3a3b82 */ /* 0x000e660000000a00 */
[----:B------:R-:W3:Y:S04]  /*13480*/  @P5 LDG.E R120, desc[UR6][R120.64] ;  /* 0x0000000678785981 */ /* 0x000ee8000c1e1900 */
[----:B-----5:R0:W-:Y:S04]  /*13490*/  @P2 STS [R77+0x704], R64 ;  /* 0x000704404d002388 */ /* 0x0201e80000000800 */
[----:B------:R-:W-:Y:S04]  /*134a0*/  @!P5 STS [R78+0x780], RZ ;  /* 0x000780ff4e00d388 */ /* 0x000fe80000000800 */
[----:B---3--:R-:W-:Y:S01]  /*134b0*/  @P5 STS [R77+0x780], R120 ;  /* 0x000780784d005388 */ /* 0x008fe20000000800 */
[----:B-1----:R-:W-:-:S04]  /*134c0*/  @P3 LEA R62, P5, R119, R58, 0x2 ;  /* 0x0000003a773e3211 */ /* 0x002fc800078a10ff */
[----:B------:R-:W-:Y:S02]  /*134d0*/  @P3 LEA.HI.X R63, R119, R59, R118, 0x2, P5 ;  /* 0x0000003b773f3211 */ /* 0x000fe400028f1476 */
[----:B------:R-:W-:Y:S02]  /*134e0*/  ISETP.GT.AND P5, PT, R76, UR23, !P6 ;  /* 0x000000174c007c0c */ /* 0x000fe4000f7a4270 */
[----:B------:R-:W-:Y:S01]  /*134f0*/  LOP3.LUT P1, RZ, R2, 0x2000, RZ, 0xc0, !PT ;  /* 0x0000200002ff7812 */ /* 0x000fe2000782c0ff */
[----:B------:R-:W-:Y:S04]  /*13500*/  @!P4 STS [R78+0x784], RZ ;  /* 0x000784ff4e00c388 */ /* 0x000fe80000000800 */
[----:B------:R-:W3:Y:S06]  /*13510*/  @P3 LDG.E R62, desc[UR6][R62.64+0x4] ;  /* 0x000004063e3e3981 */ /* 0x000eec000c1e1900 */
[----:B------:R-:W0:Y:S01]  /*13520*/  @P5 LDC.64 R58, c[0x0][0x388] ;  /* 0x0000e200ff3a5b82 */ /* 0x000e220000000a00 */
[----:B------:R-:W-:-:S04]  /*13530*/  @P5 IMAD R65, R55, UR23, R52 ;  /* 0x0000001737415c24 */ /* 0x000fc8000f8e0234 */
[----:B0-----:R-:W-:-:S03]  /*13540*/  @P5 IMAD.WIDE R64, R65, 0x4, R58 ;  /* 0x0000000441405825 */ /* 0x001fc600078e023a */
[----:B------:R-:W0:Y:S02]  /*13550*/  @P1 LDC.64 R58, c[0x0][0x388] ;  /* 0x0000e200ff3a1b82 */ /* 0x000e240000000a00 */
[----:B------:R-:W4:Y:S04]  /*13560*/  @P5 LDG.E R118, desc[UR6][R64.64] ;  /* 0x0000000640765981 */ /* 0x000f28000c1e1900 */
[----:B--2---:R0:W-:Y:S04]  /*13570*/  @P4 STS [R77+0x784], R60 ;  /* 0x0007843c4d004388 */ /* 0x0041e80000000800 */
[----:B------:R-:W-:Y:S04]  /*13580*/  @!P5 STS [R78+0x800], RZ ;  /* 0x000800ff4e00d388 */ /* 0x000fe80000000800 */
[----:B----4-:R-:W-:Y:S01]  /*13590*/  @P5 STS [R77+0x800], R118 ;  /* 0x000800764d005388 */ /* 0x010fe20000000800 */
        /* <DEDUP_REMOVED lines=9> */
[----:B------:R-:W0:Y:S02]  /*13630*/  @P2 LDC.64 R58, c[0x0][0x388] ;  /* 0x0000e200ff3a2b82 */ /* 0x000e240000000a00 */
[----:B------:R-:W4:Y:S04]  /*13640*/  @P5 LDG.E R116, desc[UR6][R64.64] ;  /* 0x0000000640745981 */ /* 0x000f28000c1e1900 */
[----:B---3--:R0:W-:Y:S04]  /*13650*/  @P3 STS [R77+0x804], R62 ;  /* 0x0008043e4d003388 */ /* 0x0081e80000000800 */
[----:B------:R-:W-:Y:S04]  /*13660*/  @!P5 STS [R78+0x880], RZ ;  /* 0x000880ff4e00d388 */ /* 0x000fe80000000800 */
[----:B----4-:R-:W-:Y:S01]  /*13670*/  @P5 STS [R77+0x880], R116 ;  /* 0x000880744d005388 */ /* 0x010fe20000000800 */
[----:B0-----:R-:W-:-:S04]  /*13680*/  @P2 LEA R62, P5, R107, R58, 0x2 ;  /* 0x0000003a6b3e2211 */ /* 0x001fc800078a10ff */
        /* <DEDUP_REMOVED lines=106> */
[----:B------:R-:W0:Y:S03]  /*13d30*/  @P2 LDC.64 R58, c[0x0][0x388] ;  /* 0x0000e200ff3a2b82 */ /* 0x000e260000000a00 */
[----:B------:R-:W4:Y:S04]  /*13d40*/  @P5 LDG.E R64, desc[UR6][R64.64] ;  /* 0x0000000640405981 */ /* 0x000f28000c1e1900 */
[----:B---3--:R0:W-:Y:S04]  /*13d50*/  @P3 STS [R77+0xc04], R62 ;  /* 0x000c043e4d003388 */ /* 0x0081e80000000800 */
[----:B------:R-:W-:Y:S04]  /*13d60*/  @!P5 STS [R78+0xc80], RZ ;  /* 0x000c80ff4e00d388 */ /* 0x000fe80000000800 */
[----:B----4-:R-:W-:Y:S01]  /*13d70*/  @P5 STS [R77+0xc80], R64 ;  /* 0x000c80404d005388 */ /* 0x010fe20000000800 */
[----:B0-----:R-:W-:-:S04]  /*13d80*/  @P2 LEA R62, P5, R71, R58, 0x2 ;  /* 0x0000003a473e2211 */ /* 0x001fc800078a10ff */
[----:B------:R-:W-:Y:S02]  /*13d90*/  @P2 LEA.HI.X R63, R71, R59, R72, 0x2, P5 ;  /* 0x0000003b473f2211 */ /* 0x000fe400028f1448 */
[----:B------:R-:W-:Y:S01]  /*13da0*/  ISETP.GT.AND P5, PT, R76, UR33, !P6 ;  /* 0x000000214c007c0c */ /* 0x000fe2000f7a4270 */
[----:B------:R-:W-:Y:S04]  /*13db0*/  @!P1 STS [R78+0xc84], RZ ;  /* 0x000c84ff4e009388 */ /* 0x000fe80000000800 */
[----:B------:R-:W3:Y:S08]  /*13dc0*/  @P2 LDG.E R62, desc[UR6][R62.64+0x4] ;  /* 0x000004063e3e2981 */ /* 0x000ef0000c1e1900 */
[----:B------:R-:W0:Y:S01]  /*13dd0*/  @P5 LDC.64 R58, c[0x0][0x388] ;  /* 0x0000e200ff3a5b82 */ /* 0x000e220000000a00 */
[----:B------:R-:W-:-:S04]  /*13de0*/  @P5 IMAD R65, R55, UR33, R52 ;  /* 0x0000002137415c24 */ /* 0x000fc8000f8e0234 */
[----:B0-----:R-:W-:-:S05]  /*13df0*/  @P5 IMAD.WIDE R58, R65, 0x4, R58 ;  /* 0x00000004413a5825 */ /* 0x001fca00078e023a */
[----:B------:R-:W4:Y:S04]  /*13e00*/  @P5 LDG.E R72, desc[UR6][R58.64] ;  /* 0x000000063a485981 */ /* 0x000f28000c1e1900 */
[----:B--2---:R0:W-:Y:S04]  /*13e10*/  @P1 STS [R77+0xc84], R60 ;  /* 0x000c843c4d001388 */ /* 0x0041e80000000800 */
[----:B------:R-:W-:Y:S04]  /*13e20*/  @!P5 STS [R78+0xd00], RZ ;  /* 0x000d00ff4e00d388 */ /* 0x000fe80000000800 */
[----:B----4-:R1:W-:Y:S01]  /*13e30*/  @P5 STS [R77+0xd00], R72 ;  /* 0x000d00484d005388 */ /* 0x0103e20000000800 */
[----:B------:R-:W-:-:S13]  /*13e40*/  ISETP.GT.AND P5, PT, R76, UR34, !P6 ;  /* 0x000000224c007c0c */ /* 0x000fda000f7a4270 */
[----:B0-----:R-:W0:Y:S01]  /*13e50*/  @P5 LDC.64 R60, c[0x0][0x388] ;  /* 0x0000e200ff3c5b82 */ /* 0x001e220000000a00 */
[----:B------:R-:W-:-:S04]  /*13e60*/  @P5 IMAD R65, R55, UR34, R52 ;  /* 0x0000002237415c24 */ /* 0x000fc8000f8e0234 */
[----:B0-----:R-:W-:-:S05]  /*13e70*/  @P5 IMAD.WIDE R60, R65, 0x4, R60 ;  /* 0x00000004413c5825 */ /* 0x001fca00078e023c */
[----:B------:R-:W2:Y:S01]  /*13e80*/  @P5 LDG.E R64, desc[UR6][R60.64] ;  /* 0x000000063c405981 */ /* 0x000ea2000c1e1900 */
[----:B------:R-:W-:-:S13]  /*13e90*/  ISETP.NE.AND P1, PT, R109, RZ, PT ;  /* 0x000000ff6d00720c */ /* 0x000fda0003f25270 */
[----:B------:R-:W1:Y:S01]  /*13ea0*/  @P1 LDC.64 R58, c[0x0][0x388] ;  /* 0x0000e200ff3a1b82 */ /* 0x000e620000000a00 */
[----:B------:R-:W-:Y:S04]  /*13eb0*/  @!P2 STS [R78+0xd04], RZ ;  /* 0x000d04ff4e00a388 */ /* 0x000fe80000000800 */
[----:B---3--:R-:W-:Y:S04]  /*13ec0*/  @P2 STS [R77+0xd04], R62 ;  /* 0x000d043e4d002388 */ /* 0x008fe80000000800 */
[----:B------:R-:W-:Y:S04]  /*13ed0*/  @!P5 STS [R78+0xd80], RZ ;  /* 0x000d80ff4e00d388 */ /* 0x000fe80000000800 */
[----:B--2---:R0:W-:Y:S01]  /*13ee0*/  @P5 STS [R77+0xd80], R64 ;  /* 0x000d80404d005388 */ /* 0x0041e20000000800 */
[----:B-1----:R-:W-:-:S04]  /*13ef0*/  @P1 LEA R72, P5, R69, R58, 0x2 ;  /* 0x0000003a45481211 */ /* 0x002fc800078a10ff */
[----:B------:R-:W-:Y:S02]  /*13f00*/  @P1 LEA.HI.X R73, R69, R59, R70, 0x2, P5 ;  /* 0x0000003b45491211 */ /* 0x000fe400028f1446 */
[----:B------:R-:W-:-:S03]  /*13f10*/  ISETP.GT.AND P5, PT, R76, UR35, !P6 ;  /* 0x000000234c007c0c */ /* 0x000fc6000f7a4270 */
[----:B------:R-:W2:Y:S01]  /*13f20*/  @P1 LDG.E R72, desc[UR6][R72.64+0x4] ;  /* 0x0000040648481981 */ /* 0x000ea2000c1e1900 */
[----:B------:R-:W-:Y:S01]  /*13f30*/  ISETP.NE.AND P2, PT, R111, RZ, PT ;  /* 0x000000ff6f00720c */ /* 0x000fe20003f45270 */
[----:B0-----:R-:W0:Y:S08]  /*13f40*/  @P0 LDC.64 R64, c[0x0][0x388] ;  /* 0x0000e200ff400b82 */ /* 0x001e300000000a00 */
[----:B------:R-:W1:Y:S01]  /*13f50*/  @P5 LDC.64 R58, c[0x0][0x388] ;  /* 0x0000e200ff3a5b82 */ /* 0x000e620000000a00 */
[----:B------:R-:W-:-:S04]  /*13f60*/  @P5 IMAD R71, R55, UR35, R52 ;  /* 0x0000002337475c24 */ /* 0x000fc8000f8e0234 */
[----:B-1----:R-:W-:Y:S01]  /*13f70*/  @P5 IMAD.WIDE R70, R71, 0x4, R58 ;  /* 0x0000000447465825 */ /* 0x002fe200078e023a */
[----:B------:R-:W-:Y:S02]  /*13f80*/  ISETP.NE.AND P4, PT, R131, RZ, PT ;  /* 0x000000ff8300720c */ /* 0x000fe40003f85270 */
[----:B------:R-:W1:Y:S03]  /*13f90*/  @P2 LDC.64 R58, c[0x0][0x388] ;  /* 0x0000e200ff3a2b82 */ /* 0x000e660000000a00 */
[----:B------:R-:W3:Y:S01]  /*13fa0*/  @P5 LDG.E R70, desc[UR6][R70.64] ;  /* 0x0000000646465981 */ /* 0x000ee2000c1e1900 */
[----:B------:R-:W-:-:S07]  /*13fb0*/  ISETP.NE.AND P3, PT, R122, RZ, PT ;  /* 0x000000ff7a00720c */ /* 0x000fce0003f65270 */
[----:B------:R-:W4:Y:S08]  /*13fc0*/  @P4 LDC.64 R62, c[0x0][0x388] ;  /* 0x0000e200ff3e4b82 */ /* 0x000f300000000a00 */
[----:B------:R-:W5:Y:S01]  /*13fd0*/  @P3 LDC.64 R60, c[0x0][0x388] ;  /* 0x0000e200ff3c3b82 */ /* 0x000f620000000a00 */
[----:B------:R-:W-:Y:S04]  /*13fe0*/  @!P1 STS [R78+0xd84], RZ ;  /* 0x000d84ff4e009388 */ /* 0x000fe80000000800 */
[----:B--2---:R2:W-:Y:S01]  /*13ff0*/  @P1 STS [R77+0xd84], R72 ;  /* 0x000d84484d001388 */ /* 0x0045e20000000800 */
[----:B-1----:R-:W-:-:S03]  /*14000*/  @P2 LEA R58, P1, R57, R58, 0x2 ;  /* 0x0000003a393a2211 */ /* 0x002fc600078210ff */
[----:B------:R-:W-:Y:S01]  /*14010*/  @!P5 STS [R78+0xe00], RZ ;  /* 0x000e00ff4e00d388 */ /* 0x000fe20000000800 */
[----:B------:R-:W-:Y:S02]  /*14020*/  @P2 LEA.HI.X R59, R57, R59, R66, 0x2, P1 ;  /* 0x0000003b393b2211 */ /* 0x000fe400008f1442 */
[----:B-----5:R-:W-:-:S03]  /*14030*/  @P3 LEA R60, P1, R67, R60, 0x2 ;  /* 0x0000003c433c3211 */ /* 0x020fc600078210ff */
[----:B------:R-:W5:Y:S01]  /*14040*/  @P2 LDG.E R58, desc[UR6][R58.64+0x4] ;  /* 0x000004063a3a2981 */ /* 0x000f62000c1e1900 */
[----:B------:R-:W-:Y:S02]  /*14050*/  @P3 LEA.HI.X R61, R67, R61, R68, 0x2, P1 ;  /* 0x0000003d433d3211 */ /* 0x000fe400008f1444 */
[----:B0-----:R-:W-:-:S03]  /*14060*/  @P0 LEA R64, P1, R114, R64, 0x2 ;  /* 0x0000004072400211 */ /* 0x001fc600078210ff */
[----:B------:R-:W5:Y:S01]  /*14070*/  @P3 LDG.E R60, desc[UR6][R60.64+0x4] ;  /* 0x000004063c3c3981 */ /* 0x000f62000c1e1900 */
[----:B------:R-:W-:Y:S02]  /*14080*/  @P0 LEA.HI.X R65, R114, R65, R115, 0x2, P1 ;  /* 0x0000004172410211 */ /* 0x000fe400008f1473 */
[----:B------:R-:W-:-:S03]  /*14090*/  ISETP.GT.AND P1, PT, R76, UR37, !P6 ;  /* 0x000000254c007c0c */ /* 0x000fc6000f724270 */
[----:B------:R-:W5:Y:S10]  /*140a0*/  @P0 LDG.E R80, desc[UR6][R64.64+0x4] ;  /* 0x0000040640500981 */ /* 0x000f74000c1e1900 */
[----:B------:R-:W0:Y:S01]  /*140b0*/  @P1 LDC.64 R68, c[0x0][0x388] ;  /* 0x0000e200ff441b82 */ /* 0x000e220000000a00 */
[----:B---3--:R1:W-:Y:S01]  /*140c0*/  @P5 STS [R77+0xe00], R70 ;  /* 0x000e00464d005388 */ /* 0x0083e20000000800 */
[----:B----4-:R-:W-:-:S04]  /*140d0*/  @P4 LEA R62, P5, R112, R62, 0x2 ;  /* 0x0000003e703e4211 */ /* 0x010fc800078a10ff */
[----:B------:R-:W-:Y:S02]  /*140e0*/  @P4 LEA.HI.X R63, R112, R63, R113, 0x2, P5 ;  /* 0x0000003f703f4211 */ /* 0x000fe400028f1471 */
[C---:B------:R-:W-:Y:S02]  /*140f0*/  ISETP.GT.AND P5, PT, R76.reuse, UR36, !P6 ;  /* 0x000000244c007c0c */ /* 0x040fe4000f7a4270 */
[----:B------:R-:W-:Y:S01]  /*14100*/  ISETP.GT.AND P6, PT, R76, UR38, !P6 ;  /* 0x000000264c007c0c */ /* 0x000fe2000f7c4270 */
[----:B--2---:R-:W2:Y:S10]  /*14110*/  @P4 LDG.E R72, desc[UR6][R62.64+0x4] ;  /* 0x000004063e484981 */ /* 0x004eb4000c1e1900 */
[----:B-1----:R-:W1:Y:S08]  /*14120*/  @P5 LDC.64 R70, c[0x0][0x388] ;  /* 0x0000e200ff465b82 */ /* 0x002e700000000a00 */
[----:B------:R-:W3:Y:S01]  /*14130*/  @P6 LDC.64 R66, c[0x0][0x388] ;  /* 0x0000e200ff426b82 */ /* 0x000ee20000000a00 */
[----:B------:R-:W-:-:S04]  /*14140*/  @P5 IMAD R57, R55, UR36, R52 ;  /* 0x0000002437395c24 */ /* 0x000fc8000f8e0234 */
[----:B-1----:R-:W-:-:S04]  /*14150*/  @P5 IMAD.WIDE R70, R57, 0x4, R70 ;  /* 0x0000000439465825 */ /* 0x002fc800078e0246 */
[C-C-:B------:R-:W-:Y:S02]  /*14160*/  @P1 IMAD R57, R55.reuse, UR37, R52.reuse ;  /* 0x0000002537391c24 */ /* 0x140fe4000f8e0234 */
[----:B------:R-:W-:Y:S01]  /*14170*/  @P6 IMAD R55, R55, UR38, R52 ;  /* 0x0000002637376c24 */ /* 0x000fe2000f8e0234 */
[----:B------:R-:W4:Y:S01]  /*14180*/  @P5 LDG.E R70, desc[UR6][R70.64] ;  /* 0x0000000646465981 */ /* 0x000f22000c1e1900 */
[----:B0-----:R-:W-:-:S04]  /*14190*/  @P1 IMAD.WIDE R68, R57, 0x4, R68 ;  /* 0x0000000439441825 */ /* 0x001fc800078e0244 */
[----:B---3--:R-:W-:Y:S02]  /*141a0*/  @P6 IMAD.WIDE R66, R55, 0x4, R66 ;  /* 0x0000000437426825 */ /* 0x008fe400078e0242 */
[----:B------:R-:W3:Y:S04]  /*141b0*/  @P1 LDG.E R68, desc[UR6][R68.64] ;  /* 0x0000000644441981 */ /* 0x000ee8000c1e1900 */
[----:B------:R-:W2:Y:S04]  /*141c0*/  @P6 LDG.E R82, desc[UR6][R66.64] ;  /* 0x0000000642526981 */ /* 0x000ea8000c1e1900 */
[----:B------:R-:W-:Y:S01]  /*141d0*/  @!P2 STS [R78+0xe04], RZ ;  /* 0x000e04ff4e00a388 */ /* 0x000fe20000000800 */
[----:B------:R-:W-:-:S02]  /*141e0*/  LEA R103, R56, R53, 0x5 ;  /* 0x0000003538677211 */ /* 0x000fc400078e28ff */
[----:B------:R-:W-:Y:S02]  /*141f0*/  LEA R104, R54, R39, 0xa ;  /* 0x0000002736687211 */ /* 0x000fe400078e50ff */
[----:B------:R-:W-:Y:S01]  /*14200*/  IADD3 R76, PT, PT, R76, 0x1f, RZ ;  /* 0x0000001f4c4c7810 */ /* 0x000fe20007ffe0ff */
[----:B------:R-:W-:-:S03]  /*14210*/  UIADD3 UR4, UPT, UPT, UR4, 0x1, URZ ;  /* 0x0000000104047890 */ /* 0x000fc6000fffe0ff */
[----:B------:R-:W-:Y:S01]  /*14220*/  SHF.R.U32.HI R39, RZ, 0x5, R76 ;  /* 0x00000005ff277819 */ /* 0x000fe2000001164c */
[----:B-----5:R-:W-:Y:S04]  /*14230*/  @P2 STS [R77+0xe04], R58 ;  /* 0x000e043a4d002388 */ /* 0x020fe80000000800 */
[----:B------:R-:W-:Y:S04]  /*14240*/  @!P5 STS [R78+0xe80], RZ ;  /* 0x000e80ff4e00d388 */ /* 0x000fe80000000800 */
[----:B----4-:R-:W-:Y:S04]  /*14250*/  @P5 STS [R77+0xe80], R70 ;  /* 0x000e80464d005388 */ /* 0x010fe80000000800 */
[----:B------:R-:W-:Y:S04]  /*14260*/  @!P3 STS [R78+0xe84], RZ ;  /* 0x000e84ff4e00b388 */ /* 0x000fe80000000800 */
[----:B------:R-:W-:Y:S04]  /*14270*/  @P3 STS [R77+0xe84], R60 ;  /* 0x000e843c4d003388 */ /* 0x000fe80000000800 */
[----:B------:R-:W-:Y:S04]  /*14280*/  @!P1 STS [R78+0xf00], RZ ;  /* 0x000f00ff4e009388 */ /* 0x000fe80000000800 */
[----:B---3--:R-:W-:Y:S04]  /*14290*/  @P1 STS [R77+0xf00], R68 ;  /* 0x000f00444d001388 */ /* 0x008fe80000000800 */
[----:B------:R-:W-:Y:S04]  /*142a0*/  @!P4 STS [R78+0xf04], RZ ;  /* 0x000f04ff4e00c388 */ /* 0x000fe80000000800 */
[----:B--2---:R-:W-:Y:S04]  /*142b0*/  @P4 STS [R77+0xf04], R72 ;  /* 0x000f04484d004388 */ /* 0x004fe80000000800 */
        /* <DEDUP_REMOVED lines=9> */
[----:B------:R-:W3:Y:S01]  /*14350*/  LDS.128 R68, [R104+0x100] ;  /* 0x0001000068447984 */ /* 0x000ee20000000c00 */
[----:B------:R-:W-:-:S03]  /*14360*/  ISETP.NE.AND P0, PT, R39, UR4, PT ;  /* 0x0000000427007c0c */ /* 0x000fc6000bf05270 */
[----:B------:R-:W4:Y:S04]  /*14370*/  LDS.128 R72, [R104+0x180] ;  /* 0x0001800068487984 */ /* 0x000f280000000c00 */
[----:B------:R-:W5:Y:S04]  /*14380*/  LDS.128 R76, [R104+0x200] ;  /* 0x00020000684c7984 */ /* 0x000f680000000c00 */
[----:B------:R-:W5:Y:S01]  /*14390*/  LDS.128 R80, [R104+0x280] ;  /* 0x0002800068507984 */ /* 0x000f620000000c00 */
[C---:B0-----:R-:W-:Y:S01]  /*143a0*/  FFMA R108, R52.reuse, R57, R20 ;  /* 0x00000039346c7223 */ /* 0x041fe20000000014 */
[C---:B------:R-:W-:Y:S01]  /*143b0*/  FFMA R107, R52.reuse, R56, R47 ;  /* 0x00000038346b7223 */ /* 0x040fe2000000002f */
[C---:B------:R-:W-:Y:S01]  /*143c0*/  FFMA R110, R52.reuse, R58, R85 ;  /* 0x0000003a346e7223 */ /* 0x040fe20000000055 */
[C---:B------:R-:W-:Y:S01]  /*143d0*/  FFMA R20, R52.reuse, R59, R44 ;  /* 0x0000003b34147223 */ /* 0x040fe2000000002c */
[C---:B-1----:R-:W-:Y:S01]  /*143e0*/  FFMA R39, R52.reuse, R60, R87 ;  /* 0x0000003c34277223 */ /* 0x042fe20000000057 */
[C---:B------:R-:W-:Y:S01]  /*143f0*/  FFMA R106, R52.reuse, R61, R46 ;  /* 0x0000003d346a7223 */ /* 0x040fe2000000002e */
[C---:B------:R-:W-:Y:S01]  /*14400*/  FFMA R97, R52.reuse, R62, R97 ;  /* 0x0000003e34617223 */ /* 0x040fe20000000061 */
[----:B------:R-:W-:-:S02]  /*14410*/  FFMA R52, R52, R63, R84 ;  /* 0x0000003f34347223 */ /* 0x000fc40000000054 */
[----:B------:R-:W0:Y:S01]  /*14420*/  LDS.128 R84, [R104+0x300] ;  /* 0x0003000068547984 */ /* 0x000e220000000c00 */
[C---:B--2---:R-:W-:Y:S01]  /*14430*/  FFMA R112, R64.reuse, R58, R45 ;  /* 0x0000003a40707223 */ /* 0x044fe2000000002d */
[C---:B------:R-:W-:Y:S01]  /*14440*/  FFMA R114, R64.reuse, R57, R18 ;  /* 0x0000003940727223 */ /* 0x040fe20000000012 */
[C---:B------:R-:W-:Y:S01]  /*14450*/  FFMA R116, R64.reuse, R56, R43 ;  /* 0x0000003840747223 */ /* 0x040fe2000000002b */
[----:B------:R-:W1:Y:S01]  /*14460*/  LDS.128 R44, [R104+0x380] ;  /* 0x00038000682c7984 */ /* 0x000e620000000c00 */
        /* <DEDUP_REMOVED lines=13> */
[----:B------:R-:W2:Y:S01]  /*14540*/  LDS.128 R40, [R103+0x80] ;  /* 0x0000800067287984 */ /* 0x000ea20000000c00 */
        /* <DEDUP_REMOVED lines=24> */
[----:B0-----:R-:W-:-:S02]  /*146d0*/  FFMA R92, R84, R56, R9 ;  /* 0x00000038545c7223 */ /* 0x001fc40000000009 */
[----:B------:R-:W0:Y:S01]  /*146e0*/  LDS.128 R8, [R103+0x90] ;  /* 0x0000900067087984 */ /* 0x000e220000000c00 */
[-C--:B------:R-:W-:Y:S01]  /*146f0*/  FFMA R12, R84, R57.reuse, R12 ;  /* 0x00000039540c7223 */ /* 0x080fe2000000000c */
[----:B-1----:R-:W-:Y:S01]  /*14700*/  FFMA R14, R44, R57, R14 ;  /* 0x000000392c0e7223 */ /* 0x002fe2000000000e */
        /* <DEDUP_REMOVED lines=13> */
[-C--:B--2---:R-:W-:Y:S01]  /*147e0*/  FFMA R59, R53, R41.reuse, R108 ;  /* 0x00000029353b7223 */ /* 0x084fe2000000006c */
[-C--:B------:R-:W-:Y:S01]  /*147f0*/  FFMA R57, R65, R41.reuse, R114 ;  /* 0x0000002941397223 */ /* 0x080fe20000000072 */
[-C--:B------:R-:W-:Y:S01]  /*14800*/  FFMA R61, R69, R41.reuse, R118 ;  /* 0x00000029453d7223 */ /* 0x080fe20000000076 */
[-C--:B------:R-:W-:Y:S01]  /*14810*/  FFMA R63, R73, R41.reuse, R124 ;  /* 0x00000029493f7223 */ /* 0x080fe2000000007c */
[-C--:B------:R-:W-:Y:S01]  /*14820*/  FFMA R109, R77, R41.reuse, R126 ;  /* 0x000000294d6d7223 */ /* 0x080fe2000000007e */
[-C--:B------:R-:W-:Y:S01]  /*14830*/  FFMA R111, R81, R41.reuse, R6 ;  /* 0x00000029516f7223 */ /* 0x080fe20000000006 */
[-C--:B------:R-:W-:Y:S01]  /*14840*/  FFMA R113, R85, R41.reuse, R12 ;  /* 0x0000002955717223 */ /* 0x080fe2000000000c */
[----:B------:R-:W-:-:S02]  /*14850*/  FFMA R41, R45, R41, R14 ;  /* 0x000000292d297223 */ /* 0x000fc4000000000e */
[----:B------:R-:W1:Y:S01]  /*14860*/  LDS.128 R12, [R103+0x100] ;  /* 0x00010000670c7984 */ /* 0x000e620000000c00 */
[-C--:B------:R-:W-:Y:S01]  /*14870*/  FFMA R139, R53, R43.reuse, R20 ;  /* 0x0000002b358b7223 */ /* 0x080fe20000000014 */
[----:B------:R-:W-:Y:S01]  /*14880*/  FFMA R121, R85, R43, R22 ;  /* 0x0000002b55797223 */ /* 0x000fe20000000016 */
[----:B0-----:R-:W-:Y:S02]  /*14890*/  FFMA R149, R77, R10, R23 ;  /* 0x0000000a4d957223 */ /* 0x001fe40000000017 */
[----:B------:R-:W0:Y:S01]  /*148a0*/  LDS.128 R20, [R103+0x110] ;  /* 0x0001100067147984 */ /* 0x000e220000000c00 */
[C---:B------:R-:W-:Y:S01]  /*148b0*/  FFMA R17, R40.reuse, R73, R122 ;  /* 0x0000004928117223 */ /* 0x040fe2000000007a */
[-C--:B------:R-:W-:Y:S01]  /*148c0*/  FFMA R107, R40, R53.reuse, R107 ;  /* 0x00000035286b7223 */ /* 0x080fe2000000006b */
        /* <DEDUP_REMOVED lines=15> */
[C---:B------:R-:W-:Y:S01]  /*149c0*/  FFMA R33, R8.reuse, R69, R33 ;  /* 0x0000004508217223 */ /* 0x040fe20000000021 */
[C---:B------:R-:W-:Y:S01]  /*149d0*/  FFMA R65, R69.reuse, R9, R16 ;  /* 0x0000000945417223 */ /* 0x040fe20000000010 */
[CC--:B------:R-:W-:Y:S01]  /*149e0*/  FFMA R105, R69.reuse, R10.reuse, R105 ;  /* 0x0000000a45697223 */ /* 0x0c0fe20000000069 */
[----:B------:R-:W-:Y:S01]  /*149f0*/  FFMA R68, R69, R11, R68 ;  /* 0x0000000b45447223 */ /* 0x000fe20000000044 */
[----:B------:R-:W-:Y:S01]  /*14a00*/  FFMA R69, R8, R73, R51 ;  /* 0x0000004908457223 */ /* 0x000fe20000000033 */
[----:B------:R-:W-:Y:S01]  /*14a10*/  FFMA R29, R40, R81, R76 ;  /* 0x00000051281d7223 */ /* 0x000fe2000000004c */
[----:B------:R-:W-:Y:S01]  /*14a20*/  FFMA R51, R73, R10, R19 ;  /* 0x0000000a49337223 */ /* 0x000fe20000000013 */
[----:B-1----:R-:W-:-:S02]  /*14a30*/  FFMA R106, R12, R74, R17 ;  /* 0x0000004a0c6a7223 */ /* 0x002fc40000000011 */
[----:B------:R-:W1:Y:S01]  /*14a40*/  LDS.128 R16, [R103+0x180] ;  /* 0x0001800067107984 */ /* 0x000e620000000c00 */
[-C--:B------:R-:W-:Y:S01]  /*14a50*/  FFMA R131, R73, R43.reuse, R28 ;  /* 0x0000002b49837223 */ /* 0x080fe2000000001c */
[-C--:B------:R-:W-:Y:S01]  /*14a60*/  FFMA R127, R77, R43.reuse, R26 ;  /* 0x0000002b4d7f7223 */ /* 0x080fe2000000001a */
[----:B------:R-:W-:Y:S01]  /*14a70*/  FFMA R123, R81, R43, R24 ;  /* 0x0000002b517b7223 */ /* 0x000fe20000000018 */
[----:B------:R-:W-:Y:S01]  /*14a80*/  FFMA R151, R8, R81, R27 ;  /* 0x0000005108977223 */ /* 0x000fe2000000001b */
[----:B------:R-:W-:Y:S01]  /*14a90*/  FFMA R118, R12, R82, R29 ;  /* 0x000000520c767223 */ /* 0x000fe2000000001d */
[----:B------:R-:W-:Y:S01]  /*14aa0*/  FFMA R43, R45, R43, R34 ;  /* 0x0000002b2d2b7223 */ /* 0x000fe20000000022 */
[----:B------:R-:W-:Y:S01]  /*14ab0*/  FFMA R27, R8, R45, R35 ;  /* 0x0000002d081b7223 */ /* 0x000fe20000000023 */
[----:B0-----:R-:W-:Y:S02]  /*14ac0*/  FFMA R29, R20, R70, R33 ;  /* 0x00000046141d7223 */ /* 0x001fe40000000021 */
[----:B------:R-:W0:Y:S01]  /*14ad0*/  LDS.128 R32, [R103+0x190] ;  /* 0x0001900067207984 */ /* 0x000e220000000c00 */
[CC--:B------:R-:W-:Y:S01]  /*14ae0*/  FFMA R129, R73.reuse, R42.reuse, R90 ;  /* 0x0000002a49817223 */ /* 0x0c0fe2000000005a */
[C---:B------:R-:W-:Y:S01]  /*14af0*/  FFMA R147, R73.reuse, R9, R36 ;  /* 0x0000000949937223 */ /* 0x040fe20000000024 */
[----:B------:R-:W-:Y:S01]  /*14b00*/  FFMA R48, R73, R11, R48 ;  /* 0x0000000b49307223 */ /* 0x000fe20000000030 */
[-C--:B------:R-:W-:Y:S01]  /*14b10*/  FFMA R25, R40, R77.reuse, R72 ;  /* 0x0000004d28197223 */ /* 0x080fe20000000048 */
[CC--:B------:R-:W-:Y:S01]  /*14b20*/  FFMA R125, R77.reuse, R42.reuse, R128 ;  /* 0x0000002a4d7d7223 */ /* 0x0c0fe20000000080 */
[C---:B------:R-:W-:Y:S01]  /*14b30*/  FFMA R89, R8.reuse, R77, R89 ;  /* 0x0000004d08597223 */ /* 0x040fe20000000059 */
[C---:B------:R-:W-:Y:S01]  /*14b40*/  FFMA R73, R77.reuse, R9, R38 ;  /* 0x000000094d497223 */ /* 0x040fe20000000026 */
[----:B------:R-:W-:Y:S01]  /*14b50*/  FFMA R50, R77, R11, R50 ;  /* 0x0000000b4d327223 */ /* 0x000fe20000000032 */
[C---:B------:R-:W-:Y:S01]  /*14b60*/  FFMA R135, R81.reuse, R42, R130 ;  /* 0x0000002a51877223 */ /* 0x040fe20000000082 */
[C---:B------:R-:W-:Y:S01]  /*14b70*/  FFMA R77, R81.reuse, R9, R88 ;  /* 0x00000009514d7223 */ /* 0x040fe20000000058 */
[CC--:B------:R-:W-:Y:S01]  /*14b80*/  FFMA R95, R81.reuse, R10.reuse, R95 ;  /* 0x0000000a515f7223 */ /* 0x0c0fe2000000005f */
[----:B------:R-:W-:Y:S01]  /*14b90*/  FFMA R80, R81, R11, R80 ;  /* 0x0000000b51507223 */ /* 0x000fe20000000050 */
[----:B------:R-:W-:Y:S01]  /*14ba0*/  FFMA R99, R8, R85, R99 ;  /* 0x0000005508637223 */ /* 0x000fe20000000063 */
[C---:B------:R-:W-:Y:S01]  /*14bb0*/  FFMA R81, R85.reuse, R9, R94 ;  /* 0x0000000955517223 */ /* 0x040fe2000000005e */
        /* <DEDUP_REMOVED lines=8> */
[-C--:B------:R-:W-:Y:S01]  /*14c40*/  FFMA R8, R54, R13.reuse, R59 ;  /* 0x0000000d36087223 */ /* 0x080fe2000000003b */
[-C--:B------:R-:W-:Y:S01]  /*14c50*/  FFMA R26, R66, R13.reuse, R57 ;  /* 0x0000000d421a7223 */ /* 0x080fe20000000039 */
[----:B------:R-:W-:Y:S01]  /*14c60*/  FFMA R10, R54, R14, R117 ;  /* 0x0000000e360a7223 */ /* 0x000fe20000000075 */
[C---:B------:R-:W-:Y:S01]  /*14c70*/  FFMA R132, R46.reuse, R13, R41 ;  /* 0x0000000d2e847223 */ /* 0x040fe20000000029 */
[----:B------:R-:W-:Y:S01]  /*14c80*/  FFMA R56, R46, R15, R43 ;  /* 0x0000000f2e387223 */ /* 0x000fe2000000002b */
[----:B------:R-:W-:Y:S01]  /*14c90*/  FFMA R6, R45, R11, R44 ;  /* 0x0000000b2d067223 */ /* 0x000fe2000000002c */
[----:B------:R-:W-:Y:S01]  /*14ca0*/  FFMA R58, R12, R70, R7 ;  /* 0x000000460c3a7223 */ /* 0x000fe20000000007 */
[-C--:B------:R-:W-:Y:S01]  /*14cb0*/  FFMA R100, R70, R13.reuse, R61 ;  /* 0x0000000d46647223 */ /* 0x080fe2000000003d */
[----:B------:R-:W-:Y:S01]  /*14cc0*/  FFMA R108, R74, R13, R63 ;  /* 0x0000000d4a6c7223 */ /* 0x000fe2000000003f */
[-C--:B------:R-:W-:Y:S01]  /*14cd0*/  FFMA R102, R70, R14.reuse, R133 ;  /* 0x0000000e46667223 */ /* 0x080fe20000000085 */
[----:B------:R-:W-:Y:S01]  /*14ce0*/  FFMA R110, R74, R14, R129 ;  /* 0x0000000e4a6e7223 */ /* 0x000fe20000000081 */
[-C--:B------:R-:W-:Y:S01]  /*14cf0*/  FFMA R36, R70, R15.reuse, R115 ;  /* 0x0000000f46247223 */ /* 0x080fe20000000073 */
        /* <DEDUP_REMOVED lines=30> */
[-C--:B------:R-:W-:Y:S01]  /*14ee0*/  FFMA R12, R54, R21.reuse, R143 ;  /* 0x00000015360c7223 */ /* 0x080fe2000000008f */
[----:B------:R-:W-:Y:S01]  /*14ef0*/  FFMA R81, R20, R46, R27 ;  /* 0x0000002e14517223 */ /* 0x000fe2000000001b */
[----:B------:R-:W-:Y:S01]  /*14f00*/  FFMA R72, R46, R21, R9 ;  /* 0x000000152e487223 */ /* 0x000fe20000000009 */
[----:B-1----:R-:W-:Y:S01]  /*14f10*/  FFMA R77, R16, R67, R24 ;  /* 0x00000043104d7223 */ /* 0x002fe20000000018 */
[-C--:B------:R-:W-:Y:S01]  /*14f20*/  FFMA R82, R55, R17.reuse, R8 ;  /* 0x0000001137527223 */ /* 0x080fe20000000008 */
[----:B------:R-:W-:Y:S01]  /*14f30*/  FFMA R50, R67, R17, R26 ;  /* 0x0000001143327223 */ /* 0x000fe2000000001a */
[----:B------:R-:W-:Y:S01]  /*14f40*/  FFMA R107, R55, R18, R10 ;  /* 0x00000012376b7223 */ /* 0x000fe2000000000a */
[----:B------:R-:W-:Y:S01]  /*14f50*/  LDS.128 R24, [R103+0x200] ;  /* 0x0002000067187984 */ /* 0x000fe20000000c00 */
[-C--:B------:R-:W-:Y:S01]  /*14f60*/  FFMA R30, R66, R15.reuse, R119 ;  /* 0x0000000f421e7223 */ /* 0x080fe20000000077 */
[-C--:B------:R-:W-:Y:S01]  /*14f70*/  FFMA R40, R78, R15.reuse, R127 ;  /* 0x0000000f4e287223 */ /* 0x080fe2000000007f */
[----:B------:R-:W-:Y:S01]  /*14f80*/  FFMA R60, R86, R15, R121 ;  /* 0x0000000f563c7223 */ /* 0x000fe20000000079 */
[----:B------:R-:W1:Y:S01]  /*14f90*/  LDS.128 R8, [R104+0x10] ;  /* 0x0000100068087984 */ /* 0x000e620000000c00 */
[----:B------:R-:W-:Y:S01]  /*14fa0*/  FFMA R89, R20, R78, R89 ;  /* 0x0000004e14597223 */ /* 0x000fe20000000059 */
[C---:B------:R-:W-:Y:S01]  /*14fb0*/  FFMA R92, R78.reuse, R21, R73 ;  /* 0x000000154e5c7223 */ /* 0x040fe20000000049 */
[----:B------:R-:W-:Y:S01]  /*14fc0*/  FFMA R149, R78, R22, R149 ;  /* 0x000000164e957223 */ /* 0x000fe20000000095 */
[----:B------:R-:W-:Y:S01]  /*14fd0*/  FFMA R99, R20, R86, R99 ;  /* 0x0000005614637223 */ /* 0x000fe20000000063 */
[CC--:B------:R-:W-:Y:S01]  /*14fe0*/  FFMA R31, R86.reuse, R22.reuse, R31 ;  /* 0x00000016561f7223 */ /* 0x0c0fe2000000001f */
        /* <DEDUP_REMOVED lines=8> */
[-C--:B------:R-:W-:Y:S01]  /*15070*/  FFMA R44, R66, R23.reuse, R64 ;  /* 0x00000017422c7223 */ /* 0x080fe20000000040 */
[----:B------:R-:W-:Y:S01]  /*15080*/  FFMA R46, R46, R23, R6 ;  /* 0x000000172e2e7223 */ /* 0x000fe20000000006 */
[----:B------:R-:W-:Y:S01]  /*15090*/  FFMA R49, R16, R71, R58 ;  /* 0x0000004710317223 */ /* 0x000fe2000000003a */
[-C--:B------:R-:W-:Y:S01]  /*150a0*/  FFMA R85, R67, R18.reuse, R98 ;  /* 0x0000001243557223 */ /* 0x080fe20000000062 */
[-C--:B------:R-:W-:Y:S01]  /*150b0*/  FFMA R86, R55, R19.reuse, R14 ;  /* 0x0000001337567223 */ /* 0x080fe2000000000e */
[-C--:B------:R-:W-:Y:S01]  /*150c0*/  FFMA R78, R71, R19.reuse, R36 ;  /* 0x00000013474e7223 */ /* 0x080fe20000000024 */
[----:B------:R-:W-:Y:S01]  /*150d0*/  FFMA R68, R75, R19, R38 ;  /* 0x000000134b447223 */ /* 0x000fe20000000026 */
[----:B0-----:R-:W-:Y:S01]  /*150e0*/  FFMA R109, R32, R55, R13 ;  /* 0x00000037206d7223 */ /* 0x001fe2000000000d */
        /* <DEDUP_REMOVED lines=23> */
[----:B------:R-:W0:Y:S04]  /*15260*/  LDS.128 R36, [R103+0x210] ;  /* 0x0002100067247984 */ /* 0x000e280000000c00 */
[----:B------:R-:W2:Y:S04]  /*15270*/  LDS.128 R12, [R104+0x90] ;  /* 0x00009000680c7984 */ /* 0x000ea80000000c00 */
[----:B------:R-:W3:Y:S01]  /*15280*/  LDS.128 R16, [R104+0x110] ;  /* 0x0001100068107984 */ /* 0x000ee20000000c00 */
[-C--:B------:R-:W-:Y:S01]  /*15290*/  FFMA R122, R71, R35.reuse, R96 ;  /* 0x00000023477a7223 */ /* 0x080fe20000000060 */
[-C--:B------:R-:W-:Y:S01]  /*152a0*/  FFMA R96, R75, R35.reuse, R90 ;  /* 0x000000234b607223 */ /* 0x080fe2000000005a */
[CC--:B------:R-:W-:Y:S01]  /*152b0*/  FFMA R97, R55.reuse, R34.reuse, R97 ;  /* 0x0000002237617223 */ /* 0x0c0fe20000000061 */
[----:B------:R-:W-:Y:S01]  /*152c0*/  FFMA R114, R55, R35, R42 ;  /* 0x0000002337727223 */ /* 0x000fe2000000002a */
[C---:B------:R-:W-:Y:S01]  /*152d0*/  FFMA R111, R32.reuse, R67, R91 ;  /* 0x00000043206f7223 */ /* 0x040fe2000000005b */
[----:B------:R-:W4:Y:S01]  /*152e0*/  LDS.128 R20, [R104+0x190] ;  /* 0x0001900068147984 */ /* 0x000f220000000c00 */
[C---:B------:R-:W-:Y:S01]  /*152f0*/  FFMA R151, R32.reuse, R83, R151 ;  /* 0x0000005320977223 */ /* 0x040fe20000000097 */
[C---:B------:R-:W-:Y:S01]  /*15300*/  FFMA R90, R83.reuse, R33, R70 ;  /* 0x00000021535a7223 */ /* 0x040fe20000000046 */
[CC--:B------:R-:W-:Y:S01]  /*15310*/  FFMA R95, R83.reuse, R34.reuse, R95 ;  /* 0x00000022535f7223 */ /* 0x0c0fe2000000005f */
[----:B------:R-:W-:Y:S01]  /*15320*/  FFMA R102, R83, R35, R80 ;  /* 0x0000002353667223 */ /* 0x000fe20000000050 */
[----:B------:R-:W-:Y:S01]  /*15330*/  FFMA R116, R67, R33, R28 ;  /* 0x0000002143747223 */ /* 0x000fe2000000001c */
[C---:B------:R-:W-:Y:S01]  /*15340*/  FFMA R115, R32.reuse, R71, R29 ;  /* 0x0000004720737223 */ /* 0x040fe2000000001d */
[C---:B------:R-:W-:Y:S01]  /*15350*/  FFMA R55, R32.reuse, R75, R43 ;  /* 0x0000004b20377223 */ /* 0x040fe2000000002b */
[-C--:B------:R-:W-:Y:S01]  /*15360*/  FFMA R91, R75, R34.reuse, R41 ;  /* 0x000000224b5b7223 */ /* 0x080fe20000000029 */
[-C--:B------:R-:W-:Y:S01]  /*15370*/  FFMA R83, R87, R34.reuse, R31 ;  /* 0x0000002257537223 */ /* 0x080fe2000000001f */
[-C--:B------:R-:W-:Y:S01]  /*15380*/  FFMA R113, R67, R34.reuse, R93 ;  /* 0x0000002243717223 */ /* 0x080fe2000000005d */
[----:B------:R-:W-:Y:S01]  /*15390*/  FFMA R100, R79, R35, R94 ;  /* 0x000000234f647223 */ /* 0x000fe2000000005e */
[C---:B------:R-:W-:Y:S01]  /*153a0*/  FFMA R99, R32.reuse, R87, R99 ;  /* 0x0000005720637223 */ /* 0x040fe20000000063 */
[C---:B------:R-:W-:Y:S01]  /*153b0*/  FFMA R106, R87.reuse, R33, R74 ;  /* 0x00000021576a7223 */ /* 0x040fe2000000004a */
[-C--:B------:R-:W-:Y:S01]  /*153c0*/  FFMA R108, R87, R35.reuse, R84 ;  /* 0x00000023576c7223 */ /* 0x080fe20000000054 */
[----:B------:R-:W5:Y:S01]  /*153d0*/  LDS.128 R28, [R104+0x210] ;  /* 0x00021000681c7984 */ /* 0x000f620000000c00 */
[----:B------:R-:W-:Y:S01]  /*153e0*/  FFMA R118, R67, R35, R44 ;  /* 0x0000002343767223 */ /* 0x000fe2000000002c */
[----:B------:R-:W-:Y:S01]  /*153f0*/  FFMA R120, R71, R33, R88 ;  /* 0x0000002147787223 */ /* 0x000fe20000000058 */
[----:B------:R-:W-:Y:S01]  /*15400*/  FFMA R87, R32, R47, R81 ;  /* 0x0000002f20577223 */ /* 0x000fe20000000051 */
[----:B------:R-:W5:Y:S01]  /*15410*/  LDS.128 R40, [R104+0x290] ;  /* 0x0002900068287984 */ /* 0x000f620000000c00 */
[C---:B------:R-:W-:Y:S01]  /*15420*/  FFMA R94, R47.reuse, R33, R72 ;  /* 0x000000212f5e7223 */ /* 0x040fe20000000048 */
[C---:B------:R-:W-:Y:S01]  /*15430*/  FFMA R101, R47.reuse, R34, R101 ;  /* 0x000000222f657223 */ /* 0x040fe20000000065 */
[----:B------:R-:W-:Y:S01]  /*15440*/  FFMA R110, R47, R35, R46 ;  /* 0x000000232f6e7223 */ /* 0x000fe2000000002e */
[----:B-1----:R-:W-:Y:S01]  /*15450*/  FFMA R93, R8, R24, R45 ;  /* 0x00000018085d7223 */ /* 0x002fe2000000002d */
[-C--:B------:R-:W-:Y:S01]  /*15460*/  FFMA R105, R71, R34.reuse, R105 ;  /* 0x0000002247697223 */ /* 0x080fe20000000069 */
[----:B------:R-:W-:Y:S01]  /*15470*/  FFMA R88, R75, R33, R76 ;  /* 0x000000214b587223 */ /* 0x000fe2000000004c */
[----:B------:R-:W-:Y:S01]  /*15480*/  FFMA R89, R32, R79, R89 ;  /* 0x0000004f20597223 */ /* 0x000fe20000000059 */
[C---:B------:R-:W-:Y:S01]  /*15490*/  FFMA R92, R79.reuse, R33, R92 ;  /* 0x000000214f5c7223 */ /* 0x040fe2000000005c */
[----:B------:R-:W-:Y:S01]  /*154a0*/  FFMA R149, R79, R34, R149 ;  /* 0x000000224f957223 */ /* 0x000fe20000000095 */
[----:B------:R-:W1:Y:S01]  /*154b0*/  LDS.128 R44, [R104+0x310] ;  /* 0x00031000682c7984 */ /* 0x000e620000000c00 */
[----:B0-----:R-:W-:-:S03]  /*154c0*/  FFMA R70, R8, R37, R112 ;  /* 0x0000002508467223 */ /* 0x001fc60000000070 */
[----:B------:R-:W0:Y:S01]  /*154d0*/  LDS.128 R32, [R104+0x390] ;  /* 0x0003900068207984 */ /* 0x000e220000000c00 */
[C---:B--2---:R-:W-:Y:S01]  /*154e0*/  FFMA R76, R12.reuse, R27, R98 ;  /* 0x0000001b0c4c7223 */ /* 0x044fe20000000062 */
[C---:B------:R-:W-:Y:S01]  /*154f0*/  FFMA R74, R12.reuse, R37, R116 ;  /* 0x000000250c4a7223 */ /* 0x040fe20000000074 */
[-C--:B------:R-:W-:Y:S01]  /*15500*/  FFMA R112, R12, R25.reuse, R50 ;  /* 0x000000190c707223 */ /* 0x080fe20000000032 */
[C---:B---3--:R-:W-:Y:S01]  /*15510*/  FFMA R124, R16.reuse, R24, R49 ;  /* 0x00000018107c7223 */ /* 0x048fe20000000031 */
[CC--:B------:R-:W-:Y:S01]  /*15520*/  FFMA R116, R16.reuse, R25.reuse, R48 ;  /* 0x0000001910747223 */ /* 0x0c0fe20000000030 */
[-C--:B------:R-:W-:Y:S02]  /*15530*/  FFMA R98, R16, R26.reuse, R51 ;  /* 0x0000001a10627223 */ /* 0x080fe40000000033 */
[----:B------:R-:W2:Y:S01]  /*15540*/  LDS.128 R48, [R103+0x280] ;  /* 0x0002800067307984 */ /* 0x000ea20000000c00 */
[C---:B------:R-:W-:Y:S01]  /*15550*/  FFMA R84, R8.reuse, R25, R82 ;  /* 0x0000001908547223 */ /* 0x040fe20000000052 */
[C---:B------:R-:W-:Y:S01]  /*15560*/  FFMA R82, R8.reuse, R26, R107 ;  /* 0x0000001a08527223 */ /* 0x040fe2000000006b */
[C---:B------:R-:W-:Y:S01]  /*15570*/  FFMA R72, R8.reuse, R27, R86 ;  /* 0x0000001b08487223 */ /* 0x040fe20000000056 */
[C---:B------:R-:W-:Y:S01]  /*15580*/  FFMA R67, R8.reuse, R36, R109 ;  /* 0x0000002408437223 */ /* 0x040fe2000000006d */
[C---:B------:R-:W-:Y:S01]  /*15590*/  FFMA R71, R8.reuse, R38, R97 ;  /* 0x0000002608477223 */ /* 0x040fe20000000061 */
[----:B------:R-:W-:Y:S01]  /*155a0*/  FFMA R8, R8, R39, R114 ;  /* 0x0000002708087223 */ /* 0x000fe20000000072 */
        /* <DEDUP_REMOVED lines=8> */
[-C--:B------:R-:W-:Y:S01]  /*15630*/  FFMA R16, R16, R39.reuse, R122 ;  /* 0x0000002710107223 */ /* 0x080fe2000000007a */
[----:B------:R-:W-:Y:S01]  /*15640*/  FFMA R12, R12, R39, R118 ;  /* 0x000000270c0c7223 */ /* 0x000fe20000000076 */
[C---:B----4-:R-:W-:Y:S01]  /*15650*/  FFMA R122, R20.reuse, R25, R64 ;  /* 0x00000019147a7223 */ /* 0x050fe20000000040 */
[C---:B------:R-:W-:Y:S01]  /*15660*/  FFMA R120, R20.reuse, R24, R69 ;  /* 0x0000001814787223 */ /* 0x040fe20000000045 */
[C---:B------:R-:W-:Y:S01]  /*15670*/  FFMA R118, R20.reuse, R26, R73 ;  /* 0x0000001a14767223 */ /* 0x040fe20000000049 */
[C---:B------:R-:W-:Y:S01]  /*15680*/  FFMA R64, R20.reuse, R37, R88 ;  /* 0x0000002514407223 */ /* 0x040fe20000000058 */
[C---:B------:R-:W-:Y:S01]  /*15690*/  FFMA R68, R20.reuse, R27, R68 ;  /* 0x0000001b14447223 */ /* 0x040fe20000000044 */
[C---:B------:R-:W-:Y:S01]  /*156a0*/  FFMA R69, R20.reuse, R36, R55 ;  /* 0x0000002414457223 */ /* 0x040fe20000000037 */
[----:B------:R-:W-:Y:S01]  /*156b0*/  FFMA R73, R20, R38, R91 ;  /* 0x0000002614497223 */ /* 0x000fe2000000005b */
[----:B-----5:R-:W-:Y:S01]  /*156c0*/  FFMA R126, R28, R25, R58 ;  /* 0x000000191c7e7223 */ /* 0x020fe2000000003a */
[----:B------:R-:W-:Y:S01]  /*156d0*/  FFMA R88, R40, R27, R62 ;  /* 0x0000001b28587223 */ /* 0x000fe2000000003e */
[----:B------:R-:W-:Y:S01]  /*156e0*/  FFMA R20, R20, R39, R96 ;  /* 0x0000002714147223 */ /* 0x000fe20000000060 */
[-C--:B------:R-:W-:Y:S01]  /*156f0*/  FFMA R58, R28, R37.reuse, R92 ;  /* 0x000000251c3a7223 */ /* 0x080fe2000000005c */
[----:B------:R-:W-:Y:S01]  /*15700*/  FFMA R62, R40, R37, R90 ;  /* 0x00000025283e7223 */ /* 0x000fe2000000005a */
[C---:B------:R-:W-:Y:S01]  /*15710*/  FFMA R96, R28.reuse, R24, R63 ;  /* 0x000000181c607223 */ /* 0x040fe2000000003f */
[----:B------:R-:W-:Y:S01]  /*15720*/  FFMA R128, R28, R26, R65 ;  /* 0x0000001a1c807223 */ /* 0x000fe20000000041 */
[C---:B------:R-:W-:Y:S01]  /*15730*/  FFMA R92, R40.reuse, R24, R59 ;  /* 0x00000018285c7223 */ /* 0x040fe2000000003b */
[----:B------:R-:W-:Y:S01]  /*15740*/  FFMA R130, R40, R26, R61 ;  /* 0x0000001a28827223 */ /* 0x000fe2000000003d */
[C---:B-1----:R-:W-:Y:S01]  /*15750*/  FFMA R90, R44.reuse, R24, R53 ;  /* 0x000000182c5a7223 */ /* 0x042fe20000000035 */
[----:B------:R-:W-:Y:S01]  /*15760*/  FFMA R132, R44, R26, R57 ;  /* 0x0000001a2c847223 */ /* 0x000fe20000000039 */
[C---:B0-----:R-:W-:Y:S01]  /*15770*/  FFMA R24, R32.reuse, R24, R7 ;  /* 0x0000001820187223 */ /* 0x041fe20000000007 */
[----:B------:R-:W-:Y:S01]  /*15780*/  FFMA R26, R32, R26, R5 ;  /* 0x0000001a201a7223 */ /* 0x000fe20000000005 */
        /* <DEDUP_REMOVED lines=13> */
[----:B------:R-:W-:Y:S01]  /*15860*/  FFMA R149, R33, R50, R26 ;  /* 0x0000003221957223 */ /* 0x000fe2000000001a */
[----:B------:R-:W-:Y:S04]  /*15870*/  LDS.128 R52, [R103+0x290] ;  /* 0x0002900067347984 */ /* 0x000fe80000000c00 */
[----:B------:R-:W0:Y:S01]  /*15880*/  LDS.128 R24, [R103+0x300] ;  /* 0x0003000067187984 */ /* 0x000e220000000c00 */
[C---:B------:R-:W-:Y:S01]  /*15890*/  FFMA R57, R44.reuse, R36, R99 ;  /* 0x000000242c397223 */ /* 0x040fe20000000063 */
        /* <DEDUP_REMOVED lines=39> */
[C---:B------:R-:W-:Y:S01]  /*15b10*/  FFMA R67, R52.reuse, R9, R67 ;  /* 0x0000000934437223 */ /* 0x040fe20000000043 */
[----:B------:R-:W0:Y:S01]  /*15b20*/  LDS.128 R48, [R103+0x380] ;  /* 0x0003800067307984 */ /* 0x000e220000000c00 */
        /* <DEDUP_REMOVED lines=49> */
[----:B-1----:R-:W-:Y:S01]  /*15e40*/  FFMA R77, R36, R14, R77 ;  /* 0x0000000e244d7223 */ /* 0x002fe2000000004d */
[C---:B------:R-:W-:Y:S01]  /*15e50*/  FFMA R40, R14.reuse, R37, R9 ;  /* 0x000000250e287223 */ /* 0x040fe20000000009 */
[C---:B------:R-:W-:Y:S01]  /*15e60*/  FFMA R75, R14.reuse, R38, R75 ;  /* 0x000000260e4b7223 */ /* 0x040fe2000000004b */
[----:B------:R-:W-:Y:S01]  /*15e70*/  FFMA R12, R14, R39, R12 ;  /* 0x000000270e0c7223 */ /* 0x000fe2000000000c */
[----:B------:R-:W-:Y:S01]  /*15e80*/  FFMA R90, R18, R25, R107 ;  /* 0x00000019125a7223 */ /* 0x000fe2000000006b */
[----:B------:R-:W-:Y:S01]  /*15e90*/  FFMA R26, R34, R26, R149 ;  /* 0x0000001a221a7223 */ /* 0x000fe20000000095 */
[C---:B------:R-:W-:Y:S01]  /*15ea0*/  FFMA R64, R18.reuse, R27, R117 ;  /* 0x0000001b12407223 */ /* 0x040fe20000000075 */
        /* <DEDUP_REMOVED lines=27> */
[----:B------:R-:W-:Y:S01]  /*16060*/  FFMA R17, R36, R10, R67 ;  /* 0x0000000a24117223 */ /* 0x000fe20000000043 */
[CC--:B------:R-:W-:Y:S01]  /*16070*/  FFMA R20, R10.reuse, R37.reuse, R145 ;  /* 0x000000250a147223 */ /* 0x0c0fe20000000091 */
[----:B------:R-:W-:Y:S01]  /*16080*/  FFMA R33, R10, R38, R71 ;  /* 0x000000260a217223 */ /* 0x000fe20000000047 */
[----:B------:R-:W-:Y:S01]  /*16090*/  FFMA R21, R36, R42, R59 ;  /* 0x0000002a24157223 */ /* 0x000fe2000000003b */
[C---:B------:R-:W-:Y:S01]  /*160a0*/  FFMA R22, R42.reuse, R37, R153 ;  /* 0x000000252a167223 */ /* 0x040fe20000000099 */
[----:B------:R-:W-:Y:S01]  /*160b0*/  FFMA R79, R42, R38, R61 ;  /* 0x000000262a4f7223 */ /* 0x000fe2000000003d */
[----:B------:R-:W-:Y:S01]  /*160c0*/  FFMA R46, R46, R39, R44 ;  /* 0x000000272e2e7223 */ /* 0x000fe2000000002c */
[----:B------:R-:W-:Y:S01]  /*160d0*/  FFMA R30, R34, R37, R29 ;  /* 0x00000025221e7223 */ /* 0x000fe2000000001d */
[----:B0-----:R-:W-:Y:S01]  /*160e0*/  FFMA R41, R48, R11, R45 ;  /* 0x0000000b30297223 */ /* 0x001fe2000000002d */
[-C--:B------:R-:W-:Y:S01]  /*160f0*/  FFMA R97, R15, R50.reuse, R84 ;  /* 0x000000320f617223 */ /* 0x080fe20000000054 */
[----:B------:R-:W-:Y:S01]  /*16100*/  FFMA R73, R19, R50, R92 ;  /* 0x0000003213497223 */ /* 0x000fe2000000005c */
[----:B------:R-:W-:Y:S01]  /*16110*/  FFMA R42, R42, R39, R56 ;  /* 0x000000272a2a7223 */ /* 0x000fe20000000038 */
[----:B------:R-:W-:Y:S01]  /*16120*/  FFMA R87, R36, R34, R87 ;  /* 0x0000002224577223 */ /* 0x000fe20000000057 */
        /* <DEDUP_REMOVED lines=39> */
[----:B------:R-:W-:Y:S01]  /*163a0*/  FFMA R117, R52, R15, R77 ;  /* 0x0000000f34757223 */ /* 0x000fe2000000004d */
[C---:B------:R-:W-:Y:S01]  /*163b0*/  FFMA R120, R15.reuse, R53, R40 ;  /* 0x000000350f787223 */ /* 0x040fe20000000028 */
[CC--:B------:R-:W-:Y:S01]  /*163c0*/  FFMA R119, R15.reuse, R54.reuse, R75 ;  /* 0x000000360f777223 */ /* 0x0c0fe2000000004b */
[----:B------:R-:W-:Y:S01]  /*163d0*/  FFMA R122, R15, R55, R12 ;  /* 0x000000370f7a7223 */ /* 0x000fe2000000000c */
[C---:B------:R-:W-:Y:S01]  /*163e0*/  FFMA R124, R19.reuse, R53, R14 ;  /* 0x00000035137c7223 */ /* 0x040fe2000000000e */
[----:B------:R-:W-:-:S02]  /*163f0*/  FFMA R123, R19, R54, R13 ;  /* 0x00000036137b7223 */ /* 0x000fc4000000000d */
[----:B------:R-:W3:Y:S01]  /*16400*/  LDS.128 R12, [R104+0x120] ;  /* 0x00012000680c7984 */ /* 0x000ee20000000c00 */
[C---:B------:R-:W-:Y:S01]  /*16410*/  FFMA R121, R52.reuse, R19, R81 ;  /* 0x0000001334797223 */ /* 0x040fe20000000051 */
[----:B------:R-:W-:Y:S01]  /*16420*/  FFMA R126, R19, R55, R86 ;  /* 0x00000037137e7223 */ /* 0x000fe20000000056 */
[C---:B------:R-:W-:Y:S01]  /*16430*/  FFMA R94, R23.reuse, R53, R16 ;  /* 0x00000035175e7223 */ /* 0x040fe20000000010 */
[C---:B------:R-:W-:Y:S02]  /*16440*/  FFMA R102, R23.reuse, R55, R18 ;  /* 0x0000003717667223 */ /* 0x040fe40000000012 */
[----:B------:R-:W4:Y:S01]  /*16450*/  LDS.128 R16, [R104+0x1a0] ;  /* 0x0001a00068107984 */ /* 0x000f220000000c00 */
[C---:B------:R-:W-:Y:S01]  /*16460*/  FFMA R89, R52.reuse, R23, R89 ;  /* 0x0000001734597223 */ /* 0x040fe20000000059 */
[----:B------:R-:W-:Y:S01]  /*16470*/  FFMA R91, R23, R54, R91 ;  /* 0x00000036175b7223 */ /* 0x000fe2000000005b */
[----:B------:R-:W-:Y:S01]  /*16480*/  FFMA R99, R52, R43, R21 ;  /* 0x0000002b34637223 */ /* 0x000fe20000000015 */
[----:B------:R-:W-:-:S02]  /*16490*/  FFMA R98, R43, R53, R22 ;  /* 0x000000352b627223 */ /* 0x000fc40000000016 */
[----:B------:R-:W5:Y:S01]  /*164a0*/  LDS.128 R20, [R104+0x220] ;  /* 0x0002200068147984 */ /* 0x000f620000000c00 */
[C---:B------:R-:W-:Y:S01]  /*164b0*/  FFMA R87, R52.reuse, R35, R87 ;  /* 0x0000002334577223 */ /* 0x040fe20000000057 */
[C---:B------:R-:W-:Y:S01]  /*164c0*/  FFMA R100, R35.reuse, R53, R30 ;  /* 0x0000003523647223 */ /* 0x040fe2000000001e */
[CC--:B------:R-:W-:Y:S01]  /*164d0*/  FFMA R101, R35.reuse, R54.reuse, R101 ;  /* 0x0000003623657223 */ /* 0x0c0fe20000000065 */
[-C--:B------:R-:W-:Y:S01]  /*164e0*/  FFMA R114, R35, R55.reuse, R34 ;  /* 0x0000003723727223 */ /* 0x080fe20000000022 */
[CC--:B------:R-:W-:Y:S01]  /*164f0*/  FFMA R105, R43.reuse, R54.reuse, R79 ;  /* 0x000000362b697223 */ /* 0x0c0fe2000000004f */
[----:B------:R-:W5:Y:S01]  /*16500*/  LDS.128 R32, [R104+0x2a0] ;  /* 0x0002a00068207984 */ /* 0x000f620000000c00 */
[----:B------:R-:W-:Y:S01]  /*16510*/  FFMA R108, R43, R55, R42 ;  /* 0x000000372b6c7223 */ /* 0x000fe2000000002a */
[----:B------:R-:W-:Y:S01]  /*16520*/  FFMA R93, R52, R31, R93 ;  /* 0x0000001f345d7223 */ /* 0x000fe2000000005d */
[C---:B------:R-:W-:Y:S01]  /*16530*/  FFMA R96, R31.reuse, R53, R80 ;  /* 0x000000351f607223 */ /* 0x040fe20000000050 */
[C---:B------:R-:W-:Y:S01]  /*16540*/  FFMA R95, R31.reuse, R54, R95 ;  /* 0x000000361f5f7223 */ /* 0x040fe2000000005f */
        /* <DEDUP_REMOVED lines=9> */
[----:B------:R-:W0:Y:S01]  /*165e0*/  LDS.128 R40, [R104+0x320] ;  /* 0x0003200068287984 */ /* 0x000e220000000c00 */
[C---:B--2---:R-:W-:Y:S01]  /*165f0*/  FFMA R118, R8.reuse, R36, R29 ;  /* 0x0000002408767223 */ /* 0x044fe2000000001d */
[----:B------:R-:W-:-:S02]  /*16600*/  FFMA R116, R8, R37, R28 ;  /* 0x0000002508747223 */ /* 0x000fc4000000001c */
[----:B------:R-:W1:Y:S01]  /*16610*/  LDS.128 R28, [R104+0x3a0] ;  /* 0x0003a000681c7984 */ /* 0x000e620000000c00 */
[C---:B------:R-:W-:Y:S01]  /*16620*/  FFMA R110, R47.reuse, R53, R78 ;  /* 0x000000352f6e7223 */ /* 0x040fe2000000004e */
[----:B------:R-:W-:Y:S01]  /*16630*/  FFMA R78, R8, R49, R120 ;  /* 0x00000031084e7223 */ /* 0x000fe20000000078 */
[----:B------:R-:W-:Y:S01]  /*16640*/  FFMA R85, R52, R47, R85 ;  /* 0x0000002f34557223 */ /* 0x000fe20000000055 */
[C---:B------:R-:W-:Y:S01]  /*16650*/  FFMA R107, R47.reuse, R54, R83 ;  /* 0x000000362f6b7223 */ /* 0x040fe20000000053 */
[----:B------:R-:W-:Y:S01]  /*16660*/  FFMA R112, R47, R55, R46 ;  /* 0x000000372f707223 */ /* 0x000fe2000000002e */
[C---:B---3--:R-:W-:Y:S01]  /*16670*/  FFMA R128, R12.reuse, R36, R45 ;  /* 0x000000240c807223 */ /* 0x048fe2000000002d */
[----:B------:R-:W-:Y:S01]  /*16680*/  FFMA R120, R12, R37, R44 ;  /* 0x000000250c787223 */ /* 0x000fe2000000002c */
[-C--:B------:R-:W-:Y:S01]  /*16690*/  FFMA R80, R8, R39.reuse, R92 ;  /* 0x0000002708507223 */ /* 0x080fe2000000005c */
[----:B------:R-:W2:Y:S01]  /*166a0*/  LDS.128 R44, [R103+0x480] ;  /* 0x00048000672c7984 */ /* 0x000ea20000000c00 */
[-C--:B------:R-:W-:Y:S01]  /*166b0*/  FFMA R92, R12, R38.reuse, R73 ;  /* 0x000000260c5c7223 */ /* 0x080fe20000000049 */
        /* <DEDUP_REMOVED lines=31> */
[C---:B-1----:R-:W-:Y:S01]  /*168b0*/  FFMA R36, R28.reuse, R36, R7 ;  /* 0x000000241c247223 */ /* 0x042fe20000000007 */
[----:B------:R-:W0:Y:S01]  /*168c0*/  LDS.128 R52, [R103+0x490] ;  /* 0x0004900067347984 */ /* 0x000e220000000c00 */
        /* <DEDUP_REMOVED lines=69> */
[----:B------:R-:W-:Y:S01]  /*16d20*/  FFMA R21, R29, R53, R100 ;  /* 0x000000351d157223 */ /* 0x000fe20000000064 */
[C---:B------:R-:W-:Y:S01]  /*16d30*/  FFMA R87, R28.reuse, R48, R87 ;  /* 0x000000301c577223 */ /* 0x040fe20000000057 */
[----:B------:R-:W-:Y:S01]  /*16d40*/  FFMA R101, R28, R50, R101 ;  /* 0x000000321c657223 */ /* 0x000fe20000000065 */
[C---:B-1----:R-:W-:Y:S01]  /*16d50*/  FFMA R94, R36.reuse, R18, R49 ;  /* 0x00000012245e7223 */ /* 0x042fe20000000031 */
[----:B------:R-:W-:-:S02]  /*16d60*/  FFMA R100, R36, R22, R51 ;  /* 0x0000001624647223 */ /* 0x000fc40000000033 */
        /* <DEDUP_REMOVED lines=11> */
[----:B------:R-:W-:-:S02]  /*16e20*/  FFMA R114, R29, R55, R114 ;  /* 0x000000371d727223 */ /* 0x000fc40000000072 */
[----:B------:R-:W2:Y:S01]  /*16e30*/  LDS.128 R52, [R103+0x590] ;  /* 0x0005900067347984 */ /* 0x000ea20000000c00 */
[----:B------:R-:W-:Y:S01]  /*16e40*/  FFMA R56, R36, R10, R5 ;  /* 0x0000000a24387223 */ /* 0x000fe20000000005 */
[C---:B------:R-:W-:Y:S01]  /*16e50*/  FFMA R62, R10.reuse, R37, R93 ;  /* 0x000000250a3e7223 */ /* 0x040fe2000000005d */
[C---:B------:R-:W-:Y:S01]  /*16e60*/  FFMA R84, R10.reuse, R38, R129 ;  /* 0x000000260a547223 */ /* 0x040fe20000000081 */
[----:B------:R-:W-:Y:S01]  /*16e70*/  FFMA R58, R10, R39, R131 ;  /* 0x000000270a3a7223 */ /* 0x000fe20000000083 */
[C---:B------:R-:W-:Y:S01]  /*16e80*/  FFMA R109, R36.reuse, R26, R109 ;  /* 0x0000001a246d7223 */ /* 0x040fe2000000006d */
[C---:B------:R-:W-:Y:S01]  /*16e90*/  FFMA R66, R36.reuse, R14, R7 ;  /* 0x0000000e24427223 */ /* 0x040fe20000000007 */
[----:B------:R-:W-:Y:S01]  /*16ea0*/  FFMA R108, R36, R34, R85 ;  /* 0x00000022246c7223 */ /* 0x000fe20000000055 */
        /* <DEDUP_REMOVED lines=19> */
[----:B------:R-:W-:Y:S01]  /*16fe0*/  FFMA R96, R18, R37, R99 ;  /* 0x0000002512607223 */ /* 0x000fe20000000063 */
[----:B------:R-:W-:Y:S01]  /*16ff0*/  FFMA R38, R30, R38, R147 ;  /* 0x000000261e267223 */ /* 0x000fe20000000093 */
[----:B------:R-:W-:Y:S01]  /*17000*/  FFMA R72, R18, R39, R137 ;  /* 0x0000002712487223 */ /* 0x000fe20000000089 */
[----:B------:R-:W-:Y:S01]  /*17010*/  FFMA R91, R44, R18, R69 ;  /* 0x000000122c5b7223 */ /* 0x000fe20000000045 */
[C---:B------:R-:W-:Y:S01]  /*17020*/  FFMA R13, R18.reuse, R46, R71 ;  /* 0x0000002e120d7223 */ /* 0x040fe20000000047 */
[----:B------:R-:W-:Y:S01]  /*17030*/  FFMA R14, R18, R47, R6 ;  /* 0x0000002f120e7223 */ /* 0x000fe20000000006 */
        /* <DEDUP_REMOVED lines=14> */
[-C--:B------:R-:W-:Y:S01]  /*17120*/  FFMA R78, R34, R47.reuse, R60 ;  /* 0x0000002f224e7223 */ /* 0x080fe2000000003c */
[----:B------:R-:W-:Y:S01]  /*17130*/  FFMA R95, R44, R22, R65 ;  /* 0x000000162c5f7223 */ /* 0x000fe20000000041 */
[C---:B------:R-:W-:Y:S01]  /*17140*/  FFMA R93, R22.reuse, R46, R67 ;  /* 0x0000002e165d7223 */ /* 0x040fe20000000043 */
[----:B------:R-:W-:Y:S01]  /*17150*/  FFMA R82, R22, R47, R20 ;  /* 0x0000002f16527223 */ /* 0x000fe20000000014 */
[----:B------:R-:W-:Y:S01]  /*17160*/  FFMA R83, R44, R42, R57 ;  /* 0x0000002a2c537223 */ /* 0x000fe20000000039 */
[C---:B------:R-:W-:Y:S01]  /*17170*/  FFMA R34, R42.reuse, R45, R33 ;  /* 0x0000002d2a227223 */ /* 0x040fe20000000021 */
[----:B------:R-:W-:Y:S01]  /*17180*/  FFMA R89, R42, R46, R59 ;  /* 0x0000002e2a597223 */ /* 0x000fe2000000003b */
[-C--:B------:R-:W-:Y:S01]  /*17190*/  FFMA R24, R26, R47.reuse, R24 ;  /* 0x0000002f1a187223 */ /* 0x080fe20000000018 */
[----:B------:R-:W-:Y:S01]  /*171a0*/  FFMA R42, R42, R47, R40 ;  /* 0x0000002f2a2a7223 */ /* 0x000fe20000000028 */
[-C--:B------:R-:W-:Y:S01]  /*171b0*/  FFMA R22, R30, R45.reuse, R21 ;  /* 0x0000002d1e167223 */ /* 0x080fe20000000015 */
[-C--:B-1----:R-:W-:Y:S01]  /*171c0*/  FFMA R97, R11, R50.reuse, R84 ;  /* 0x000000320b617223 */ /* 0x082fe20000000054 */
        /* <DEDUP_REMOVED lines=37> */
[----:B------:R-:W-:Y:S01]  /*17420*/  LDS.128 R36, [R104+0x30] ;  /* 0x0000300068247984 */ /* 0x000fe20000000c00 */
[----:B--2---:R-:W-:Y:S01]  /*17430*/  FFMA R75, R52, R27, R75 ;  /* 0x0000001b344b7223 */ /* 0x004fe2000000004b */
[----:B------:R-:W-:-:S02]  /*17440*/  FFMA R74, R27, R53, R16 ;  /* 0x000000351b4a7223 */ /* 0x000fc40000000010 */
[----:B------:R-:W0:Y:S01]  /*17450*/  LDS.128 R48, [R103+0x610] ;  /* 0x0006100067307984 */ /* 0x000e220000000c00 */
[CC--:B------:R-:W-:Y:S01]  /*17460*/  FFMA R113, R27.reuse, R54.reuse, R77 ;  /* 0x000000361b717223 */ /* 0x0c0fe2000000004d */
[----:B------:R-:W-:Y:S02]  /*17470*/  FFMA R116, R27, R55, R24 ;  /* 0x000000371b747223 */ /* 0x000fe40000000018 */
        /* <DEDUP_REMOVED lines=12> */
[C---:B------:R-:W-:Y:S01]  /*17540*/  FFMA R85, R19.reuse, R54, R13 ;  /* 0x0000003613557223 */ /* 0x040fe2000000000d */
[----:B------:R-:W-:Y:S02]  /*17550*/  FFMA R102, R19, R55, R14 ;  /* 0x0000003713667223 */ /* 0x000fe4000000000e */
[----:B------:R-:W4:Y:S01]  /*17560*/  LDS.128 R12, [R104+0x1b0] ;  /* 0x0001b000680c7984 */ /* 0x000f220000000c00 */
[C---:B------:R-:W-:Y:S01]  /*17570*/  FFMA R91, R52.reuse, R19, R91 ;  /* 0x00000013345b7223 */ /* 0x040fe2000000005b */
[----:B------:R-:W-:Y:S01]  /*17580*/  FFMA R99, R52, R35, R17 ;  /* 0x0000002334637223 */ /* 0x000fe20000000011 */
[----:B------:R-:W-:-:S02]  /*17590*/  FFMA R98, R35, R53, R18 ;  /* 0x0000003523627223 */ /* 0x000fc40000000012 */
[----:B------:R-:W5:Y:S01]  /*175a0*/  LDS.128 R16, [R104+0x230] ;  /* 0x0002300068107984 */ /* 0x000f620000000c00 */
[-C--:B------:R-:W-:Y:S01]  /*175b0*/  FFMA R105, R35, R54.reuse, R29 ;  /* 0x0000003623697223 */ /* 0x080fe2000000001d */
[C---:B------:R-:W-:Y:S01]  /*175c0*/  FFMA R87, R52.reuse, R31, R87 ;  /* 0x0000001f34577223 */ /* 0x040fe20000000057 */
[C---:B------:R-:W-:Y:S01]  /*175d0*/  FFMA R100, R31.reuse, R53, R22 ;  /* 0x000000351f647223 */ /* 0x040fe20000000016 */
[C---:B------:R-:W-:Y:S01]  /*175e0*/  FFMA R101, R31.reuse, R54, R101 ;  /* 0x000000361f657223 */ /* 0x040fe20000000065 */
[-C--:B------:R-:W-:Y:S01]  /*175f0*/  FFMA R114, R31, R55.reuse, R30 ;  /* 0x000000371f727223 */ /* 0x080fe2000000001e */
[----:B------:R-:W-:Y:S01]  /*17600*/  FFMA R108, R35, R55, R78 ;  /* 0x00000037236c7223 */ /* 0x000fe2000000004e */
[----:B------:R-:W5:Y:S01]  /*17610*/  LDS.128 R28, [R104+0x2b0] ;  /* 0x0002b000681c7984 */ /* 0x000f620000000c00 */
[----:B------:R-:W-:Y:S01]  /*17620*/  FFMA R110, R43, R53, R34 ;  /* 0x000000352b6e7223 */ /* 0x000fe20000000022 */
        /* <DEDUP_REMOVED lines=9> */
[C---:B------:R-:W-:Y:S01]  /*176c0*/  FFMA R96, R23.reuse, R53, R80 ;  /* 0x0000003517607223 */ /* 0x040fe20000000050 */
[C---:B------:R-:W-:Y:S01]  /*176d0*/  FFMA R93, R23.reuse, R54, R93 ;  /* 0x00000036175d7223 */ /* 0x040fe2000000005d */
[----:B------:R-:W-:Y:S01]  /*176e0*/  FFMA R106, R23, R55, R82 ;  /* 0x00000037176a7223 */ /* 0x000fe20000000052 */
[----:B------:R-:W0:Y:S01]  /*176f0*/  LDS.128 R32, [R104+0x330] ;  /* 0x0003300068207984 */ /* 0x000e220000000c00 */
[C---:B--2---:R-:W-:Y:S01]  /*17700*/  FFMA R118, R24.reuse, R44, R21 ;  /* 0x0000002c18767223 */ /* 0x044fe20000000015 */
[----:B------:R-:W-:-:S02]  /*17710*/  FFMA R116, R24, R45, R20 ;  /* 0x0000002d18747223 */ /* 0x000fc40000000014 */
[----:B------:R-:W1:Y:S01]  /*17720*/  LDS.128 R20, [R104+0x3b0] ;  /* 0x0003b00068147984 */ /* 0x000e620000000c00 */
[----:B------:R-:W-:Y:S01]  /*17730*/  FFMA R78, R24, R49, R120 ;  /* 0x00000031184e7223 */ /* 0x000fe20000000078 */
[----:B------:R-:W-:Y:S01]  /*17740*/  FFMA R107, R52, R43, R83 ;  /* 0x0000002b346b7223 */ /* 0x000fe20000000053 */
[C---:B------:R-:W-:Y:S01]  /*17750*/  FFMA R89, R43.reuse, R54, R89 ;  /* 0x000000362b597223 */ /* 0x040fe20000000059 */
[----:B------:R-:W-:Y:S01]  /*17760*/  FFMA R112, R43, R55, R42 ;  /* 0x000000372b707223 */ /* 0x000fe2000000002a */
[C---:B---3--:R-:W-:Y:S01]  /*17770*/  FFMA R128, R8.reuse, R44, R41 ;  /* 0x0000002c08807223 */ /* 0x048fe20000000029 */
[----:B------:R-:W-:Y:S01]  /*17780*/  FFMA R120, R8, R45, R40 ;  /* 0x0000002d08787223 */ /* 0x000fe20000000028 */
[CC--:B------:R-:W-:Y:S01]  /*17790*/  FFMA R80, R24.reuse, R47.reuse, R92 ;  /* 0x0000002f18507223 */ /* 0x0c0fe2000000005c */
[----:B------:R-:W2:Y:S01]  /*177a0*/  LDS.128 R40, [R103+0x680] ;  /* 0x0006800067287984 */ /* 0x000ea20000000c00 */
[----:B------:R-:W-:Y:S01]  /*177b0*/  FFMA R79, R24, R48, R81 ;  /* 0x00000030184f7223 */ /* 0x000fe20000000051 */
[-C--:B------:R-:W-:Y:S01]  /*177c0*/  FFMA R92, R8, R46.reuse, R73 ;  /* 0x0000002e085c7223 */ /* 0x080fe20000000049 */
        /* <DEDUP_REMOVED lines=42> */
[----:B------:R-:W0:Y:S04]  /*17a70*/  LDS.128 R52, [R103+0x690] ;  /* 0x0006900067347984 */ /* 0x000e280000000c00 */
        /* <DEDUP_REMOVED lines=77> */
[----:B--2---:R-:W-:Y:S01]  /*17f50*/  FFMA R86, R18, R41, R13 ;  /* 0x0000002912567223 */ /* 0x004fe2000000000d */
        /* <DEDUP_REMOVED lines=9> */
[C---:B------:R-:W-:Y:S01]  /*17ff0*/  FFMA R108, R18.reuse, R46, R131 ;  /* 0x0000002e126c7223 */ /* 0x040fe20000000083 */
        /* <DEDUP_REMOVED lines=14> */
[----:B------:R-:W-:Y:S01]  /*180e0*/  FFMA R66, R30, R47, R127 ;  /* 0x0000002f1e427223 */ /* 0x000fe2000000007f */
[----:B------:R-:W-:Y:S01]  /*180f0*/  FFMA R97, R10, R42, R83 ;  /* 0x0000002a0a617223 */ /* 0x000fe20000000053 */
[----:B------:R-:W-:Y:S01]  /*18100*/  FFMA R149, R40, R30, R149 ;  /* 0x0000001e28957223 */ /* 0x000fe20000000095 */
[C---:B------:R-:W-:Y:S01]  /*18110*/  FFMA R18, R30.reuse, R41, R61 ;  /* 0x000000291e127223 */ /* 0x040fe2000000003d */
[C---:B------:R-:W-:Y:S01]  /*18120*/  FFMA R25, R30.reuse, R42, R63 ;  /* 0x0000002a1e197223 */ /* 0x040fe2000000003f */
[----:B------:R-:W-:Y:S01]  /*18130*/  FFMA R78, R30, R43, R60 ;  /* 0x0000002b1e4e7223 */ /* 0x000fe2000000003c */
[-C--:B------:R-:W-:Y:S01]  /*18140*/  FFMA R98, R14, R45.reuse, R99 ;  /* 0x0000002d0e627223 */ /* 0x080fe20000000063 */
[-C--:B------:R-:W-:Y:S01]  /*18150*/  FFMA R120, R34, R45.reuse, R111 ;  /* 0x0000002d22787223 */ /* 0x080fe2000000006f */
[C---:B------:R-:W-:Y:S01]  /*18160*/  FFMA R126, R22.reuse, R45, R113 ;  /* 0x0000002d167e7223 */ /* 0x040fe20000000071 */
[----:B------:R-:W-:Y:S01]  /*18170*/  FFMA R46, R22, R46, R147 ;  /* 0x0000002e162e7223 */ /* 0x000fe20000000093 */
        /* <DEDUP_REMOVED lines=16> */
[----:B0-----:R-:W-:Y:S01]  /*18280*/  FFMA R32, R11, R49, R92 ;  /* 0x000000310b207223 */ /* 0x001fe2000000005c */
[C---:B------:R-:W-:Y:S01]  /*18290*/  FFMA R99, R27.reuse, R50, R84 ;  /* 0x000000321b637223 */ /* 0x040fe20000000054 */
        /* <DEDUP_REMOVED lines=8> */
[C---:B------:R-:W-:Y:S01]  /*18320*/  FFMA R29, R48.reuse, R39, R109 ;  /* 0x00000027301d7223 */ /* 0x040fe2000000006d */
[C---:B------:R-:W-:Y:S01]  /*18330*/  FFMA R21, R48.reuse, R27, R56 ;  /* 0x0000001b30157223 */ /* 0x040fe20000000038 */
[----:B------:R-:W-:Y:S01]  /*18340*/  FFMA R33, R48, R11, R68 ;  /* 0x0000000b30217223 */ /* 0x000fe20000000044 */
[----:B------:R-:W-:Y:S01]  /*18350*/  FFMA R20, R27, R49, R62 ;  /* 0x000000311b147223 */ /* 0x000fe2000000003e */
[-C--:B------:R-:W-:Y:S01]  /*18360*/  FFMA R63, R31, R50.reuse, R116 ;  /* 0x000000321f3f7223 */ /* 0x080fe20000000074 */
[-C--:B------:R-:W-:Y:S01]  /*18370*/  FFMA R92, R27, R51.reuse, R58 ;  /* 0x000000331b5c7223 */ /* 0x080fe2000000003a */
        /* <DEDUP_REMOVED lines=120> */
[----:B------:R-:W0:Y:S01]  /*18b00*/  LDS.128 R52, [R103+0x890] ;  /* 0x0008900067347984 */ /* 0x000e220000000c00 */
        /* <DEDUP_REMOVED lines=239> */
[----:B------:R-:W-:Y:S04]  /*19a00*/  LDS.128 R52, [R103+0xa90] ;  /* 0x000a900067347984 */ /* 0x000fe80000000c00 */
        /* <DEDUP_REMOVED lines=43> */
[C---:B--2---:R-:W-:Y:S01]  /*19cc0*/  FFMA R107, R36.reuse, R33, R107 ;  /* 0x00000021246b7223 */ /* 0x044fe2000000006b */
        /* <DEDUP_REMOVED lines=31> */
[----:B------:R-:W0:Y:S04]  /*19ec0*/  LDS.128 R44, [R103+0xb00] ;  /* 0x000b0000672c7984 */ /* 0x000e280000000c00 */
[----:B------:R-:W1:Y:S01]  /*19ed0*/  LDS.128 R36, [R103+0xb10] ;  /* 0x000b100067247984 */ /* 0x000e620000000c00 */
[----:B------:R-:W-:Y:S01]  /*19ee0*/  FFMA R145, R52, R33, R75 ;  /* 0x0000002134917223 */ /* 0x000fe2000000004b */
        /* <DEDUP_REMOVED lines=34> */
[----:B0-----:R-:W-:Y:S01]  /*1a110*/  FFMA R64, R44, R42, R5 ;  /* 0x0000002a2c407223 */ /* 0x001fe20000000005 */
[C---:B------:R-:W-:Y:S01]  /*1a120*/  FFMA R92, R42.reuse, R45, R93 ;  /* 0x0000002d2a5c7223 */ /* 0x040fe2000000005d */
[C---:B------:R-:W-:Y:S01]  /*1a130*/  FFMA R94, R42.reuse, R46, R129 ;  /* 0x0000002e2a5e7223 */ /* 0x040fe20000000081 */
[----:B------:R-:W-:Y:S01]  /*1a140*/  FFMA R20, R42, R47, R137 ;  /* 0x0000002f2a147223 */ /* 0x000fe20000000089 */
[----:B-1----:R-:W-:Y:S01]  /*1a150*/  FFMA R81, R36, R42, R81 ;  /* 0x0000002a24517223 */ /* 0x002fe20000000051 */
[C---:B------:R-:W-:Y:S01]  /*1a160*/  FFMA R28, R42.reuse, R37, R33 ;  /* 0x000000252a1c7223 */ /* 0x040fe20000000021 */
[CC--:B------:R-:W-:Y:S01]  /*1a170*/  FFMA R79, R42.reuse, R38.reuse, R79 ;  /* 0x000000262a4f7223 */ /* 0x0c0fe2000000004f */
[----:B------:R-:W-:Y:S01]  /*1a180*/  FFMA R40, R42, R39, R40 ;  /* 0x000000272a287223 */ /* 0x000fe20000000028 */
[CC--:B------:R-:W-:Y:S01]  /*1a190*/  FFMA R42, R10.reuse, R37.reuse, R41 ;  /* 0x000000250a2a7223 */ /* 0x0c0fe20000000029 */
[----:B------:R-:W-:Y:S01]  /*1a1a0*/  FFMA R41, R10, R38, R83 ;  /* 0x000000260a297223 */ /* 0x000fe20000000053 */
[----:B------:R-:W-:Y:S01]  /*1a1b0*/  FFMA R72, R30, R37, R25 ;  /* 0x000000251e487223 */ /* 0x000fe20000000019 */
[----:B------:R-:W-:Y:S01]  /*1a1c0*/  FFMA R83, R36, R30, R57 ;  /* 0x0000001e24537223 */ /* 0x000fe20000000039 */
[----:B------:R-:W-:-:S02]  /*1a1d0*/  FFMA R25, R30, R38, R59 ;  /* 0x000000261e197223 */ /* 0x000fc4000000003b */
[----:B------:R-:W0:Y:S01]  /*1a1e0*/  LDS.128 R56, [R103+0xb90] ;  /* 0x000b900067387984 */ /* 0x000e220000000c00 */
        /* <DEDUP_REMOVED lines=36> */
[----:B--2---:R-:W-:Y:S01]  /*1a430*/  FFMA R61, R52, R35, R107 ;  /* 0x00000023343d7223 */ /* 0x004fe2000000006b */
        /* <DEDUP_REMOVED lines=14> */
[C---:B------:R-:W-:Y:S01]  /*1a520*/  FFMA R107, R35.reuse, R54, R80 ;  /* 0x00000036236b7223 */ /* 0x040fe20000000050 */
[-C--:B------:R-:W-:Y:S01]  /*1a530*/  FFMA R112, R35, R55.reuse, R16 ;  /* 0x0000003723707223 */ /* 0x080fe20000000010 */
[----:B------:R-:W-:Y:S01]  /*1a540*/  FFMA R92, R43, R55, R20 ;  /* 0x000000372b5c7223 */ /* 0x000fe20000000014 */
[----:B------:R-:W-:Y:S01]  /*1a550*/  FFMA R145, R36, R34, R145 ;  /* 0x0000002224917223 */ /* 0x000fe20000000091 */
[C---:B------:R-:W-:Y:S01]  /*1a560*/  FFMA R77, R34.reuse, R38, R77 ;  /* 0x00000026224d7223 */ /* 0x040fe2000000004d */
        /* <DEDUP_REMOVED lines=27> */
[----:B------:R-:W-:Y:S04]  /*1a720*/  LDS.128 R36, [R104+0x60] ;  /* 0x0000600068247984 */ /* 0x000fe80000000c00 */
[----:B------:R-:W1:Y:S04]  /*1a730*/  LDS.128 R48, [R103+0xc00] ;  /* 0x000c000067307984 */ /* 0x000e680000000c00 */
[----:B------:R-:W2:Y:S01]  /*1a740*/  LDS.128 R52, [R103+0xc10] ;  /* 0x000c100067347984 */ /* 0x000ea20000000c00 */
[C---:B0-----:R-:W-:Y:S01]  /*1a750*/  FFMA R145, R56.reuse, R35, R145 ;  /* 0x0000002338917223 */ /* 0x041fe20000000091 */
[C---:B------:R-:W-:Y:S01]  /*1a760*/  FFMA R60, R35.reuse, R57, R24 ;  /* 0x00000039233c7223 */ /* 0x040fe20000000018 */
[CC--:B------:R-:W-:Y:S01]  /*1a770*/  FFMA R77, R35.reuse, R58.reuse, R77 ;  /* 0x0000003a234d7223 */ /* 0x0c0fe2000000004d */
[----:B------:R-:W-:Y:S01]  /*1a780*/  FFMA R62, R35, R59, R32 ;  /* 0x0000003b233e7223 */ /* 0x000fe20000000020 */
[----:B------:R-:W-:Y:S01]  /*1a790*/  FFMA R81, R56, R43, R81 ;  /* 0x0000002b38517223 */ /* 0x000fe20000000051 */
[----:B------:R-:W0:Y:S01]  /*1a7a0*/  LDS.128 R32, [R104+0xe0] ;  /* 0x0000e00068207984 */ /* 0x000e220000000c00 */
[C---:B------:R-:W-:Y:S01]  /*1a7b0*/  FFMA R28, R43.reuse, R57, R28 ;  /* 0x000000392b1c7223 */ /* 0x040fe2000000001c */
[CC--:B------:R-:W-:Y:S01]  /*1a7c0*/  FFMA R109, R43.reuse, R58.reuse, R79 ;  /* 0x0000003a2b6d7223 */ /* 0x0c0fe2000000004f */
[----:B------:R-:W-:Y:S01]  /*1a7d0*/  FFMA R116, R43, R59, R40 ;  /* 0x0000003b2b747223 */ /* 0x000fe20000000028 */
[C---:B------:R-:W-:Y:S01]  /*1a7e0*/  FFMA R118, R11.reuse, R57, R42 ;  /* 0x000000390b767223 */ /* 0x040fe2000000002a */
[----:B------:R-:W-:-:S02]  /*1a7f0*/  FFMA R113, R11, R58, R41 ;  /* 0x0000003a0b717223 */ /* 0x000fc40000000029 */
[----:B------:R-:W3:Y:S01]  /*1a800*/  LDS.128 R40, [R104+0x160] ;  /* 0x0001600068287984 */ /* 0x000ee20000000c00 */
[C---:B------:R-:W-:Y:S01]  /*1a810*/  FFMA R111, R56.reuse, R11, R45 ;  /* 0x0000000b386f7223 */ /* 0x040fe2000000002d */
[-C--:B------:R-:W-:Y:S01]  /*1a820*/  FFMA R95, R15, R58.reuse, R47 ;  /* 0x0000003a0f5f7223 */ /* 0x080fe2000000002f */
[----:B------:R-:W-:Y:S01]  /*1a830*/  FFMA R120, R11, R59, R88 ;  /* 0x0000003b0b787223 */ /* 0x000fe20000000058 */
[----:B------:R-:W4:Y:S01]  /*1a840*/  LDS.128 R44, [R104+0x1e0] ;  /* 0x0001e000682c7984 */ /* 0x000f220000000c00 */
[C---:B------:R-:W-:Y:S01]  /*1a850*/  FFMA R85, R56.reuse, R15, R85 ;  /* 0x0000000f38557223 */ /* 0x040fe20000000055 */
[C---:B------:R-:W-:Y:S01]  /*1a860*/  FFMA R88, R15.reuse, R57, R74 ;  /* 0x000000390f587223 */ /* 0x040fe2000000004a */
[-C--:B------:R-:W-:Y:S01]  /*1a870*/  FFMA R98, R15, R59.reuse, R82 ;  /* 0x0000003b0f627223 */ /* 0x080fe20000000052 */
[----:B------:R-:W-:Y:S01]  /*1a880*/  FFMA R100, R19, R59, R86 ;  /* 0x0000003b13647223 */ /* 0x000fe20000000056 */
[C---:B------:R-:W-:Y:S01]  /*1a890*/  FFMA R149, R56.reuse, R27, R149 ;  /* 0x0000001b38957223 */ /* 0x040fe20000000095 */
[C---:B------:R-:W-:Y:S01]  /*1a8a0*/  FFMA R86, R27.reuse, R57, R70 ;  /* 0x000000391b567223 */ /* 0x040fe20000000046 */
[CC--:B------:R-:W-:Y:S01]  /*1a8b0*/  FFMA R15, R27.reuse, R58.reuse, R63 ;  /* 0x0000003a1b0f7223 */ /* 0x0c0fe2000000003f */
[----:B------:R-:W-:Y:S01]  /*1a8c0*/  FFMA R102, R27, R59, R26 ;  /* 0x0000003b1b667223 */ /* 0x000fe2000000001a */
[-C--:B------:R-:W-:Y:S01]  /*1a8d0*/  FFMA R99, R31, R58.reuse, R25 ;  /* 0x0000003a1f637223 */ /* 0x080fe20000000019 */
[C---:B------:R-:W-:Y:S01]  /*1a8e0*/  FFMA R89, R56.reuse, R19, R89 ;  /* 0x0000001338597223 */ /* 0x040fe20000000059 */
[----:B------:R-:W5:Y:S01]  /*1a8f0*/  LDS.128 R24, [R104+0x260] ;  /* 0x0002600068187984 */ /* 0x000f620000000c00 */
[C---:B------:R-:W-:Y:S01]  /*1a900*/  FFMA R94, R19.reuse, R57, R78 ;  /* 0x00000039135e7223 */ /* 0x040fe2000000004e */
[-C--:B------:R-:W-:Y:S01]  /*1a910*/  FFMA R91, R19, R58.reuse, R91 ;  /* 0x0000003a135b7223 */ /* 0x080fe2000000005b */
[C---:B------:R-:W-:Y:S01]  /*1a920*/  FFMA R97, R56.reuse, R31, R83 ;  /* 0x0000001f38617223 */ /* 0x040fe20000000053 */
[C---:B------:R-:W-:Y:S01]  /*1a930*/  FFMA R106, R31.reuse, R57, R72 ;  /* 0x000000391f6a7223 */ /* 0x040fe20000000048 */
[----:B------:R-:W-:Y:S01]  /*1a940*/  FFMA R108, R31, R59, R76 ;  /* 0x0000003b1f6c7223 */ /* 0x000fe2000000004c */
[----:B------:R-:W-:Y:S01]  /*1a950*/  FFMA R19, R56, R23, R87 ;  /* 0x0000001738137223 */ /* 0x000fe20000000057 */
[C---:B------:R-:W-:Y:S01]  /*1a960*/  FFMA R96, R23.reuse, R57, R30 ;  /* 0x0000003917607223 */ /* 0x040fe2000000001e */
[C---:B------:R-:W-:Y:S01]  /*1a970*/  FFMA R101, R23.reuse, R58, R101 ;  /* 0x0000003a17657223 */ /* 0x040fe20000000065 */
[----:B------:R-:W-:Y:S01]  /*1a980*/  FFMA R110, R23, R59, R84 ;  /* 0x0000003b176e7223 */ /* 0x000fe20000000054 */
[C---:B-1----:R-:W-:Y:S01]  /*1a990*/  FFMA R105, R36.reuse, R48, R61 ;  /* 0x0000003024697223 */ /* 0x042fe2000000003d */
[----:B------:R-:W1:Y:S01]  /*1a9a0*/  LDS.128 R56, [R104+0x2e0] ;  /* 0x0002e00068387984 */ /* 0x000e620000000c00 */
[C---:B------:R-:W-:Y:S01]  /*1a9b0*/  FFMA R90, R36.reuse, R49, R90 ;  /* 0x00000031245a7223 */ /* 0x040fe2000000005a */
[C---:B------:R-:W-:Y:S01]  /*1a9c0*/  FFMA R82, R36.reuse, R50, R107 ;  /* 0x0000003224527223 */ /* 0x040fe2000000006b */
[C---:B------:R-:W-:Y:S01]  /*1a9d0*/  FFMA R72, R36.reuse, R51, R112 ;  /* 0x0000003324487223 */ /* 0x040fe20000000070 */
[C---:B--2---:R-:W-:Y:S01]  /*1a9e0*/  FFMA R23, R36.reuse, R52, R145 ;  /* 0x0000003424177223 */ /* 0x044fe20000000091 */
[C---:B------:R-:W-:Y:S01]  /*1a9f0*/  FFMA R70, R36.reuse, R53, R60 ;  /* 0x0000003524467223 */ /* 0x040fe2000000003c */
[C---:B------:R-:W-:Y:S01]  /*1aa00*/  FFMA R77, R36.reuse, R54, R77 ;  /* 0x00000036244d7223 */ /* 0x040fe2000000004d */
[----:B------:R-:W-:-:S02]  /*1aa10*/  FFMA R36, R36, R55, R62 ;  /* 0x0000003724247223 */ /* 0x000fc4000000003e */
[----:B------:R-:W2:Y:S01]  /*1aa20*/  LDS.128 R60, [R104+0x360] ;  /* 0x00036000683c7984 */ /* 0x000ea20000000c00 */
        /* <DEDUP_REMOVED lines=15> */
[----:B------:R-:W0:Y:S01]  /*1ab20*/  LDS.128 R28, [R104+0x3e0] ;  /* 0x0003e000681c7984 */ /* 0x000e220000000c00 */
        /* <DEDUP_REMOVED lines=8> */
[----:B------:R-:W3:Y:S01]  /*1abb0*/  LDS.128 R8, [R103+0xc80] ;  /* 0x000c800067087984 */ /* 0x000ee20000000c00 */
        /* <DEDUP_REMOVED lines=9> */
[C---:B-1----:R-:W-:Y:S01]  /*1ac50*/  FFMA R100, R56.reuse, R48, R21 ;  /* 0x0000003038647223 */ /* 0x042fe20000000015 */
[C---:B------:R-:W-:Y:S01]  /*1ac60*/  FFMA R130, R56.reuse, R50, R65 ;  /* 0x0000003238827223 */ /* 0x040fe20000000041 */
[C---:B------:R-:W-:Y:S01]  /*1ac70*/  FFMA R94, R56.reuse, R51, R22 ;  /* 0x00000033385e7223 */ /* 0x040fe20000000016 */
[C---:B------:R-:W-:Y:S01]  /*1ac80*/  FFMA R128, R56.reuse, R49, R14 ;  /* 0x0000003138807223 */ /* 0x040fe2000000000e */
[C---:B------:R-:W-:Y:S01]  /*1ac90*/  FFMA R21, R56.reuse, R52, R149 ;  /* 0x0000003438157223 */ /* 0x040fe20000000095 */
[C---:B------:R-:W-:Y:S01]  /*1aca0*/  FFMA R22, R56.reuse, R53, R86 ;  /* 0x0000003538167223 */ /* 0x040fe20000000056 */
[C---:B------:R-:W-:Y:S01]  /*1acb0*/  FFMA R65, R56.reuse, R54, R15 ;  /* 0x0000003638417223 */ /* 0x040fe2000000000f */
[----:B------:R-:W-:Y:S01]  /*1acc0*/  FFMA R56, R56, R55, R102 ;  /* 0x0000003738387223 */ /* 0x000fe20000000066 */
        /* <DEDUP_REMOVED lines=40> */
[----:B------:R-:W0:Y:S01]  /*1af50*/  LDS.128 R16, [R103+0xd00] ;  /* 0x000d000067107984 */ /* 0x000e220000000c00 */
        /* <DEDUP_REMOVED lines=43> */
[-C--:B0-----:R-:W-:Y:S01]  /*1b210*/  FFMA R94, R42, R17.reuse, R97 ;  /* 0x000000112a5e7223 */ /* 0x081fe20000000061 */
[----:B--2---:R-:W-:Y:S01]  /*1b220*/  FFMA R97, R8, R26, R67 ;  /* 0x0000001a08617223 */ /* 0x004fe20000000043 */
[----:B------:R-:W-:Y:S02]  /*1b230*/  FFMA R29, R58, R10, R65 ;  /* 0x0000000a3a1d7223 */ /* 0x000fe40000000041 */
[----:B------:R-:W0:Y:S01]  /*1b240*/  LDS.128 R64, [R103+0xd90] ;  /* 0x000d900067407984 */ /* 0x000e220000000c00 */
        /* <DEDUP_REMOVED lines=61> */
[C---:B-1----:R-:W-:Y:S01]  /*1b620*/  FFMA R37, R12.reuse, R35, R50 ;  /* 0x000000230c257223 */ /* 0x042fe20000000032 */
[----:B------:R-:W-:Y:S01]  /*1b630*/  FFMA R107, R39, R14, R48 ;  /* 0x0000000e276b7223 */ /* 0x000fe20000000030 */
[----:B------:R-:W-:Y:S01]  /*1b640*/  LDS.128 R8, [R104+0x70] ;  /* 0x0000700068087984 */ /* 0x000fe20000000c00 */
[----:B------:R-:W-:-:S03]  /*1b650*/  FFMA R33, R12, R39, R105 ;  /* 0x000000270c217223 */ /* 0x000fc60000000069 */
[----:B------:R-:W1:Y:S01]  /*1b660*/  LDS.128 R48, [R103+0xe00] ;  /* 0x000e000067307984 */ /* 0x000e620000000c00 */
        /* <DEDUP_REMOVED lines=29> */
[----:B------:R-:W2:Y:S04]  /*1b840*/  LDS.128 R52, [R103+0xe10] ;  /* 0x000e100067347984 */ /* 0x000ea80000000c00 */
[----:B------:R-:W3:Y:S01]  /*1b850*/  LDS.128 R12, [R104+0xf0] ;  /* 0x0000f000680c7984 */ /* 0x000ee20000000c00 */
[C---:B0-----:R-:W-:Y:S01]  /*1b860*/  FFMA R109, R64.reuse, R39, R23 ;  /* 0x00000027406d7223 */ /* 0x041fe20000000017 */
[C---:B------:R-:W-:Y:S01]  /*1b870*/  FFMA R114, R39.reuse, R65, R16 ;  /* 0x0000004127727223 */ /* 0x040fe20000000010 */
[C---:B------:R-:W-:Y:S01]  /*1b880*/  FFMA R111, R39.reuse, R66, R19 ;  /* 0x00000042276f7223 */ /* 0x040fe20000000013 */
[----:B------:R-:W-:Y:S01]  /*1b890*/  FFMA R38, R39, R67, R38 ;  /* 0x0000004327267223 */ /* 0x000fe20000000026 */
[----:B------:R-:W-:-:S02]  /*1b8a0*/  FFMA R39, R64, R35, R17 ;  /* 0x0000002340277223 */ /* 0x000fc40000000011 */
[----:B------:R-:W0:Y:S01]  /*1b8b0*/  LDS.128 R16, [R104+0x170] ;  /* 0x0001700068107984 */ /* 0x000e220000000c00 */
[----:B------:R-:W-:Y:S01]  /*1b8c0*/  FFMA R116, R35, R65, R20 ;  /* 0x0000004123747223 */ /* 0x000fe20000000014 */
[----:B------:R-:W-:Y:S01]  /*1b8d0*/  FFMA R122, R43, R67, R88 ;  /* 0x000000432b7a7223 */ /* 0x000fe20000000058 */
[C---:B------:R-:W-:Y:S01]  /*1b8e0*/  FFMA R89, R64.reuse, R47, R89 ;  /* 0x0000002f40597223 */ /* 0x040fe20000000059 */
[----:B------:R-:W4:Y:S01]  /*1b8f0*/  LDS.128 R20, [R104+0x1f0] ;  /* 0x0001f00068147984 */ /* 0x000f220000000c00 */
        /* <DEDUP_REMOVED lines=10> */
[C---:B------:R-:W-:Y:S01]  /*1b9a0*/  FFMA R113, R64.reuse, R43, R83 ;  /* 0x0000002b40717223 */ /* 0x040fe20000000053 */
[----:B------:R-:W5:Y:S01]  /*1b9b0*/  LDS.128 R24, [R104+0x270] ;  /* 0x0002700068187984 */ /* 0x000f620000000c00 */
[-C--:B------:R-:W-:Y:S01]  /*1b9c0*/  FFMA R83, R59, R66.reuse, R29 ;  /* 0x000000423b537223 */ /* 0x080fe2000000001d */
[----:B------:R-:W-:Y:S01]  /*1b9d0*/  FFMA R93, R64, R31, R93 ;  /* 0x0000001f405d7223 */ /* 0x000fe2000000005d */
[C---:B------:R-:W-:Y:S01]  /*1b9e0*/  FFMA R100, R31.reuse, R65, R34 ;  /* 0x000000411f647223 */ /* 0x040fe20000000022 */
[CC--:B------:R-:W-:Y:S01]  /*1b9f0*/  FFMA R101, R31.reuse, R66.reuse, R101 ;  /* 0x000000421f657223 */ /* 0x0c0fe20000000065 */
[-C--:B------:R-:W-:Y:S01]  /*1ba00*/  FFMA R110, R31, R67.reuse, R30 ;  /* 0x000000431f6e7223 */ /* 0x080fe2000000001e */
[-C--:B------:R-:W-:Y:S01]  /*1ba10*/  FFMA R115, R43, R66.reuse, R99 ;  /* 0x000000422b737223 */ /* 0x080fe20000000063 */
[----:B------:R-:W5:Y:S01]  /*1ba20*/  LDS.128 R28, [R104+0x2f0] ;  /* 0x0002f000681c7984 */ /* 0x000f620000000c00 */
[C---:B------:R-:W-:Y:S01]  /*1ba30*/  FFMA R81, R35.reuse, R66, R81 ;  /* 0x0000004223517223 */ /* 0x040fe20000000051 */
[----:B------:R-:W-:Y:S01]  /*1ba40*/  FFMA R118, R35, R67, R32 ;  /* 0x0000004323767223 */ /* 0x000fe20000000020 */
[----:B-1----:R-:W-:-:S02]  /*1ba50*/  FFMA R99, R8, R48, R33 ;  /* 0x0000003008637223 */ /* 0x002fc40000000021 */
[----:B------:R-:W1:Y:S01]  /*1ba60*/  LDS.128 R32, [R104+0x370] ;  /* 0x0003700068207984 */ /* 0x000e620000000c00 */
[----:B------:R-:W-:Y:S01]  /*1ba70*/  FFMA R85, R64, R63, R85 ;  /* 0x0000003f40557223 */ /* 0x000fe20000000055 */
[C---:B------:R-:W-:Y:S01]  /*1ba80*/  FFMA R106, R63.reuse, R65, R42 ;  /* 0x000000413f6a7223 */ /* 0x040fe2000000002a */
[C---:B------:R-:W-:Y:S01]  /*1ba90*/  FFMA R87, R63.reuse, R66, R87 ;  /* 0x000000423f577223 */ /* 0x040fe20000000057 */
[----:B------:R-:W-:Y:S01]  /*1baa0*/  FFMA R108, R63, R67, R78 ;  /* 0x000000433f6c7223 */ /* 0x000fe2000000004e */
[C---:B------:R-:W-:Y:S01]  /*1bab0*/  FFMA R90, R8.reuse, R49, R90 ;  /* 0x00000031085a7223 */ /* 0x040fe2000000005a */
[C---:B------:R-:W-:Y:S01]  /*1bac0*/  FFMA R82, R8.reuse, R50, R107 ;  /* 0x0000003208527223 */ /* 0x040fe2000000006b */
[C---:B------:R-:W-:Y:S01]  /*1bad0*/  FFMA R66, R8.reuse, R51, R112 ;  /* 0x0000003308427223 */ /* 0x040fe20000000070 */
[C---:B--2---:R-:W-:Y:S01]  /*1bae0*/  FFMA R63, R8.reuse, R52, R109 ;  /* 0x00000034083f7223 */ /* 0x044fe2000000006d */
[C---:B------:R-:W-:Y:S01]  /*1baf0*/  FFMA R64, R8.reuse, R53, R114 ;  /* 0x0000003508407223 */ /* 0x040fe20000000072 */
[C---:B------:R-:W-:Y:S01]  /*1bb00*/  FFMA R59, R8.reuse, R54, R111 ;  /* 0x00000036083b7223 */ /* 0x040fe2000000006f */
[----:B------:R-:W-:Y:S01]  /*1bb10*/  FFMA R8, R8, R55, R38 ;  /* 0x0000003708087223 */ /* 0x000fe20000000026 */
[C---:B---3--:R-:W-:Y:S01]  /*1bb20*/  FFMA R114, R12.reuse, R48, R37 ;  /* 0x000000300c727223 */ /* 0x048fe20000000025 */
[C---:B------:R-:W-:Y:S01]  /*1bb30*/  FFMA R112, R12.reuse, R49, R36 ;  /* 0x000000310c707223 */ /* 0x040fe20000000024 */
[----:B------:R-:W-:-:S02]  /*1bb40*/  FFMA R67, R12, R52, R39 ;  /* 0x000000340c437223 */ /* 0x000fc40000000027 */
[----:B------:R2:W3:Y:S01]  /*1bb50*/  LDS.128 R36, [R104+0x3f0] ;  /* 0x0003f00068247984 */ /* 0x0004e20000000c00 */
[----:B------:R-:W-:Y:S01]  /*1bb60*/  FFMA R120, R43, R65, R74 ;  /* 0x000000412b787223 */ /* 0x000fe2000000004a */
        /* <DEDUP_REMOVED lines=15> */
[C---:B--2---:R-:W-:Y:S01]  /*1bc60*/  FFMA R104, R20.reuse, R50, R77 ;  /* 0x0000003214687223 */ /* 0x044fe2000000004d */
        /* <DEDUP_REMOVED lines=23> */
[----:B------:R-:W0:Y:S01]  /*1bde0*/  LDS.128 R40, [R103+0xe80] ;  /* 0x000e800067287984 */ /* 0x000e220000000c00 */
[----:B------:R-:W-:-:S03]  /*1bdf0*/  FFMA R130, R32, R50, R57 ;  /* 0x0000003220827223 */ /* 0x000fc60000000039 */
        /* <DEDUP_REMOVED lines=9> */
[C---:B------:R-:W-:Y:S02]  /*1be90*/  FFMA R110, R36.reuse, R55, R110 ;  /* 0x00000037246e7223 */ /* 0x040fe4000000006e */
[----:B------:R-:W2:Y:S01]  /*1bea0*/  LDS.128 R52, [R103+0xf00] ;  /* 0x000f000067347984 */ /* 0x000ea20000000c00 */
[C---:B------:R-:W-:Y:S01]  /*1beb0*/  FFMA R48, R36.reuse, R48, R7 ;  /* 0x0000003024307223 */ /* 0x040fe20000000007 */
[C---:B------:R-:W-:Y:S01]  /*1bec0*/  FFMA R6, R36.reuse, R49, R6 ;  /* 0x0000003124067223 */ /* 0x040fe20000000006 */
[C---:B------:R-:W-:Y:S01]  /*1bed0*/  FFMA R50, R36.reuse, R50, R5 ;  /* 0x0000003224327223 */ /* 0x040fe20000000005 */
[----:B------:R-:W-:Y:S01]  /*1bee0*/  FFMA R56, R36, R51, R56 ;  /* 0x0000003324387223 */ /* 0x000fe20000000038 */
[C---:B0-----:R-:W-:Y:S01]  /*1bef0*/  FFMA R99, R40.reuse, R9, R99 ;  /* 0x0000000928637223 */ /* 0x041fe20000000063 */
[C---:B------:R-:W-:Y:S01]  /*1bf00*/  FFMA R49, R40.reuse, R21, R120 ;  /* 0x0000001528317223 */ /* 0x040fe20000000078 */
[----:B------:R-:W-:Y:S01]  /*1bf10*/  FFMA R51, R40, R25, R88 ;  /* 0x0000001928337223 */ /* 0x000fe20000000058 */
[C---:B------:R-:W-:Y:S01]  /*1bf20*/  FFMA R95, R9.reuse, R41, R90 ;  /* 0x00000029095f7223 */ /* 0x040fe2000000005a */
[C---:B-1----:R-:W-:Y:S01]  /*1bf30*/  FFMA R145, R44.reuse, R9, R63 ;  /* 0x000000092c917223 */ /* 0x042fe2000000003f */
[C---:B------:R-:W-:Y:S01]  /*1bf40*/  FFMA R119, R9.reuse, R42, R82 ;  /* 0x0000002a09777223 */ /* 0x040fe20000000052 */
[C---:B------:R-:W-:Y:S01]  /*1bf50*/  FFMA R137, R9.reuse, R43, R66 ;  /* 0x0000002b09897223 */ /* 0x040fe20000000042 */
        /* <DEDUP_REMOVED lines=44> */
[----:B------:R-:W-:Y:S01]  /*1c220*/  FFMA R24, R25, R47, R24 ;  /* 0x0000002f19187223 */ /* 0x000fe20000000018 */
[----:B------:R-:W0:Y:S01]  /*1c230*/  LDS.128 R40, [R103+0xf10] ;  /* 0x000f100067287984 */ /* 0x000e220000000c00 */
[-C--:B------:R-:W-:Y:S01]  /*1c240*/  FFMA R25, R29, R45.reuse, R62 ;  /* 0x0000002d1d197223 */ /* 0x080fe2000000003e */
[----:B------:R-:W-:Y:S01]  /*1c250*/  FFMA R17, R33, R45, R60 ;  /* 0x0000002d21117223 */ /* 0x000fe2000000003c */
[C---:B------:R-:W-:Y:S01]  /*1c260*/  FFMA R61, R44.reuse, R29, R61 ;  /* 0x0000001d2c3d7223 */ /* 0x040fe2000000003d */
[C---:B------:R-:W-:Y:S01]  /*1c270*/  FFMA R83, R44.reuse, R33, R83 ;  /* 0x000000212c537223 */ /* 0x040fe20000000053 */
[----:B------:R-:W-:Y:S01]  /*1c280*/  FFMA R93, R44, R37, R93 ;  /* 0x000000252c5d7223 */ /* 0x000fe2000000005d */
        /* <DEDUP_REMOVED lines=33> */
[----:B------:R-:W1:Y:S04]  /*1c4a0*/  LDS.128 R48, [R103+0xf80] ;  /* 0x000f800067307984 */ /* 0x000e680000000c00 */
[----:B------:R-:W2:Y:S01]  /*1c4b0*/  LDS.128 R52, [R103+0xf90] ;  /* 0x000f900067347984 */ /* 0x000ea20000000c00 */
[CC--:B------:R-:W-:Y:S01]  /*1c4c0*/  FFMA R69, R29.reuse, R46.reuse, R69 ;  /* 0x0000002e1d457223 */ /* 0x0c0fe20000000045 */
[-C--:B------:R-:W-:Y:S01]  /*1c4d0*/  FFMA R28, R29, R47.reuse, R28 ;  /* 0x0000002f1d1c7223 */ /* 0x080fe2000000001c */
[CC--:B------:R-:W-:Y:S01]  /*1c4e0*/  FFMA R57, R33.reuse, R46.reuse, R57 ;  /* 0x0000002e21397223 */ /* 0x0c0fe20000000039 */
[-C--:B------:R-:W-:Y:S01]  /*1c4f0*/  FFMA R32, R33, R47.reuse, R32 ;  /* 0x0000002f21207223 */ /* 0x080fe20000000020 */
[C---:B------:R-:W-:Y:S01]  /*1c500*/  FFMA R101, R37.reuse, R46, R101 ;  /* 0x0000002e25657223 */ /* 0x040fe20000000065 */
[----:B------:R-:W-:Y:S01]  /*1c510*/  FFMA R110, R37, R47, R110 ;  /* 0x0000002f256e7223 */ /* 0x000fe2000000006e */
[----:B0-----:R-:W-:Y:S01]  /*1c520*/  FFMA R145, R40, R10, R145 ;  /* 0x0000000a28917223 */ /* 0x001fe20000000091 */
        /* <DEDUP_REMOVED lines=21> */
[C---:B------:R-:W-:Y:S01]  /*1c680*/  FFMA R57, R34.reuse, R42, R57 ;  /* 0x0000002a22397223 */ /* 0x040fe20000000039 */
[----:B------:R-:W-:Y:S01]  /*1c690*/  FFMA R130, R34, R43, R32 ;  /* 0x0000002b22827223 */ /* 0x000fe20000000020 */
[----:B------:R-:W-:Y:S01]  /*1c6a0*/  FFMA R63, R40, R38, R93 ;  /* 0x00000026283f7223 */ /* 0x000fe2000000005d */
[C---:B------:R-:W-:Y:S01]  /*1c6b0*/  FFMA R140, R38.reuse, R41, R45 ;  /* 0x00000029268c7223 */ /* 0x040fe2000000002d */
[C---:B------:R-:W-:Y:S01]  /*1c6c0*/  FFMA R101, R38.reuse, R42, R101 ;  /* 0x0000002a26657223 */ /* 0x040fe20000000065 */
[----:B------:R-:W-:Y:S01]  /*1c6d0*/  FFMA R110, R38, R43, R110 ;  /* 0x0000002b266e7223 */ /* 0x000fe2000000006e */
[----:B------:R-:W-:Y:S01]  /*1c6e0*/  FFMA R61, R40, R30, R61 ;  /* 0x0000001e283d7223 */ /* 0x000fe2000000003d */
[-C--:B------:R-:W-:Y:S01]  /*1c6f0*/  FFMA R116, R30, R41.reuse, R25 ;  /* 0x000000291e747223 */ /* 0x080fe20000000019 */
[----:B------:R-:W-:Y:S01]  /*1c700*/  FFMA R83, R40, R34, R83 ;  /* 0x0000002228537223 */ /* 0x000fe20000000053 */
[----:B------:R-:W-:Y:S01]  /*1c710*/  FFMA R128, R34, R41, R17 ;  /* 0x0000002922807223 */ /* 0x000fe20000000011 */
[C---:B-1----:R-:W-:Y:S01]  /*1c720*/  FFMA R47, R48.reuse, R11, R99 ;  /* 0x0000000b302f7223 */ /* 0x042fe20000000063 */
[----:B------:R-:W-:Y:S01]  /*1c730*/  FFMA R43, R48, R15, R56 ;  /* 0x0000000f302b7223 */ /* 0x000fe20000000038 */
[-C--:B------:R-:W-:Y:S01]  /*1c740*/  FFMA R20, R11, R49.reuse, R6 ;  /* 0x000000310b147223 */ /* 0x080fe20000000006 */
[----:B------:R-:W-:Y:S01]  /*1c750*/  FFMA R18, R15, R49, R58 ;  /* 0x000000310f127223 */ /* 0x000fe2000000003a */
[-C--:B------:R-:W-:Y:S01]  /*1c760*/  FFMA R85, R11, R50.reuse, R36 ;  /* 0x000000320b557223 */ /* 0x080fe20000000024 */
[----:B------:R-:W-:Y:S01]  /*1c770*/  FFMA R45, R15, R50, R60 ;  /* 0x000000320f2d7223 */ /* 0x000fe2000000003c */
[-C--:B------:R-:W-:Y:S01]  /*1c780*/  FFMA R44, R11, R51.reuse, R44 ;  /* 0x000000330b2c7223 */ /* 0x080fe2000000002c */
[----:B------:R-:W-:Y:S01]  /*1c790*/  FFMA R32, R15, R51, R62 ;  /* 0x000000330f207223 */ /* 0x000fe2000000003e */
[C---:B--2---:R-:W-:Y:S01]  /*1c7a0*/  FFMA R87, R52.reuse, R11, R145 ;  /* 0x0000000b34577223 */ /* 0x044fe20000000091 */
        /* <DEDUP_REMOVED lines=56> */
[----:B------:R-:W-:Y:S05]  /*1cb30*/  @P0 BRA `(.L_x_1) ;  /* 0xffffff1000380947 */ /* 0x000fea000383ffff */
.L_x_0:
[----:B------:R-:W0:Y:S01]  /*1cb40*/  S2R R4, SR_TID.Y ;  /* 0x0000000000047919 */ /* 0x000e220000002200 */
[----:B------:R-:W1:Y:S01]  /*1cb50*/  LDCU UR8, c[0x0][0x398] ;  /* 0x00007300ff0877ac */ /* 0x000e620008000800 */
[----:B------:R-:W-:Y:S01]  /*1cb60*/  BSSY.RECONVERGENT B0, `(.L_x_2) ;  /* 0x000002e000007945 */ /* 0x000fe20003800200 */
[----:B------:R-:W0:Y:S01]  /*1cb70*/  S2R R3, SR_CTAID.Y ;  /* 0x0000000000037919 */ /* 0x000e220000002600 */
[----:B------:R-:W2:Y:S01]  /*1cb80*/  S2R R0, SR_TID.X ;  /* 0x0000000000007919 */ /* 0x000ea20000002100 */
[----:B------:R-:W2:Y:S01]  /*1cb90*/  S2R R39, SR_CTAID.X ;  /* 0x0000000000277919 */ /* 0x000ea20000002500 */
[----:B0-----:R-:W-:-:S04]  /*1cba0*/  LEA R4, R3, R4, 0x2 ;  /* 0x0000000403047211 */ /* 0x001fc800078e10ff */
[----:B------:R-:W-:-:S04]  /*1cbb0*/  SHF.L.U32 R4, R4, 0x3, RZ ;  /* 0x0000000304047819 */ /* 0x000fc800000006ff */
[C---:B-1----:R-:W-:Y:S02]  /*1cbc0*/  ISETP.GE.AND P0, PT, R4.reuse, UR8, PT ;  /* 0x0000000804007c0c */ /* 0x042fe4000bf06270 */
[----:B--2---:R-:W-:Y:S02]  /*1cbd0*/  LEA R0, R39, R0, 0x2 ;  /* 0x0000000027007211 */ /* 0x004fe400078e10ff */
[C---:B------:R-:W-:Y:S02]  /*1cbe0*/  IADD3 R55, PT, PT, R4.reuse, 0x1, RZ ;  /* 0x0000000104377810 */ /* 0x040fe40007ffe0ff */
[----:B------:R-:W-:Y:S02]  /*1cbf0*/  IADD3 R56, PT, PT, R4, 0x2, RZ ;  /* 0x0000000204387810 */ /* 0x000fe40007ffe0ff */
[----:B------:R-:W-:-:S05]  /*1cc00*/  SHF.L.U32 R0, R0, 0x3, RZ ;  /* 0x0000000300007819 */ /* 0x000fca00000006ff */
[----:B------:R-:W-:Y:S05]  /*1cc10*/  @P0 BRA `(.L_x_3) ;  /* 0x0000000000880947 */ /* 0x000fea0003800000 */
[----:B------:R-:W0:Y:S01]  /*1cc20*/  LDCU UR9, c[0x0][0x39c] ;  /* 0x00007380ff0977ac */ /* 0x000e220008000800 */
[C---:B------:R-:W-:Y:S02]  /*1cc30*/  IADD3 R52, PT, PT, R0.reuse, 0x1, RZ ;  /* 0x0000000100347810 */ /* 0x040fe40007ffe0ff */
[C---:B------:R-:W-:Y:S01]  /*1cc40*/  IADD3 R58, PT, PT, R0.reuse, 0x4, RZ ;  /* 0x00000004003a7810 */ /* 0x040fe20007ffe0ff */
[----:B------:R-:W1:Y:S01]  /*1cc50*/  LDCU.64 UR4, c[0x0][0x390] ;  /* 0x00007200ff0477ac */ /* 0x000e620008000a00 */
[C---:B------:R-:W-:Y:S02]  /*1cc60*/  IADD3 R54, PT, PT, R0.reuse, 0x3, RZ ;  /* 0x0000000300367810 */ /* 0x040fe40007ffe0ff */
[----:B0-----:R-:W-:Y:S01]  /*1cc70*/  ISETP.GE.AND P4, PT, R0, UR9, PT ;  /* 0x0000000900007c0c */ /* 0x001fe2000bf86270 */
[----:B------:R-:W-:Y:S01]  /*1cc80*/  IMAD R39, R4, UR9, RZ ;  /* 0x0000000904277c24 */ /* 0x000fe2000f8e02ff */
[----:B------:R-:W-:Y:S02]  /*1cc90*/  ISETP.GE.AND P3, PT, R52, UR9, PT ;  /* 0x0000000934007c0c */ /* 0x000fe4000bf66270 */
[----:B------:R-:W-:-:S02]  /*1cca0*/  SHF.R.S32.HI R52, RZ, 0x1f, R0 ;  /* 0x0000001fff347819 */ /* 0x000fc40000011400 */
[-C--:B------:R-:W-:Y:S02]  /*1ccb0*/  IADD3 R57, P5, PT, R0, R39.reuse, RZ ;  /* 0x0000002700397210 */ /* 0x080fe40007fbe0ff */
[----:B------:R-:W-:Y:S02]  /*1ccc0*/  ISETP.GE.AND P0, PT, R58, UR9, PT ;  /* 0x000000093a007c0c */ /* 0x000fe4000bf06270 */
[----:B------:R-:W-:Y:S02]  /*1ccd0*/  LEA.HI.X.SX32 R58, R39, R52, 0x1, P5 ;  /* 0x00000034273a7211 */ /* 0x000fe400028f0eff */
[----:B------:R-:W-:Y:S01]  /*1cce0*/  ISETP.GE.AND P1, PT, R54, UR9, PT ;  /* 0x0000000936007c0c */ /* 0x000fe2000bf26270 */
[----:B------:R-:W0:Y:S01]  /*1ccf0*/  @!P4 LDC.64 R2, c[0x0][0x390] ;  /* 0x0000e400ff02cb82 */ /* 0x000e220000000a00 */
[----:B------:R-:W-:Y:S02]  /*1cd00*/  @!P4 IADD3 R53, PT, PT, R0, R39, RZ ;  /* 0x000000270035c210 */ /* 0x000fe40007ffe0ff */
[----:B-1----:R-:W-:-:S02]  /*1cd10*/  LEA R52, P6, R57, UR4, 0x2 ;  /* 0x0000000439347c11 */ /* 0x002fc4000f8c10ff */
[C---:B------:R-:W-:Y:S02]  /*1cd20*/  IADD3 R39, PT, PT, R0.reuse, 0x5, RZ ;  /* 0x0000000500277810 */ /* 0x040fe40007ffe0ff */
[C---:B------:R-:W-:Y:S01]  /*1cd30*/  IADD3 R54, PT, PT, R0.reuse, 0x7, RZ ;  /* 0x0000000700367810 */ /* 0x040fe20007ffe0ff */
[----:B0-----:R-:W-:Y:S01]  /*1cd40*/  @!P4 IMAD.WIDE R2, R53, 0x4, R2 ;  /* 0x000000043502c825 */ /* 0x001fe200078e0202 */
[----:B------:R-:W-:-:S04]  /*1cd50*/  IADD3 R53, PT, PT, R0, 0x2, RZ ;  /* 0x0000000200357810 */ /* 0x000fc80007ffe0ff */
[----:B------:R-:W-:Y:S01]  /*1cd60*/  ISETP.GE.AND P2, PT, R53, UR9, PT ;  /* 0x0000000935007c0c */ /* 0x000fe2000bf46270 */
[----:B------:R0:W-:Y:S01]  /*1cd70*/  @!P4 STG.E desc[UR6][R2.64], R47 ;  /* 0x0000002f0200c986 */ /* 0x0001e2000c101906 */
[----:B------:R-:W-:Y:S02]  /*1cd80*/  IADD3 R53, PT, PT, R0, 0x6, RZ ;  /* 0x0000000600357810 */ /* 0x000fe40007ffe0ff */
[----:B------:R-:W-:Y:S02]  /*1cd90*/  ISETP.GE.AND P4, PT, R39, UR9, PT ;  /* 0x0000000927007c0c */ /* 0x000fe4000bf86270 */
[----:B------:R-:W-:Y:S02]  /*1cda0*/  ISETP.GE.AND P5, PT, R53, UR9, PT ;  /* 0x0000000935007c0c */ /* 0x000fe4000bfa6270 */
[----:B------:R-:W-:Y:S02]  /*1cdb0*/  LEA.HI.X R53, R57, UR5, R58, 0x2, P6 ;  /* 0x0000000539357c11 */ /* 0x000fe4000b0f143a */
[----:B------:R-:W-:-:S03]  /*1cdc0*/  ISETP.GE.AND P6, PT, R54, UR9, PT ;  /* 0x0000000936007c0c */ /* 0x000fc6000bfc6270 */
[----:B------:R0:W-:Y:S04]  /*1cdd0*/  @!P3 STG.E desc[UR6][R52.64+0x4], R20 ;  /* 0x000004143400b986 */ /* 0x0001e8000c101906 */
[----:B------:R0:W-:Y:S04]  /*1cde0*/  @!P2 STG.E desc[UR6][R52.64+0x8], R85 ;  /* 0x000008553400a986 */ /* 0x0001e8000c101906 */
[----:B------:R0:W-:Y:S04]  /*1cdf0*/  @!P1 STG.E desc[UR6][R52.64+0xc], R44 ;  /* 0x00000c2c34009986 */ /* 0x0001e8000c101906 */
[----:B------:R0:W-:Y:S04]  /*1ce00*/  @!P0 STG.E desc[UR6][R52.64+0x10], R87 ;  /* 0x0000105734008986 */ /* 0x0001e8000c101906 */
[----:B------:R0:W-:Y:S04]  /*1ce10*/  @!P4 STG.E desc[UR6][R52.64+0x14], R46 ;  /* 0x0000142e3400c986 */ /* 0x0001e8000c101906 */
[----:B------:R0:W-:Y:S04]  /*1ce20*/  @!P5 STG.E desc[UR6][R52.64+0x18], R97 ;  /* 0x000018613400d986 */ /* 0x0001e8000c101906 */
[----:B------:R0:W-:Y:S02]  /*1ce30*/  @!P6 STG.E desc[UR6][R52.64+0x1c], R84 ;  /* 0x00001c543400e986 */ /* 0x0001e4000c101906 */
.L_x_3:
[----:B------:R-:W-:Y:S05]  /*1ce40*/  BSYNC.RECONVERGENT B0 ;  /* 0x0000000000007941 */ /* 0x000fea0003800200 */
.L_x_2:
[----:B------:R-:W-:Y:S01]  /*1ce50*/  ISETP.GE.AND P6, PT, R55, UR8, PT ;  /* 0x0000000837007c0c */ /* 0x000fe2000bfc6270 */
[----:B------:R-:W-:Y:S01]  /*1ce60*/  BSSY.RECONVERGENT B0, `(.L_x_4) ;  /* 0x000002f000007945 */ /* 0x000fe20003800200 */
[C---:B0-----:R-:W-:Y:S02]  /*1ce70*/  IADD3 R20, PT, PT, R4.reuse, 0x3, RZ ;  /* 0x0000000304147810 */ /* 0x041fe40007ffe0ff */
[C---:B------:R-:W-:Y:S02]  /*1ce80*/  IADD3 R54, PT, PT, R4.reuse, 0x4, RZ ;  /* 0x0000000404367810 */ /* 0x040fe40007ffe0ff */
[C---:B------:R-:W-:Y:S02]  /*1ce90*/  IADD3 R57, PT, PT, R4.reuse, 0x5, RZ ;  /* 0x0000000504397810 */ /* 0x040fe40007ffe0ff */
[C---:B------:R-:W-:Y:S02]  /*1cea0*/  IADD3 R58, PT, PT, R4.reuse, 0x6, RZ ;  /* 0x00000006043a7810 */ /* 0x040fe40007ffe0ff */
[----:B------:R-:W-:-:S02]  /*1ceb0*/  IADD3 R2, PT, PT, R4, 0x7, RZ ;  /* 0x0000000704027810 */ /* 0x000fc40007ffe0ff */
[----:B------:R-:W-:Y:S02]  /*1cec0*/  ISETP.GE.AND P5, PT, R56, UR8, PT ;  /* 0x0000000838007c0c */ /* 0x000fe4000bfa6270 */
[----:B------:R-:W-:Y:S02]  /*1ced0*/  ISETP.GE.AND P4, PT, R20, UR8, PT ;  /* 0x0000000814007c0c */ /* 0x000fe4000bf86270 */
[----:B------:R-:W-:Y:S02]  /*1cee0*/  ISETP.GE.AND P0, PT, R54, UR8, PT ;  /* 0x0000000836007c0c */ /* 0x000fe4000bf06270 */
[----:B------:R-:W-:Y:S02]  /*1cef0*/  ISETP.GE.AND P1, PT, R57, UR8, PT ;  /* 0x0000000839007c0c */ /* 0x000fe4000bf26270 */
[----:B------:R-:W-:Y:S02]  /*1cf00*/  ISETP.GE.AND P2, PT, R58, UR8, PT ;  /* 0x000000083a007c0c */ /* 0x000fe4000bf46270 */
[----:B------:R-:W-:Y:S01]  /*1cf10*/  ISETP.GE.AND P3, PT, R2, UR8, PT ;  /* 0x0000000802007c0c */ /* 0x000fe2000bf66270 */
[----:B------:R-:W-:-:S12]  /*1cf20*/  @P6 BRA `(.L_x_5) ;  /* 0x0000000000886947 */ /* 0x000fd80003800000 */
[----:B------:R-:W0:Y:S01]  /*1cf30*/  LDCU UR4, c[0x0][0x39c] ;  /* 0x00007380ff0477ac */ /* 0x000e220008000800 */
[----:B------:R-:W1:Y:S01]  /*1cf40*/  LDCU.64 UR10, c[0x0][0x390] ;  /* 0x00007200ff0a77ac */ /* 0x000e620008000a00 */
[----:B0-----:R-:W-:Y:S01]  /*1cf50*/  ISETP.GE.AND P6, PT, R0, UR4, PT ;  /* 0x0000000400007c0c */ /* 0x001fe2000bfc6270 */
[----:B------:R-:W-:-:S12]  /*1cf60*/  IMAD R55, R55, UR4, RZ ;  /* 0x0000000437377c24 */ /* 0x000fd8000f8e02ff */
[----:B------:R-:W0:Y:S01]  /*1cf70*/  @!P6 LDC.64 R46, c[0x0][0x390] ;  /* 0x0000e400ff2eeb82 */ /* 0x000e220000000a00 */
[----:B------:R-:W-:-:S05]  /*1cf80*/  @!P6 IADD3 R3, PT, PT, R0, R55, RZ ;  /* 0x000000370003e210 */ /* 0x000fca0007ffe0ff */
[----:B0-----:R-:W-:Y:S01]  /*1cf90*/  @!P6 IMAD.WIDE R46, R3, 0x4, R46 ;  /* 0x00000004032ee825 */ /* 0x001fe200078e022e */
[----:B------:R-:W-:-:S04]  /*1cfa0*/  SHF.R.S32.HI R3, RZ, 0x1f, R55 ;  /* 0x0000001fff037819 */ /* 0x000fc80000011437 */
[----:B------:R0:W-:Y:S01]  /*1cfb0*/  @!P6 STG.E desc[UR6][R46.64], R43 ;  /* 0x0000002b2e00e986 */ /* 0x0001e2000c101906 */
[----:B------:R-:W-:-:S04]  /*1cfc0*/  IADD3 R55, P6, PT, R0, R55, RZ ;  /* 0x0000003700377210 */ /* 0x000fc80007fde0ff */
[C---:B------:R-:W-:Y:S02]  /*1cfd0*/  LEA.HI.X.SX32 R4, R0.reuse, R3, 0x1, P6 ;  /* 0x0000000300047211 */ /* 0x040fe400030f0eff */
[C---:B-1----:R-:W-:Y:S02]  /*1cfe0*/  LEA R52, P6, R55.reuse, UR10, 0x2 ;  /* 0x0000000a37347c11 */ /* 0x042fe4000f8c10ff */
[C---:B------:R-:W-:Y:S02]  /*1cff0*/  IADD3 R3, PT, PT, R0.reuse, 0x1, RZ ;  /* 0x0000000100037810 */ /* 0x040fe40007ffe0ff */
[----:B------:R-:W-:Y:S02]  /*1d000*/  LEA.HI.X R53, R55, UR11, R4, 0x2, P6 ;  /* 0x0000000b37357c11 */ /* 0x000fe4000b0f1404 */
[----:B------:R-:W-:Y:S02]  /*1d010*/  ISETP.GE.AND P6, PT, R3, UR4, PT ;  /* 0x0000000403007c0c */ /* 0x000fe4000bfc6270 */
[----:B------:R-:W-:-:S11]  /*1d020*/  IADD3 R3, PT, PT, R0, 0x2, RZ ;  /* 0x0000000200037810 */ /* 0x000fd60007ffe0ff */
[----:B------:R0:W-:Y:S01]  /*1d030*/  @!P6 STG.E desc[UR6][R52.64+0x4], R18 ;  /* 0x000004123400e986 */ /* 0x0001e2000c101906 */
        /* <DEDUP_REMOVED lines=15> */
[----:B------:R-:W-:-:S13]  /*1d130*/  ISETP.GE.AND P6, PT, R3, UR4, PT ;  /* 0x0000000403007c0c */ /* 0x000fda000bfc6270 */
[----:B------:R0:W-:Y:S02]  /*1d140*/  @!P6 STG.E desc[UR6][R52.64+0x1c], R96 ;  /* 0x00001c603400e986 */ /* 0x0001e4000c101906 */
.L_x_5:
[----:B------:R-:W-:Y:S05]  /*1d150*/  BSYNC.RECONVERGENT B0 ;  /* 0x0000000000007941 */ /* 0x000fea0003800200 */
.L_x_4:
[----:B------:R-:W-:Y:S04]  /*1d160*/  BSSY.RECONVERGENT B0, `(.L_x_6) ;  /* 0x0000024000007945 */ /* 0x000fe80003800200 */
[----:B------:R-:W-:Y:S05]  /*1d170*/  @P5 BRA `(.L_x_7) ;  /* 0x0000000000885947 */ /* 0x000fea0003800000 */
[----:B------:R-:W1:Y:S01]  /*1d180*/  LDCU UR4, c[0x0][0x39c] ;  /* 0x00007380ff0477ac */ /* 0x000e620008000800 */
[C---:B------:R-:W-:Y:S01]  /*1d190*/  IADD3 R4, PT, PT, R0.reuse, 0x1, RZ ;  /* 0x0000000100047810 */ /* 0x040fe20007ffe0ff */
[----:B------:R-:W2:Y:S01]  /*1d1a0*/  LDCU.64 UR10, c[0x0][0x390] ;  /* 0x00007200ff0a77ac */ /* 0x000ea20008000a00 */
[----:B-1----:R-:W-:Y:S01]  /*1d1b0*/  ISETP.GE.AND P5, PT, R0, UR4, PT ;  /* 0x0000000400007c0c */ /* 0x002fe2000bfa6270 */
[----:B------:R-:W-:-:S12]  /*1d1c0*/  IMAD R3, R56, UR4, RZ ;  /* 0x0000000438037c24 */ /* 0x000fd8000f8e02ff */
[----:B0-----:R-:W0:Y:S01]  /*1d1d0*/  @!P5 LDC.64 R42, c[0x0][0x390] ;  /* 0x0000e400ff2adb82 */ /* 0x001e220000000a00 */
[----:B------:R-:W-:-:S05]  /*1d1e0*/  @!P5 IADD3 R39, PT, PT, R0, R3, RZ ;  /* 0x000000030027d210 */ /* 0x000fca0007ffe0ff */
[----:B0-----:R-:W-:Y:S01]  /*1d1f0*/  @!P5 IMAD.WIDE R42, R39, 0x4, R42 ;  /* 0x00000004272ad825 */ /* 0x001fe200078e022a */
[----:B------:R-:W-:Y:S02]  /*1d200*/  SHF.R.S32.HI R39, RZ, 0x1f, R3 ;  /* 0x0000001fff277819 */ /* 0x000fe40000011403 */
[----:B------:R-:W-:Y:S02]  /*1d210*/  IADD3 R3, P6, PT, R0, R3, RZ ;  /* 0x0000000300037210 */ /* 0x000fe40007fde0ff */
[----:B------:R1:W-:Y:S01]  /*1d220*/  @!P5 STG.E desc[UR6][R42.64], R33 ;  /* 0x000000212a00d986 */ /* 0x0003e2000c101906 */
[----:B------:R-:W-:Y:S02]  /*1d230*/  ISETP.GE.AND P5, PT, R4, UR4, PT ;  /* 0x0000000404007c0c */ /* 0x000fe4000bfa6270 */
[----:B------:R-:W-:Y:S02]  /*1d240*/  LEA.HI.X.SX32 R4, R0, R39, 0x1, P6 ;  /* 0x0000002700047211 */ /* 0x000fe400030f0eff */
[----:B--2---:R-:W-:-:S04]  /*1d250*/  LEA R44, P6, R3, UR10, 0x2 ;  /* 0x0000000a032c7c11 */ /* 0x004fc8000f8c10ff */
[----:B------:R-:W-:Y:S02]  /*1d260*/  LEA.HI.X R45, R3, UR11, R4, 0x2, P6 ;  /* 0x0000000b032d7c11 */ /* 0x000fe4000b0f1404 */
[C---:B------:R-:W-:Y:S02]  /*1d270*/  IADD3 R3, PT, PT, R0.reuse, 0x2, RZ ;  /* 0x0000000200037810 */ /* 0x040fe40007ffe0ff */
[----:B------:R-:W-:Y:S01]  /*1d280*/  IADD3 R4, PT, PT, R0, 0x3, RZ ;  /* 0x0000000300047810 */ /* 0x000fe20007ffe0ff */
[----:B------:R1:W-:Y:S01]  /*1d290*/  @!P5 STG.E desc[UR6][R44.64+0x4], R16 ;  /* 0x000004102c00d986 */ /* 0x0003e2000c101906 */
[----:B------:R-:W-:Y:S02]  /*1d2a0*/  ISETP.GE.AND P6, PT, R3, UR4, PT ;  /* 0x0000000403007c0c */ /* 0x000fe4000bfc6270 */
[----:B------:R-:W-:Y:S02]  /*1d2b0*/  ISETP.GE.AND P5, PT, R4, UR4, PT ;  /* 0x0000000404007c0c */ /* 0x000fe4000bfa6270 */
[----:B------:R-:W-:-:S02]  /*1d2c0*/  IADD3 R3, PT, PT, R0, 0x4, RZ ;  /* 0x0000000400037810 */ /* 0x000fc40007ffe0ff */
[----:B------:R-:W-:-:S07]  /*1d2d0*/  IADD3 R4, PT, PT, R0, 0x5, RZ ;  /* 0x0000000500047810 */ /* 0x000fce0007ffe0ff */
[----:B------:R1:W-:Y:S01]  /*1d2e0*/  @!P6 STG.E desc[UR6][R44.64+0x8], R41 ;  /* 0x000008292c00e986 */ /* 0x0003e2000c101906 */
[----:B------:R-:W-:Y:S02]  /*1d2f0*/  ISETP.GE.AND P6, PT, R3, UR4, PT ;  /* 0x0000000403007c0c */ /* 0x000fe4000bfc6270 */
[----:B------:R-:W-:Y:S01]  /*1d300*/  IADD3 R3, PT, PT, R0, 0x6, RZ ;  /* 0x0000000600037810 */ /* 0x000fe20007ffe0ff */
[----:B------:R1:W-:Y:S01]  /*1d310*/  @!P5 STG.E desc[UR6][R44.64+0xc], R30 ;  /* 0x00000c1e2c00d986 */ /* 0x0003e2000c101906 */
[----:B------:R-:W-:Y:S02]  /*1d320*/  ISETP.GE.AND P5, PT, R4, UR4, PT ;  /* 0x0000000404007c0c */ /* 0x000fe4000bfa6270 */
[----:B------:R-:W-:-:S07]  /*1d330*/  IADD3 R4, PT, PT, R0, 0x7, RZ ;  /* 0x0000000700047810 */ /* 0x000fce0007ffe0ff */
[----:B------:R1:W-:Y:S01]  /*1d340*/  @!P6 STG.E desc[UR6][R44.64+0x10], R11 ;  /* 0x0000100b2c00e986 */ /* 0x0003e2000c101906 */
[----:B------:R-:W-:-:S03]  /*1d350*/  ISETP.GE.AND P6, PT, R3, UR4, PT ;  /* 0x0000000403007c0c */ /* 0x000fc6000bfc6270 */
[----:B------:R1:W-:Y:S01]  /*1d360*/  @!P5 STG.E desc[UR6][R44.64+0x14], R40 ;  /* 0x000014282c00d986 */ /* 0x0003e2000c101906 */
[----:B------:R-:W-:-:S09]  /*1d370*/  ISETP.GE.AND P5, PT, R4, UR4, PT ;  /* 0x0000000404007c0c */ /* 0x000fd2000bfa6270 */
[----:B------:R1:W-:Y:S04]  /*1d380*/  @!P6 STG.E desc[UR6][R44.64+0x18], R15 ;  /* 0x0000180f2c00e986 */ /* 0x0003e8000c101906 */
[----:B------:R1:W-:Y:S02]  /*1d390*/  @!P5 STG.E desc[UR6][R44.64+0x1c], R90 ;  /* 0x00001c5a2c00d986 */ /* 0x0003e4000c101906 */
.L_x_7:
[----:B------:R-:W-:Y:S05]  /*1d3a0*/  BSYNC.RECONVERGENT B0 ;  /* 0x0000000000007941 */ /* 0x000fea0003800200 */
.L_x_6:
[----:B------:R-:W-:Y:S04]  /*1d3b0*/  BSSY.RECONVERGENT B0, `(.L_x_8) ;  /* 0x0000024000007945 */ /* 0x000fe80003800200 */
[----:B------:R-:W-:Y:S05]  /*1d3c0*/  @P4 BRA `(.L_x_9) ;  /* 0x0000000000884947 */ /* 0x000fea0003800000 */
[----:B------:R-:W2:Y:S01]  /*1d3d0*/  LDCU UR4, c[0x0][0x39c] ;  /* 0x00007380ff0477ac */ /* 0x000ea20008000800 */
[C---:B------:R-:W-:Y:S01]  /*1d3e0*/  IADD3 R4, PT, PT, R0.reuse, 0x1, RZ ;  /* 0x0000000100047810 */ /* 0x040fe20007ffe0ff */
[----:B------:R-:W3:Y:S01]  /*1d3f0*/  LDCU.64 UR10, c[0x0][0x390] ;  /* 0x00007200ff0a77ac */ /* 0x000ee20008000a00 */
[----:B--2---:R-:W-:Y:S01]  /*1d400*/  ISETP.GE.AND P4, PT, R0, UR4, PT ;  /* 0x0000000400007c0c */ /* 0x004fe2000bf86270 */
[----:B------:R-:W-:Y:S01]  /*1d410*/  IMAD R3, R20, UR4, RZ ;  /* 0x0000000414037c24 */ /* 0x000fe2000f8e02ff */
[----:B------:R-:W-:-:S04]  /*1d420*/  ISETP.GE.AND P6, PT, R4, UR4, PT ;  /* 0x0000000404007c0c */ /* 0x000fc8000bfc6270 */
[----:B-1----:R-:W-:-:S07]  /*1d430*/  SHF.R.S32.HI R15, RZ, 0x1f, R3 ;  /* 0x0000001fff0f7819 */ /* 0x002fce0000011403 */
[----:B0-----:R-:W0:Y:S01]  /*1d440*/  @!P4 LDC.64 R32, c[0x0][0x390] ;  /* 0x0000e400ff20cb82 */ /* 0x001e220000000a00 */
[CC--:B------:R-:W-:Y:S02]  /*1d450*/  @!P4 IADD3 R11, PT, PT, R0.reuse, R3.reuse, RZ ;  /* 0x00000003000bc210 */ /* 0x0c0fe40007ffe0ff */
[----:B------:R-:W-:-:S04]  /*1d460*/  IADD3 R3, P5, PT, R0, R3, RZ ;  /* 0x0000000300037210 */ /* 0x000fc80007fbe0ff */
[----:B------:R-:W-:Y:S02]  /*1d470*/  LEA.HI.X.SX32 R4, R0, R15, 0x1, P5 ;  /* 0x0000000f00047211 */ /* 0x000fe400028f0eff */
[----:B---3--:R-:W-:-:S04]  /*1d480*/  LEA R40, P5, R3, UR10, 0x2 ;  /* 0x0000000a03287c11 */ /* 0x008fc8000f8a10ff */
[----:B------:R-:W-:Y:S02]  /*1d490*/  LEA.HI.X R41, R3, UR11, R4, 0x2, P5 ;  /* 0x0000000b03297c11 */ /* 0x000fe4000a8f1404 */
[C---:B------:R-:W-:Y:S02]  /*1d4a0*/  IADD3 R3, PT, PT, R0.reuse, 0x3, RZ ;  /* 0x0000000300037810 */ /* 0x040fe40007ffe0ff */
[C---:B------:R-:W-:Y:S02]  /*1d4b0*/  IADD3 R4, PT, PT, R0.reuse, 0x4, RZ ;  /* 0x0000000400047810 */ /* 0x040fe40007ffe0ff */
[----:B------:R-:W-:Y:S02]  /*1d4c0*/  ISETP.GE.AND P5, PT, R3, UR4, PT ;  /* 0x0000000403007c0c */ /* 0x000fe4000bfa6270 */
[C---:B------:R-:W-:Y:S01]  /*1d4d0*/  IADD3 R3, PT, PT, R0.reuse, 0x5, RZ ;  /* 0x0000000500037810 */ /* 0x040fe20007ffe0ff */
[----:B0-----:R-:W-:Y:S01]  /*1d4e0*/  @!P4 IMAD.WIDE R32, R11, 0x4, R32 ;  /* 0x000000040b20c825 */ /* 0x001fe200078e0220 */
[----:B------:R-:W-:-:S04]  /*1d4f0*/  IADD3 R11, PT, PT, R0, 0x2, RZ ;  /* 0x00000002000b7810 */ /* 0x000fc80007ffe0ff */
[----:B------:R2:W-:Y:S01]  /*1d500*/  @!P4 STG.E desc[UR6][R32.64], R7 ;  /* 0x000000072000c986 */ /* 0x0005e2000c101906 */
[----:B------:R-:W-:-:S03]  /*1d510*/  ISETP.GE.AND P4, PT, R11, UR4, PT ;  /* 0x000000040b007c0c */ /* 0x000fc6000bf86270 */
[----:B------:R2:W-:Y:S01]  /*1d520*/  @!P6 STG.E desc[UR6][R40.64+0x4], R8 ;  /* 0x000004082800e986 */ /* 0x0005e2000c101906 */
[----:B------:R-:W-:Y:S02]  /*1d530*/  ISETP.GE.AND P6, PT, R4, UR4, PT ;  /* 0x0000000404007c0c */ /* 0x000fe4000bfc6270 */
[----:B------:R-:W-:Y:S01]  /*1d540*/  IADD3 R4, PT, PT, R0, 0x6, RZ ;  /* 0x0000000600047810 */ /* 0x000fe20007ffe0ff */
[----:B------:R2:W-:Y:S03]  /*1d550*/  @!P5 STG.E desc[UR6][R40.64+0xc], R28 ;  /* 0x00000c1c2800d986 */ /* 0x0005e6000c101906 */
[----:B------:R-:W-:-:S03]  /*1d560*/  ISETP.GE.AND P5, PT, R4, UR4, PT ;  /* 0x0000000404007c0c */ /* 0x000fc6000bfa6270 */
[----:B------:R2:W-:Y:S01]  /*1d570*/  @!P4 STG.E desc[UR6][R40.64+0x8], R25 ;  /* 0x000008192800c986 */ /* 0x0005e2000c101906 */
[----:B------:R-:W-:Y:S02]  /*1d580*/  ISETP.GE.AND P4, PT, R3, UR4, PT ;  /* 0x0000000403007c0c */ /* 0x000fe4000bf86270 */
[----:B------:R-:W-:Y:S01]  /*1d590*/  IADD3 R3, PT, PT, R0, 0x7, RZ ;  /* 0x0000000700037810 */ /* 0x000fe20007ffe0ff */
[----:B------:R2:W-:Y:S03]  /*1d5a0*/  @!P6 STG.E desc[UR6][R40.64+0x10], R51 ;  /* 0x000010332800e986 */ /* 0x0005e6000c101906 */
[----:B------:R-:W-:-:S03]  /*1d5b0*/  ISETP.GE.AND P6, PT, R3, UR4, PT ;  /* 0x0000000403007c0c */ /* 0x000fc6000bfc6270 */
[----:B------:R2:W-:Y:S04]  /*1d5c0*/  @!P5 STG.E desc[UR6][R40.64+0x18], R19 ;  /* 0x000018132800d986 */ /* 0x0005e8000c101906 */
[----:B------:R2:W-:Y:S06]  /*1d5d0*/  @!P4 STG.E desc[UR6][R40.64+0x14], R36 ;  /* 0x000014242800c986 */ /* 0x0005ec000c101906 */
[----:B------:R2:W-:Y:S02]  /*1d5e0*/  @!P6 STG.E desc[UR6][R40.64+0x1c], R48 ;  /* 0x00001c302800e986 */ /* 0x0005e4000c101906 */
.L_x_9:
[----:B------:R-:W-:Y:S05]  /*1d5f0*/  BSYNC.RECONVERGENT B0 ;  /* 0x0000000000007941 */ /* 0x000fea0003800200 */
.L_x_8:
[----:B------:R-:W-:Y:S04]  /*1d600*/  BSSY.RECONVERGENT B0, `(.L_x_10) ;  /* 0x0000024000007945 */ /* 0x000fe80003800200 */
[----:B------:R-:W-:Y:S05]  /*1d610*/  @P0 BRA `(.L_x_11) ;  /* 0x0000000000880947 */ /* 0x000fea0003800000 */
[----:B------:R-:W3:Y:S01]  /*1d620*/  LDCU UR4, c[0x0][0x39c] ;  /* 0x00007380ff0477ac */ /* 0x000ee20008000800 */
[C---:B------:R-:W-:Y:S02]  /*1d630*/  IADD3 R4, PT, PT, R0.reuse, 0x1, RZ ;  /* 0x0000000100047810 */ /* 0x040fe40007ffe0ff */
[C---:B--2---:R-:W-:Y:S01]  /*1d640*/  IADD3 R8, PT, PT, R0.reuse, 0x2, RZ ;  /* 0x0000000200087810 */ /* 0x044fe20007ffe0ff */
[----:B------:R-:W2:Y:S01]  /*1d650*/  LDCU.64 UR10, c[0x0][0x390] ;  /* 0x00007200ff0a77ac */ /* 0x000ea20008000a00 */
[C---:B-1----:R-:W-:Y:S02]  /*1d660*/  IADD3 R11, PT, PT, R0.reuse, 0x3, RZ ;  /* 0x00000003000b7810 */ /* 0x042fe40007ffe0ff */
[----:B---3--:R-:W-:Y:S01]  /*1d670*/  ISETP.GE.AND P4, PT, R0, UR4, PT ;  /* 0x0000000400007c0c */ /* 0x008fe2000bf86270 */
[----:B------:R-:W-:Y:S01]  /*1d680*/  IMAD R3, R54, UR4, RZ ;  /* 0x0000000436037c24 */ /* 0x000fe2000f8e02ff */
[----:B------:R-:W-:-:S11]  /*1d690*/  ISETP.GE.AND P6, PT, R4, UR4, PT ;  /* 0x0000000404007c0c */ /* 0x000fd6000bfc6270 */
[----:B0-----:R-:W0:Y:S01]  /*1d6a0*/  @!P4 LDC.64 R18, c[0x0][0x390] ;  /* 0x0000e400ff12cb82 */ /* 0x001e220000000a00 */
[----:B------:R-:W-:-:S05]  /*1d6b0*/  @!P4 IADD3 R7, PT, PT, R0, R3, RZ ;  /* 0x000000030007c210 */ /* 0x000fca0007ffe0ff */
[----:B0-----:R-:W-:Y:S01]  /*1d6c0*/  @!P4 IMAD.WIDE R18, R7, 0x4, R18 ;  /* 0x000000040712c825 */ /* 0x001fe200078e0212 */
[----:B------:R-:W-:Y:S02]  /*1d6d0*/  SHF.R.S32.HI R7, RZ, 0x1f, R3 ;  /* 0x0000001fff077819 */ /* 0x000fe40000011403 */
[C---:B------:R-:W-:Y:S02]  /*1d6e0*/  IADD3 R3, P0, PT, R0.reuse, R3, RZ ;  /* 0x0000000300037210 */ /* 0x040fe40007f1e0ff */
[----:B------:R3:W-:Y:S01]  /*1d6f0*/  @!P4 STG.E desc[UR6][R18.64], R5 ;  /* 0x000000051200c986 */ /* 0x0007e2000c101906 */
[----:B------:R-:W-:Y:S02]  /*1d700*/  ISETP.GE.AND P4, PT, R11, UR4, PT ;  /* 0x000000040b007c0c */ /* 0x000fe4000bf86270 */
[----:B------:R-:W-:Y:S02]  /*1d710*/  LEA.HI.X.SX32 R4, R0, R7, 0x1, P0 ;  /* 0x0000000700047211 */ /* 0x000fe400000f0eff */
[----:B--2---:R-:W-:-:S02]  /*1d720*/  LEA R32, P5, R3, UR10, 0x2 ;  /* 0x0000000a03207c11 */ /* 0x004fc4000f8a10ff */
[----:B------:R-:W-:Y:S02]  /*1d730*/  ISETP.GE.AND P0, PT, R8, UR4, PT ;  /* 0x0000000408007c0c */ /* 0x000fe4000bf06270 */
[----:B------:R-:W-:Y:S02]  /*1d740*/  LEA.HI.X R33, R3, UR11, R4, 0x2, P5 ;  /* 0x0000000b03217c11 */ /* 0x000fe4000a8f1404 */
[C---:B------:R-:W-:Y:S02]  /*1d750*/  IADD3 R3, PT, PT, R0.reuse, 0x5, RZ ;  /* 0x0000000500037810 */ /* 0x040fe40007ffe0ff */
[C---:B------:R-:W-:Y:S01]  /*1d760*/  IADD3 R7, PT, PT, R0.reuse, 0x4, RZ ;  /* 0x0000000400077810 */ /* 0x040fe20007ffe0ff */
[----:B------:R3:W-:Y:S01]  /*1d770*/  @!P6 STG.E desc[UR6][R32.64+0x4], R10 ;  /* 0x0000040a2000e986 */ /* 0x0007e2000c101906 */
[----:B------:R-:W-:Y:S02]  /*1d780*/  ISETP.GE.AND P6, PT, R3, UR4, PT ;  /* 0x0000000403007c0c */ /* 0x000fe4000bfc6270 */
[C---:B------:R-:W-:Y:S01]  /*1d790*/  IADD3 R4, PT, PT, R0.reuse, 0x6, RZ ;  /* 0x0000000600047810 */ /* 0x040fe20007ffe0ff */
[----:B------:R3:W-:Y:S01]  /*1d7a0*/  @!P4 STG.E desc[UR6][R32.64+0xc], R26 ;  /* 0x00000c1a2000c986 */ /* 0x0007e2000c101906 */
[----:B------:R-:W-:-:S02]  /*1d7b0*/  IADD3 R3, PT, PT, R0, 0x7, RZ ;  /* 0x0000000700037810 */ /* 0x000fc40007ffe0ff */
[----:B------:R-:W-:Y:S01]  /*1d7c0*/  ISETP.GE.AND P5, PT, R7, UR4, PT ;  /* 0x0000000407007c0c */ /* 0x000fe2000bfa6270 */
[----:B------:R3:W-:Y:S01]  /*1d7d0*/  @!P0 STG.E desc[UR6][R32.64+0x8], R29 ;  /* 0x0000081d20008986 */ /* 0x0007e2000c101906 */
[----:B------:R-:W-:Y:S02]  /*1d7e0*/  ISETP.GE.AND P0, PT, R4, UR4, PT ;  /* 0x0000000404007c0c */ /* 0x000fe4000bf06270 */
[----:B------:R-:W-:-:S03]  /*1d7f0*/  ISETP.GE.AND P4, PT, R3, UR4, PT ;  /* 0x0000000403007c0c */ /* 0x000fc6000bf86270 */
[----:B------:R3:W-:Y:S06]  /*1d800*/  @!P6 STG.E desc[UR6][R32.64+0x14], R38 ;  /* 0x000014262000e986 */ /* 0x0007ec000c101906 */
[----:B------:R3:W-:Y:S04]  /*1d810*/  @!P5 STG.E desc[UR6][R32.64+0x10], R89 ;  /* 0x000010592000d986 */ /* 0x0007e8000c101906 */
[----:B------:R3:W-:Y:S04]  /*1d820*/  @!P0 STG.E desc[UR6][R32.64+0x18], R23 ;  /* 0x0000181720008986 */ /* 0x0007e8000c101906 */
[----:B------:R3:W-:Y:S02]  /*1d830*/  @!P4 STG.E desc[UR6][R32.64+0x1c], R50 ;  /* 0x00001c322000c986 */ /* 0x0007e4000c101906 */
.L_x_11:
[----:B------:R-:W-:Y:S05]  /*1d840*/  BSYNC.RECONVERGENT B0 ;  /* 0x0000000000007941 */ /* 0x000fea0003800200 */
.L_x_10:
[----:B------:R-:W-:Y:S04]  /*1d850*/  BSSY.RECONVERGENT B0, `(.L_x_12) ;  /* 0x0000024000007945 */ /* 0x000fe80003800200 */
[----:B------:R-:W-:Y:S05]  /*1d860*/  @P1 BRA `(.L_x_13) ;  /* 0x0000000000881947 */ /* 0x000fea0003800000 */
[----:B------:R-:W4:Y:S01]  /*1d870*/  LDCU UR4, c[0x0][0x39c] ;  /* 0x00007380ff0477ac */ /* 0x000f220008000800 */
[C---:B------:R-:W-:Y:S02]  /*1d880*/  IADD3 R3, PT, PT, R0.reuse, 0x1, RZ ;  /* 0x0000000100037810 */ /* 0x040fe40007ffe0ff */
[C---:B--2---:R-:W-:Y:S01]  /*1d890*/  IADD3 R8, PT, PT, R0.reuse, 0x2, RZ ;  /* 0x0000000200087810 */ /* 0x044fe20007ffe0ff */
[----:B------:R-:W2:Y:S01]  /*1d8a0*/  LDCU.64 UR10, c[0x0][0x390] ;  /* 0x00007200ff0a77ac */ /* 0x000ea20008000a00 */
[C---:B-1----:R-:W-:Y:S02]  /*1d8b0*/  IADD3 R11, PT, PT, R0.reuse, 0x3, RZ ;  /* 0x00000003000b7810 */ /* 0x042fe40007ffe0ff */
[----:B----4-:R-:W-:Y:S01]  /*1d8c0*/  ISETP.GE.AND P5, PT, R0, UR4, PT ;  /* 0x0000000400007c0c */ /* 0x010fe2000bfa6270 */
[----:B------:R-:W-:Y:S01]  /*1d8d0*/  IMAD R57, R57, UR4, RZ ;  /* 0x0000000439397c24 */ /* 0x000fe2000f8e02ff */
[----:B------:R-:W-:Y:S02]  /*1d8e0*/  ISETP.GE.AND P0, PT, R3, UR4, PT ;  /* 0x0000000403007c0c */ /* 0x000fe4000bf06270 */
[----:B------:R-:W-:-:S02]  /*1d8f0*/  ISETP.GE.AND P1, PT, R8, UR4, PT ;  /* 0x0000000408007c0c */ /* 0x000fc4000bf26270 */
[----:B------:R-:W-:-:S07]  /*1d900*/  SHF.R.S32.HI R7, RZ, 0x1f, R57 ;  /* 0x0000001fff077819 */ /* 0x000fce0000011439 */
[----:B---3--:R-:W1:Y:S01]  /*1d910*/  @!P5 LDC.64 R4, c[0x0][0x390] ;  /* 0x0000e400ff04db82 */ /* 0x008e620000000a00 */
[CC--:B------:R-:W-:Y:S02]  /*1d920*/  @!P5 IADD3 R3, PT, PT, R0.reuse, R57.reuse, RZ ;  /* 0x000000390003d210 */ /* 0x0c0fe40007ffe0ff */
[----:B------:R-:W-:-:S04]  /*1d930*/  IADD3 R57, P4, PT, R0, R57, RZ ;  /* 0x0000003900397210 */ /* 0x000fc80007f9e0ff */
[C---:B------:R-:W-:Y:S02]  /*1d940*/  LEA.HI.X.SX32 R8, R0.reuse, R7, 0x1, P4 ;  /* 0x0000000700087211 */ /* 0x040fe400020f0eff */
[----:B--2---:R-:W-:Y:S02]  /*1d950*/  LEA R10, P6, R57, UR10, 0x2 ;  /* 0x0000000a390a7c11 */ /* 0x004fe4000f8c10ff */
[C---:B------:R-:W-:Y:S02]  /*1d960*/  IADD3 R7, PT, PT, R0.reuse, 0x5, RZ ;  /* 0x0000000500077810 */ /* 0x040fe40007ffe0ff */
[----:B------:R-:W-:Y:S02]  /*1d970*/  ISETP.GE.AND P4, PT, R11, UR4, PT ;  /* 0x000000040b007c0c */ /* 0x000fe4000bf86270 */
[----:B------:R-:W-:Y:S01]  /*1d980*/  LEA.HI.X R11, R57, UR11, R8, 0x2, P6 ;  /* 0x0000000b390b7c11 */ /* 0x000fe2000b0f1408 */
[----:B-1----:R-:W-:Y:S01]  /*1d990*/  @!P5 IMAD.WIDE R4, R3, 0x4, R4 ;  /* 0x000000040304d825 */ /* 0x002fe200078e0204 */
[----:B------:R-:W-:-:S04]  /*1d9a0*/  IADD3 R3, PT, PT, R0, 0x4, RZ ;  /* 0x0000000400037810 */ /* 0x000fc80007ffe0ff */
[----:B------:R4:W-:Y:S01]  /*1d9b0*/  @!P5 STG.E desc[UR6][R4.64], R13 ;  /* 0x0000000d0400d986 */ /* 0x0009e2000c101906 */
[----:B------:R-:W-:Y:S02]  /*1d9c0*/  ISETP.GE.AND P6, PT, R3, UR4, PT ;  /* 0x0000000403007c0c */ /* 0x000fe4000bfc6270 */
[----:B------:R-:W-:Y:S01]  /*1d9d0*/  ISETP.GE.AND P5, PT, R7, UR4, PT ;  /* 0x0000000407007c0c */ /* 0x000fe2000bfa6270 */
[----:B------:R4:W-:Y:S01]  /*1d9e0*/  @!P0 STG.E desc[UR6][R10.64+0x4], R6 ;  /* 0x000004060a008986 */ /* 0x0009e2000c101906 */
[C---:B------:R-:W-:Y:S02]  /*1d9f0*/  IADD3 R3, PT, PT, R0.reuse, 0x6, RZ ;  /* 0x0000000600037810 */ /* 0x040fe40007ffe0ff */
[----:B------:R-:W-:Y:S01]  /*1da00*/  IADD3 R7, PT, PT, R0, 0x7, RZ ;  /* 0x0000000700077810 */ /* 0x000fe20007ffe0ff */
[----:B------:R4:W-:Y:S01]  /*1da10*/  @!P1 STG.E desc[UR6][R10.64+0x8], R21 ;  /* 0x000008150a009986 */ /* 0x0009e2000c101906 */
[----:B------:R-:W-:Y:S02]  /*1da20*/  ISETP.GE.AND P0, PT, R3, UR4, PT ;  /* 0x0000000403007c0c */ /* 0x000fe4000bf06270 */
[----:B------:R-:W-:Y:S01]  /*1da30*/  ISETP.GE.AND P1, PT, R7, UR4, PT ;  /* 0x0000000407007c0c */ /* 0x000fe2000bf26270 */
[----:B------:R4:W-:Y:S04]  /*1da40*/  @!P4 STG.E desc[UR6][R10.64+0xc], R24 ;  /* 0x00000c180a00c986 */ /* 0x0009e8000c101906 */
[----:B------:R4:W-:Y:S04]  /*1da50*/  @!P6 STG.E desc[UR6][R10.64+0x10], R27 ;  /* 0x0000101b0a00e986 */ /* 0x0009e8000c101906 */
[----:B------:R4:W-:Y:S04]  /*1da60*/  @!P5 STG.E desc[UR6][R10.64+0x14], R88 ;  /* 0x000014580a00d986 */ /* 0x0009e8000c101906 */
[----:B------:R4:W-:Y:S04]  /*1da70*/  @!P0 STG.E desc[UR6][R10.64+0x18], R95 ;  /* 0x0000185f0a008986 */ /* 0x0009e8000c101906 */
[----:B------:R4:W-:Y:S02]  /*1da80*/  @!P1 STG.E desc[UR6][R10.64+0x1c], R92 ;  /* 0x00001c5c0a009986 */ /* 0x0009e4000c101906 */
.L_x_13:
[----:B------:R-:W-:Y:S05]  /*1da90*/  BSYNC.RECONVERGENT B0 ;  /* 0x0000000000007941 */ /* 0x000fea0003800200 */
.L_x_12:
[----:B------:R-:W-:Y:S04]  /*1daa0*/  BSSY.RECONVERGENT B0, `(.L_x_14) ;  /* 0x0000024000007945 */ /* 0x000fe80003800200 */
[----:B------:R-:W-:Y:S05]  /*1dab0*/  @P2 BRA `(.L_x_15) ;  /* 0x0000000000882947 */ /* 0x000fea0003800000 */
[----:B------:R-:W5:Y:S01]  /*1dac0*/  LDCU UR4, c[0x0][0x39c] ;  /* 0x00007380ff0477ac */ /* 0x000f620008000800 */
[C---:B--2---:R-:W-:Y:S02]  /*1dad0*/  IADD3 R7, PT, PT, R0.reuse, 0x2, RZ ;  /* 0x0000000200077810 */ /* 0x044fe40007ffe0ff */
[C---:B----4-:R-:W-:Y:S01]  /*1dae0*/  IADD3 R6, PT, PT, R0.reuse, 0x1, RZ ;  /* 0x0000000100067810 */ /* 0x050fe20007ffe0ff */
[----:B------:R-:W2:Y:S01]  /*1daf0*/  LDCU.64 UR10, c[0x0][0x390] ;  /* 0x00007200ff0a77ac */ /* 0x000ea20008000a00 */
[C---:B---3--:R-:W-:Y:S02]  /*1db00*/  IADD3 R10, PT, PT, R0.reuse, 0x4, RZ ;  /* 0x00000004000a7810 */ /* 0x048fe40007ffe0ff */
[----:B-----5:R-:W-:Y:S01]  /*1db10*/  ISETP.GE.AND P5, PT, R0, UR4, PT ;  /* 0x0000000400007c0c */ /* 0x020fe2000bfa6270 */
[----:B------:R-:W-:Y:S01]  /*1db20*/  IMAD R3, R58, UR4, RZ ;  /* 0x000000043a037c24 */ /* 0x000fe2000f8e02ff */
[----:B------:R-:W-:Y:S02]  /*1db30*/  ISETP.GE.AND P0, PT, R7, UR4, PT ;  /* 0x0000000407007c0c */ /* 0x000fe4000bf06270 */
[----:B------:R-:W-:-:S02]  /*1db40*/  ISETP.GE.AND P1, PT, R6, UR4, PT ;  /* 0x0000000406007c0c */ /* 0x000fc4000bf26270 */
[----:B------:R-:W-:Y:S02]  /*1db50*/  SHF.R.S32.HI R7, RZ, 0x1f, R3 ;  /* 0x0000001fff077819 */ /* 0x000fe40000011403 */
[C---:B------:R-:W-:Y:S02]  /*1db60*/  IADD3 R8, P2, PT, R0.reuse, R3, RZ ;  /* 0x0000000300087210 */ /* 0x040fe40007f5e0ff */
[C---:B------:R-:W-:Y:S02]  /*1db70*/  IADD3 R6, PT, PT, R0.reuse, 0x3, RZ ;  /* 0x0000000300067810 */ /* 0x040fe40007ffe0ff */
[C---:B------:R-:W-:Y:S01]  /*1db80*/  LEA.HI.X.SX32 R7, R0.reuse, R7, 0x1, P2 ;  /* 0x0000000700077211 */ /* 0x040fe200010f0eff */
[----:B------:R-:W3:Y:S01]  /*1db90*/  @!P5 LDC.64 R4, c[0x0][0x390] ;  /* 0x0000e400ff04db82 */ /* 0x000ee20000000a00 */
[----:B------:R-:W-:Y:S02]  /*1dba0*/  @!P5 IADD3 R3, PT, PT, R0, R3, RZ ;  /* 0x000000030003d210 */ /* 0x000fe40007ffe0ff */
[----:B------:R-:W-:-:S02]  /*1dbb0*/  ISETP.GE.AND P4, PT, R6, UR4, PT ;  /* 0x0000000406007c0c */ /* 0x000fc4000bf86270 */
[----:B--2---:R-:W-:Y:S02]  /*1dbc0*/  LEA R6, P6, R8, UR10, 0x2 ;  /* 0x0000000a08067c11 */ /* 0x004fe4000f8c10ff */
[----:B------:R-:W-:Y:S02]  /*1dbd0*/  ISETP.GE.AND P2, PT, R10, UR4, PT ;  /* 0x000000040a007c0c */ /* 0x000fe4000bf46270 */
[----:B------:R-:W-:Y:S02]  /*1dbe0*/  LEA.HI.X R7, R8, UR11, R7, 0x2, P6 ;  /* 0x0000000b08077c11 */ /* 0x000fe4000b0f1407 */
[C---:B------:R-:W-:Y:S01]  /*1dbf0*/  IADD3 R8, PT, PT, R0.reuse, 0x6, RZ ;  /* 0x0000000600087810 */ /* 0x040fe20007ffe0ff */
[----:B---3--:R-:W-:Y:S01]  /*1dc00*/  @!P5 IMAD.WIDE R4, R3, 0x4, R4 ;  /* 0x000000040304d825 */ /* 0x008fe200078e0204 */
[----:B------:R-:W-:-:S04]  /*1dc10*/  IADD3 R3, PT, PT, R0, 0x5, RZ ;  /* 0x0000000500037810 */ /* 0x000fc80007ffe0ff */
[----:B------:R-:W-:Y:S01]  /*1dc20*/  ISETP.GE.AND P6, PT, R3, UR4, PT ;  /* 0x0000000403007c0c */ /* 0x000fe2000bfc6270 */
[----:B------:R2:W-:Y:S01]  /*1dc30*/  @!P5 STG.E desc[UR6][R4.64], R9 ;  /* 0x000000090400d986 */ /* 0x0005e2000c101906 */
[----:B------:R-:W-:Y:S02]  /*1dc40*/  IADD3 R3, PT, PT, R0, 0x7, RZ ;  /* 0x0000000700037810 */ /* 0x000fe40007ffe0ff */
[----:B------:R-:W-:Y:S01]  /*1dc50*/  ISETP.GE.AND P5, PT, R8, UR4, PT ;  /* 0x0000000408007c0c */ /* 0x000fe2000bfa6270 */
[----:B------:R2:W-:Y:S01]  /*1dc60*/  @!P1 STG.E desc[UR6][R6.64+0x4], R12 ;  /* 0x0000040c06009986 */ /* 0x0005e2000c101906 */
[----:B------:R-:W-:-:S03]  /*1dc70*/  ISETP.GE.AND P1, PT, R3, UR4, PT ;  /* 0x0000000403007c0c */ /* 0x000fc6000bf26270 */
[----:B------:R2:W-:Y:S04]  /*1dc80*/  @!P0 STG.E desc[UR6][R6.64+0x8], R37 ;  /* 0x0000082506008986 */ /* 0x0005e8000c101906 */
[----:B------:R2:W-:Y:S04]  /*1dc90*/  @!P4 STG.E desc[UR6][R6.64+0xc], R22 ;  /* 0x00000c160600c986 */ /* 0x0005e8000c101906 */
[----:B------:R2:W-:Y:S04]  /*1dca0*/  @!P2 STG.E desc[UR6][R6.64+0x10], R99 ;  /* 0x000010630600a986 */ /* 0x0005e8000c101906 */
[----:B------:R2:W-:Y:S04]  /*1dcb0*/  @!P6 STG.E desc[UR6][R6.64+0x14], R94 ;  /* 0x0000145e0600e986 */ /* 0x0005e8000c101906 */
[----:B------:R2:W-:Y:S04]  /*1dcc0*/  @!P5 STG.E desc[UR6][R6.64+0x18], R31 ;  /* 0x0000181f0600d986 */ /* 0x0005e8000c101906 */
[----:B------:R2:W-:Y:S02]  /*1dcd0*/  @!P1 STG.E desc[UR6][R6.64+0x1c], R98 ;  /* 0x00001c6206009986 */ /* 0x0005e4000c101906 */
.L_x_15:
[----:B------:R-:W-:Y:S05]  /*1dce0*/  BSYNC.RECONVERGENT B0 ;  /* 0x0000000000007941 */ /* 0x000fea0003800200 */
.L_x_14:
[----:B------:R-:W-:Y:S05]  /*1dcf0*/  @P3 EXIT ;  /* 0x000000000000394d */ /* 0x000fea0003800000 */
[----:B------:R-:W5:Y:S01]  /*1dd00*/  LDCU UR4, c[0x0][0x39c] ;  /* 0x00007380ff0477ac */ /* 0x000f620008000800 */
[C---:B--2-4-:R-:W-:Y:S02]  /*1dd10*/  IADD3 R6, PT, PT, R0.reuse, 0x1, RZ ;  /* 0x0000000100067810 */ /* 0x054fe40007ffe0ff */
[C---:B------:R-:W-:Y:S01]  /*1dd20*/  IADD3 R7, PT, PT, R0.reuse, 0x2, RZ ;  /* 0x0000000200077810 */ /* 0x040fe20007ffe0ff */
[----:B------:R-:W2:Y:S01]  /*1dd30*/  LDCU.64 UR8, c[0x0][0x390] ;  /* 0x00007200ff0877ac */ /* 0x000ea20008000a00 */
[----:B-----5:R-:W-:Y:S01]  /*1dd40*/  ISETP.GE.AND P5, PT, R0, UR4, PT ;  /* 0x0000000400007c0c */ /* 0x020fe2000bfa6270 */
[----:B------:R-:W-:Y:S01]  /*1dd50*/  IMAD R3, R2, UR4, RZ ;  /* 0x0000000402037c24 */ /* 0x000fe2000f8e02ff */
[----:B------:R-:W-:Y:S02]  /*1dd60*/  ISETP.GE.AND P0, PT, R6, UR4, PT ;  /* 0x0000000406007c0c */ /* 0x000fe4000bf06270 */
[----:B------:R-:W-:Y:S02]  /*1dd70*/  IADD3 R6, PT, PT, R0, 0x4, RZ ;  /* 0x0000000400067810 */ /* 0x000fe40007ffe0ff */
[----:B------:R-:W-:-:S02]  /*1dd80*/  ISETP.GE.AND P1, PT, R7, UR4, PT ;  /* 0x0000000407007c0c */ /* 0x000fc4000bf26270 */
[----:B------:R-:W-:Y:S02]  /*1dd90*/  IADD3 R2, PT, PT, R0, 0x3, RZ ;  /* 0x0000000300027810 */ /* 0x000fe40007ffe0ff */
[----:B------:R-:W-:Y:S02]  /*1dda0*/  ISETP.GE.AND P2, PT, R6, UR4, PT ;  /* 0x0000000406007c0c */ /* 0x000fe4000bf46270 */
[----:B------:R-:W-:Y:S01]  /*1ddb0*/  SHF.R.S32.HI R9, RZ, 0x1f, R3 ;  /* 0x0000001fff097819 */ /* 0x000fe20000011403 */
[----:B---3--:R-:W3:Y:S01]  /*1ddc0*/  @!P5 LDC.64 R4, c[0x0][0x390] ;  /* 0x0000e400ff04db82 */ /* 0x008ee20000000a00 */
[CC--:B------:R-:W-:Y:S02]  /*1ddd0*/  @!P5 IADD3 R7, PT, PT, R0.reuse, R3.reuse, RZ ;  /* 0x000000030007d210 */ /* 0x0c0fe40007ffe0ff */
[----:B------:R-:W-:Y:S02]  /*1dde0*/  IADD3 R6, P4, PT, R0, R3, RZ ;  /* 0x0000000300067210 */ /* 0x000fe40007f9e0ff */
[----:B------:R-:W-:-:S02]  /*1ddf0*/  ISETP.GE.AND P3, PT, R2, UR4, PT ;  /* 0x0000000402007c0c */ /* 0x000fc4000bf66270 */
[C---:B------:R-:W-:Y:S01]  /*1de00*/  LEA.HI.X.SX32 R9, R0.reuse, R9, 0x1, P4 ;  /* 0x0000000900097211 */ /* 0x040fe200020f0eff */
[----:B---3--:R-:W-:Y:S01]  /*1de10*/  @!P5 IMAD.WIDE R2, R7, 0x4, R4 ;  /* 0x000000040702d825 */ /* 0x008fe200078e0204 */
[C---:B------:R-:W-:Y:S02]  /*1de20*/  IADD3 R5, PT, PT, R0.reuse, 0x5, RZ ;  /* 0x0000000500057810 */ /* 0x040fe40007ffe0ff */
[----:B------:R-:W-:Y:S02]  /*1de30*/  IADD3 R7, PT, PT, R0, 0x6, RZ ;  /* 0x0000000600077810 */ /* 0x000fe40007ffe0ff */
[----:B--2---:R-:W-:Y:S01]  /*1de40*/  LEA R4, P4, R6, UR8, 0x2 ;  /* 0x0000000806047c11 */ /* 0x004fe2000f8810ff */
[----:B------:R2:W-:Y:S01]  /*1de50*/  @!P5 STG.E desc[UR6][R2.64], R17 ;  /* 0x000000110200d986 */ /* 0x0005e2000c101906 */
[----:B------:R-:W-:Y:S02]  /*1de60*/  IADD3 R0, PT, PT, R0, 0x7, RZ ;  /* 0x0000000700007810 */ /* 0x000fe40007ffe0ff */
[----:B------:R-:W-:-:S02]  /*1de70*/  ISETP.GE.AND P6, PT, R5, UR4, PT ;  /* 0x0000000405007c0c */ /* 0x000fc4000bfc6270 */
        /* <DEDUP_REMOVED lines=8> */
[----:B------:R2:W-:Y:S01]  /*1df00*/  @!P5 STG.E desc[UR6][R4.64+0x18], R101 ;  /* 0x000018650400d986 */ /* 0x0005e2000c101906 */
[----:B------:R-:W-:Y:S05]  /*1df10*/  @P4 EXIT ;  /* 0x000000000000494d */ /* 0x000fea0003800000 */
[----:B------:R-:W-:Y:S01]  /*1df20*/  STG.E desc[UR6][R4.64+0x1c], R102 ;  /* 0x00001c6604007986 */ /* 0x000fe2000c101906 */
[----:B------:R-:W-:Y:S05]  /*1df30*/  EXIT ;  /* 0x000000000000794d */ /* 0x000fea0003800000 */
.L_x_16:
[----:B------:R-:W-:-:S00]  /*1df40*/  BRA `(.L_x_16) ;  /* 0xfffffffc00fc7947 */ /* 0x000fc0000383ffff */
[----:B------:R-:W-:-:S00]  /*1df50*/  NOP ;  /* 0x0000000000007918 */ /* 0x000fc00000000000 */
        /* <DEDUP_REMOVED lines=10> */
.L_x_20:


//--------------------- .text._Z31matrix_multiplication_kernel_v2PKfS0_Pfiii --------------------------
	.section	.text._Z31matrix_multiplication_kernel_v2PKfS0_Pfiii,"ax",@progbits
	.align	128
        .global         _Z31matrix_multiplication_kernel_v2PKfS0_Pfiii
        .type           _Z31matrix_multiplication_kernel_v2PKfS0_Pfiii,@function
        .size           _Z31matrix_multiplication_kernel_v2PKfS0_Pfiii,(.L_x_21 - _Z31matrix_multiplication_kernel_v2PKfS0_Pfiii)
        .other          _Z31matrix_multiplication_kernel_v2PKfS0_Pfiii,@"STO_CUDA_ENTRY STV_DEFAULT"
_Z31matrix_multiplication_kernel_v2PKfS0_Pfiii:
.text._Z31matrix_multiplication_kernel_v2PKfS0_Pfiii:
[----:B------:R-:W-:Y:S01]  /*0000*/  LDC R1, c[0x0][0x37c] ;  /* 0x0000df00ff017b82 */ /* 0x000fe20000000800 */
[----:B------:R-:W0:Y:S01]  /*0010*/  S2R R16, SR_TID.Y ;  /* 0x0000000000107919 */ /* 0x000e220000002200 */
[----:B------:R-:W1:Y:S01]  /*0020*/  LDCU UR10, c[0x0][0x3a0] ;  /* 0x00007400ff0a77ac */ /* 0x000e620008000800 */
[----:B------:R-:W-:Y:S01]  /*0030*/  HFMA2 R21, -RZ, RZ, 0, 0 ;  /* 0x00000000ff157431 */ /* 0x000fe200000001ff */
[----:B------:R-:W0:Y:S01]  /*0040*/  S2R R3, SR_CTAID.Y ;  /* 0x0000000000037919 */ /* 0x000e220000002600 */
[----:B------:R-:W2:Y:S01]  /*0050*/  LDCU.64 UR8, c[0x0][0x358] ;  /* 0x00006b00ff0877ac */ /* 0x000ea20008000a00 */
[----:B------:R-:W3:Y:S01]  /*0060*/  S2R R17, SR_TID.X ;  /* 0x0000000000117919 */ /* 0x000ee20000002100 */
[----:B------:R-:W3:Y:S01]  /*0070*/  S2R R2, SR_CTAID.X ;  /* 0x0000000000027919 */ /* 0x000ee20000002500 */
[----:B-1----:R-:W-:Y:S01]  /*0080*/  UISETP.GE.AND UP0, UPT, UR10, 0x1, UPT ;  /* 0x000000010a00788c */ /* 0x002fe2000bf06270 */
[----:B0-----:R-:W-:Y:S02]  /*0090*/  LEA R18, R3, R16, 0x5 ;  /* 0x0000001003127211 */ /* 0x001fe400078e28ff */
[----:B---3--:R-:W-:-:S06]  /*00a0*/  LEA R19, R2, R17, 0x5 ;  /* 0x0000001102137211 */ /* 0x008fcc00078e28ff */
[----:B--2---:R-:W-:Y:S05]  /*00b0*/  BRA.U !UP0, `(.L_x_17) ;  /* 0x0000000508cc7547 */ /* 0x004fea000b800000 */
[----:B------:R-:W0:Y:S01]  /*00c0*/  S2UR UR7, SR_CgaCtaId ;  /* 0x00000000000779c3 */ /* 0x000e220000008800 */
[----:B------:R-:W1:Y:S01]  /*00d0*/  LDCU UR11, c[0x0][0x39c] ;  /* 0x00007380ff0b77ac */ /* 0x000e620008000800 */
[----:B------:R-:W-:Y:S01]  /*00e0*/  MOV R21, RZ ;  /* 0x000000ff00157202 */ /* 0x000fe20000000f00 */
[----:B------:R-:W-:Y:S01]  /*00f0*/  IMAD R6, R18, UR10, R17 ;  /* 0x0000000a12067c24 */ /* 0x000fe2000f8e0211 */
[----:B------:R-:W-:Y:S01]  /*0100*/  UMOV UR5, 0x400 ;  /* 0x0000040000057882 */ /* 0x000fe20000000000 */
[----:B------:R-:W-:-:S03]  /*0110*/  UIADD3 UR4, UPT, UPT, UR10, 0x1f, URZ ;  /* 0x0000001f0a047890 */ /* 0x000fc6000fffe0ff */
[----:B------:R-:W2:Y:S01]  /*0120*/  LDC R0, c[0x0][0x39c] ;  /* 0x0000e700ff007b82 */ /* 0x000ea20000000800 */
[----:B------:R-:W-:Y:S02]  /*0130*/  UIADD3 UR6, UPT, UPT, UR5, 0x1000, URZ ;  /* 0x0000100005067890 */ /* 0x000fe4000fffe0ff */
[----:B------:R-:W-:Y:S01]  /*0140*/  USHF.R.U32.HI UR4, URZ, 0x5, UR4 ;  /* 0x00000005ff047899 */ /* 0x000fe20008011604 */
[----:B------:R-:W3:Y:S01]  /*0150*/  LDCU UR13, c[0x0][0x3a0] ;  /* 0x00007400ff0d77ac */ /* 0x000ee20008000800 */
[----:B------:R-:W4:Y:S01]  /*0160*/  LDCU UR12, c[0x0][0x398] ;  /* 0x00007300ff0c77ac */ /* 0x000f220008000800 */
[----:B-1----:R-:W-:Y:S01]  /*0170*/  IMAD R7, R16, UR11, R17 ;  /* 0x0000000b10077c24 */ /* 0x002fe2000f8e0211 */
[----:B------:R-:W-:Y:S02]  /*0180*/  UIADD3 UR4, UPT, UPT, -UR4, URZ, URZ ;  /* 0x000000ff04047290 */ /* 0x000fe4000fffe1ff */
[----:B0-----:R-:W-:Y:S02]  /*0190*/  ULEA UR5, UR7, UR5, 0x18 ;  /* 0x0000000507057291 */ /* 0x001fe4000f8ec0ff */
[----:B------:R-:W-:Y:S01]  /*01a0*/  LEA R7, R2, R7, 0x5 ;  /* 0x0000000702077211 */ /* 0x000fe200078e28ff */
[----:B------:R-:W-:-:S03]  /*01b0*/  ULEA UR6, UR7, UR6, 0x18 ;  /* 0x0000000607067291 */ /* 0x000fc6000f8ec0ff */
[----:B------:R-:W-:-:S03]  /*01c0*/  LEA R5, R16, UR5, 0x7 ;  /* 0x0000000510057c11 */ /* 0x000fc6000f8e38ff */
[C---:B------:R-:W-:Y:S02]  /*01d0*/  LEA R3, R17.reuse, UR6, 0x2 ;  /* 0x0000000611037c11 */ /* 0x040fe4000f8e10ff */
[----:B------:R-:W-:Y:S02]  /*01e0*/  LEA R4, R17, R5, 0x2 ;  /* 0x0000000511047211 */ /* 0x000fe400078e10ff */
[----:B---34-:R-:W-:-:S07]  /*01f0*/  LEA R2, R16, R3, 0x7 ;  /* 0x0000000310027211 */ /* 0x018fce00078e38ff */
.L_x_18:
[----:B------:R-:W-:Y:S01]  /*0200*/  ISETP.GE.AND P1, PT, R17, UR13, PT ;  /* 0x0000000d11007c0c */ /* 0x000fe2000bf26270 */
[----:B------:R-:W-:Y:S01]  /*0210*/  HFMA2 R24, -RZ, RZ, 0, 0 ;  /* 0x00000000ff187431 */ /* 0x000fe200000001ff */
[----:B------:R-:W-:Y:S02]  /*0220*/  ISETP.GE.AND P0, PT, R16, UR13, PT ;  /* 0x0000000d10007c0c */ /* 0x000fe4000bf06270 */
[----:B------:R-:W-:Y:S02]  /*0230*/  ISETP.GE.OR P1, PT, R18, UR12, P1 ;  /* 0x0000000c12007c0c */ /* 0x000fe40008f26670 */
[----:B--2---:R-:W-:Y:S02]  /*0240*/  ISETP.GE.OR P0, PT, R19, R0, P0 ;  /* 0x000000001300720c */ /* 0x004fe40000706670 */
[----:B------:R-:W-:-:S09]  /*0250*/  MOV R29, RZ ;  /* 0x000000ff001d7202 */ /* 0x000fd20000000f00 */
[----:B------:R-:W0:Y:S08]  /*0260*/  @!P1 LDC.64 R10, c[0x0][0x380] ;  /* 0x0000e000ff0a9b82 */ /* 0x000e300000000a00 */
[----:B------:R-:W1:Y:S01]  /*0270*/  @!P0 LDC.64 R8, c[0x0][0x388] ;  /* 0x0000e200ff088b82 */ /* 0x000e620000000a00 */
[----:B0-----:R-:W-:-:S05]  /*0280*/  @!P1 IMAD.WIDE.U32 R10, R6, 0x4, R10 ;  /* 0x00000004060a9825 */ /* 0x001fca00078e000a */
[----:B------:R-:W2:Y:S01]  /*0290*/  @!P1 LDG.E R29, desc[UR8][R10.64] ;  /* 0x000000080a1d9981 */ /* 0x000ea2000c1e1900 */
[----:B-1----:R-:W-:-:S05]  /*02a0*/  @!P0 IMAD.WIDE R22, R7, 0x4, R8 ;  /* 0x0000000407168825 */ /* 0x002fca00078e0208 */
[----:B------:R-:W3:Y:S01]  /*02b0*/  @!P0 LDG.E R24, desc[UR8][R22.64] ;  /* 0x0000000816188981 */ /* 0x000ee2000c1e1900 */
[----:B------:R-:W-:-:S04]  /*02c0*/  UIADD3 UR4, UPT, UPT, UR4, 0x1, URZ ;  /* 0x0000000104047890 */ /* 0x000fc8000fffe0ff */
[----:B------:R-:W-:Y:S01]  /*02d0*/  UISETP.NE.AND UP0, UPT, UR4, URZ, UPT ;  /* 0x000000ff0400728c */ /* 0x000fe2000bf05270 */
[----:B------:R-:W-:Y:S01]  /*02e0*/  IADD3 R16, PT, PT, R16, 0x20, RZ ;  /* 0x0000002010107810 */ /* 0x000fe20007ffe0ff */
[----:B--2---:R-:W-:Y:S04]  /*02f0*/  STS [R4], R29 ;  /* 0x0000001d04007388 */ /* 0x004fe80000000800 */
[----:B---3--:R-:W-:Y:S01]  /*0300*/  STS [R2], R24 ;  /* 0x0000001802007388 */ /* 0x008fe20000000800 */
[----:B------:R-:W-:Y:S06]  /*0310*/  BAR.SYNC.DEFER_BLOCKING 0x0 ;  /* 0x0000000000007b1d */ /* 0x000fec0000010000 */
[----:B------:R-:W-:Y:S04]  /*0320*/  LDS R28, [R3] ;  /* 0x00000000031c7984 */ /* 0x000fe80000000800 */
[----:B------:R-:W0:Y:S04]  /*0330*/  LDS.128 R12, [R5] ;  /* 0x00000000050c7984 */ /* 0x000e280000000c00 */
[----:B------:R-:W1:Y:S04]  /*0340*/  LDS R23, [R3+0x80] ;  /* 0x0000800003177984 */ /* 0x000e680000000800 */
[----:B------:R-:W2:Y:S04]  /*0350*/  LDS R27, [R3+0x100] ;  /* 0x00010000031b7984 */ /* 0x000ea80000000800 */
[----:B------:R-:W3:Y:S04]  /*0360*/  LDS R26, [R3+0x180] ;  /* 0x00018000031a7984 */ /* 0x000ee80000000800 */
[----:B------:R-:W-:Y:S04]  /*0370*/  LDS R25, [R3+0x200] ;  /* 0x0002000003197984 */ /* 0x000fe80000000800 */
[----:B------:R-:W4:Y:S04]  /*0380*/  LDS.128 R8, [R5+0x10] ;  /* 0x0000100005087984 */ /* 0x000f280000000c00 */
[----:B------:R-:W5:Y:S04]  /*0390*/  LDS R20, [R3+0x280] ;  /* 0x0002800003147984 */ /* 0x000f680000000800 */
[----:B------:R-:W-:Y:S04]  /*03a0*/  LDS R24, [R3+0x380] ;  /* 0x0003800003187984 */ /* 0x000fe80000000800 */
[----:B------:R-:W-:Y:S01]  /*03b0*/  LDS R22, [R3+0x480] ;  /* 0x0004800003167984 */ /* 0x000fe20000000800 */
[----:B0-----:R-:W-:-:S03]  /*03c0*/  FFMA R12, R12, R28, R21 ;  /* 0x0000001c0c0c7223 */ /* 0x001fc60000000015 */
[----:B------:R-:W0:Y:S01]  /*03d0*/  LDS R21, [R3+0x300] ;  /* 0x0003000003157984 */ /* 0x000e220000000800 */
[----:B-1----:R-:W-:-:S03]  /*03e0*/  FFMA R12, R23, R13, R12 ;  /* 0x0000000d170c7223 */ /* 0x002fc6000000000c */
[----:B------:R-:W-:Y:S01]  /*03f0*/  LDS R23, [R3+0x400] ;  /* 0x0004000003177984 */ /* 0x000fe20000000800 */
[----:B--2---:R-:W-:-:S04]  /*0400*/  FFMA R27, R27, R14, R12 ;  /* 0x0000000e1b1b7223 */ /* 0x004fc8000000000c */
[----:B---3--:R-:W-:Y:S02]  /*0410*/  FFMA R27, R26, R15, R27 ;  /* 0x0000000f1a1b7223 */ /* 0x008fe4000000001b */
[----:B------:R-:W1:Y:S04]  /*0420*/  LDS.128 R12, [R5+0x20] ;  /* 0x00002000050c7984 */ /* 0x000e680000000c00 */
[----:B------:R-:W-:Y:S01]  /*0430*/  LDS R26, [R3+0x580] ;  /* 0x00058000031a7984 */ /* 0x000fe20000000800 */
[----:B----4-:R-:W-:-:S03]  /*0440*/  FFMA R27, R8, R25, R27 ;  /* 0x00000019081b7223 */ /* 0x010fc6000000001b */
[----:B------:R-:W2:Y:S01]  /*0450*/  LDS R25, [R3+0x500] ;  /* 0x0005000003197984 */ /* 0x000ea20000000800 */
[----:B-----5:R-:W-:-:S04]  /*0460*/  FFMA R20, R20, R9, R27 ;  /* 0x0000000914147223 */ /* 0x020fc8000000001b */
[----:B0-----:R-:W-:Y:S02]  /*0470*/  FFMA R21, R21, R10, R20 ;  /* 0x0000000a15157223 */ /* 0x001fe40000000014 */
[----:B------:R-:W-:Y:S02]  /*0480*/  LDS R20, [R3+0x680] ;  /* 0x0006800003147984 */ /* 0x000fe40000000800 */
[----:B------:R-:W-:Y:S02]  /*0490*/  FFMA R27, R24, R11, R21 ;  /* 0x0000000b181b7223 */ /* 0x000fe40000000015 */
[----:B------:R-:W-:Y:S04]  /*04a0*/  LDS R21, [R3+0x600] ;  /* 0x0006000003157984 */ /* 0x000fe80000000800 */
[----:B------:R-:W0:Y:S01]  /*04b0*/  LDS.128 R8, [R5+0x30] ;  /* 0x0000300005087984 */ /* 0x000e220000000c00 */
[----:B-1----:R-:W-:-:S03]  /*04c0*/  FFMA R27, R12, R23, R27 ;  /* 0x000000170c1b7223 */ /* 0x002fc6000000001b */
[----:B------:R-:W1:Y:S01]  /*04d0*/  LDS R23, [R3+0x700] ;  /* 0x0007000003177984 */ /* 0x000e620000000800 */
[----:B------:R-:W-:-:S03]  /*04e0*/  FFMA R22, R22, R13, R27 ;  /* 0x0000000d16167223 */ /* 0x000fc6000000001b */
[----:B------:R-:W3:Y:S01]  /*04f0*/  LDS R24, [R3+0x780] ;  /* 0x0007800003187984 */ /* 0x000ee20000000800 */
[----:B--2---:R-:W-:-:S03]  /*0500*/  FFMA R25, R25, R14, R22 ;  /* 0x0000000e19197223 */ /* 0x004fc60000000016 */
[----:B------:R-:W-:Y:S01]  /*0510*/  LDS R22, [R3+0x880] ;  /* 0x0008800003167984 */ /* 0x000fe20000000800 */
[----:B------:R-:W-:-:S03]  /*0520*/  FFMA R27, R26, R15, R25 ;  /* 0x0000000f1a1b7223 */ /* 0x000fc60000000019 */
[----:B------:R-:W-:Y:S04]  /*0530*/  LDS R25, [R3+0x800] ;  /* 0x0008000003197984 */ /* 0x000fe80000000800 */
[----:B------:R-:W2:Y:S04]  /*0540*/  LDS.128 R12, [R5+0x40] ;  /* 0x00004000050c7984 */ /* 0x000ea80000000c00 */
[----:B------:R-:W-:Y:S01]  /*0550*/  LDS R26, [R3+0x980] ;  /* 0x00098000031a7984 */ /* 0x000fe20000000800 */
[----:B0-----:R-:W-:-:S03]  /*0560*/  FFMA R27, R8, R21, R27 ;  /* 0x00000015081b7223 */ /* 0x001fc6000000001b */
[----:B------:R-:W0:Y:S01]  /*0570*/  LDS R21, [R3+0x900] ;  /* 0x0009000003157984 */ /* 0x000e220000000800 */
[----:B------:R-:W-:-:S04]  /*0580*/  FFMA R20, R20, R9, R27 ;  /* 0x0000000914147223 */ /* 0x000fc8000000001b */
[----:B-1----:R-:W-:Y:S02]  /*0590*/  FFMA R23, R23, R10, R20 ;  /* 0x0000000a17177223 */ /* 0x002fe40000000014 */
[----:B------:R-:W-:Y:S02]  /*05a0*/  LDS R20, [R3+0xa80] ;  /* 0x000a800003147984 */ /* 0x000fe40000000800 */
[----:B---3--:R-:W-:Y:S02]  /*05b0*/  FFMA R27, R24, R11, R23 ;  /* 0x0000000b181b7223 */ /* 0x008fe40000000017 */
[----:B------:R-:W-:Y:S04]  /*05c0*/  LDS R23, [R3+0xa00] ;  /* 0x000a000003177984 */ /* 0x000fe80000000800 */
[----:B------:R-:W1:Y:S01]  /*05d0*/  LDS.128 R8, [R5+0x50] ;  /* 0x0000500005087984 */ /* 0x000e620000000c00 */
[----:B--2---:R-:W-:-:S03]  /*05e0*/  FFMA R27, R12, R25, R27 ;  /* 0x000000190c1b7223 */ /* 0x004fc6000000001b */
[----:B------:R-:W2:Y:S01]  /*05f0*/  LDS R25, [R3+0xb00] ;  /* 0x000b000003197984 */ /* 0x000ea20000000800 */
[----:B------:R-:W-:-:S03]  /*0600*/  FFMA R12, R22, R13, R27 ;  /* 0x0000000d160c7223 */ /* 0x000fc6000000001b */
[----:B------:R-:W3:Y:S04]  /*0610*/  LDS R22, [R3+0xb80] ;  /* 0x000b800003167984 */ /* 0x000ee80000000800 */
[----:B------:R-:W-:Y:S01]  /*0620*/  LDS R24, [R3+0xc80] ;  /* 0x000c800003187984 */ /* 0x000fe20000000800 */
[----:B0-----:R-:W-:-:S04]  /*0630*/  FFMA R21, R21, R14, R12 ;  /* 0x0000000e15157223 */ /* 0x001fc8000000000c */
[----:B------:R-:W-:Y:S02]  /*0640*/  FFMA R27, R26, R15, R21 ;  /* 0x0000000f1a1b7223 */ /* 0x000fe40000000015 */
[----:B------:R-:W-:Y:S04]  /*0650*/  LDS R21, [R3+0xc00] ;  /* 0x000c000003157984 */ /* 0x000fe80000000800 */
[----:B------:R-:W0:Y:S01]  /*0660*/  LDS.128 R12, [R5+0x60] ;  /* 0x00006000050c7984 */ /* 0x000e220000000c00 */
[----:B-1----:R-:W-:-:S04]  /*0670*/  FFMA R23, R8, R23, R27 ;  /* 0x0000001708177223 */ /* 0x002fc8000000001b */
[----:B------:R-:W-:Y:S02]  /*0680*/  FFMA R20, R20, R9, R23 ;  /* 0x0000000914147223 */ /* 0x000fe40000000017 */
[----:B------:R-:W1:Y:S02]  /*0690*/  LDS R23, [R3+0xd00] ;  /* 0x000d000003177984 */ /* 0x000e640000000800 */
[----:B--2---:R-:W-:Y:S02]  /*06a0*/  FFMA R25, R25, R10, R20 ;  /* 0x0000000a19197223 */ /* 0x004fe40000000014 */
[----:B------:R-:W2:Y:S02]  /*06b0*/  LDS R20, [R3+0xd80] ;  /* 0x000d800003147984 */ /* 0x000ea40000000800 */
[----:B---3--:R-:W-:Y:S02]  /*06c0*/  FFMA R27, R22, R11, R25 ;  /* 0x0000000b161b7223 */ /* 0x008fe40000000019 */
[----:B------:R-:W-:Y:S04]  /*06d0*/  LDS R25, [R3+0xe00] ;  /* 0x000e000003197984 */ /* 0x000fe80000000800 */
[----:B------:R-:W3:Y:S04]  /*06e0*/  LDS.128 R8, [R5+0x70] ;  /* 0x0000700005087984 */ /* 0x000ee80000000c00 */
[----:B------:R-:W4:Y:S01]  /*06f0*/  LDS R22, [R3+0xe80] ;  /* 0x000e800003167984 */ /* 0x000f220000000800 */
[----:B0-----:R-:W-:-:S03]  /*0700*/  FFMA R27, R12, R21, R27 ;  /* 0x000000150c1b7223 */ /* 0x001fc6000000001b */
[----:B------:R-:W0:Y:S04]  /*0710*/  LDS R21, [R3+0xf00] ;  /* 0x000f000003157984 */ /* 0x000e280000000800 */
[----:B------:R-:W5:Y:S01]  /*0720*/  LDS R12, [R3+0xf80] ;  /* 0x000f8000030c7984 */ /* 0x000f620000000800 */
[----:B------:R-:W-:-:S04]  /*0730*/  FFMA R24, R24, R13, R27 ;  /* 0x0000000d18187223 */ /* 0x000fc8000000001b */
[----:B-1----:R-:W-:-:S04]  /*0740*/  FFMA R23, R23, R14, R24 ;  /* 0x0000000e17177223 */ /* 0x002fc80000000018 */
[----:B--2---:R-:W-:-:S04]  /*0750*/  FFMA R15, R20, R15, R23 ;  /* 0x0000000f140f7223 */ /* 0x004fc80000000017 */
[----:B---3--:R-:W-:-:S04]  /*0760*/  FFMA R15, R8, R25, R15 ;  /* 0x00000019080f7223 */ /* 0x008fc8000000000f */
[----:B----4-:R-:W-:Y:S01]  /*0770*/  FFMA R22, R22, R9, R15 ;  /* 0x0000000916167223 */ /* 0x010fe2000000000f */
[----:B------:R-:W-:Y:S02]  /*0780*/  IADD3 R17, PT, PT, R17, 0x20, RZ ;  /* 0x0000002011117810 */ /* 0x000fe40007ffe0ff */
[----:B------:R-:W-:Y:S02]  /*0790*/  IADD3 R6, PT, PT, R6, 0x20, RZ ;  /* 0x0000002006067810 */ /* 0x000fe40007ffe0ff */
[----:B------:R-:W-:Y:S01]  /*07a0*/  LEA R7, R0, R7, 0x5 ;  /* 0x0000000700077211 */ /* 0x000fe200078e28ff */
[----:B0-----:R-:W-:-:S04]  /*07b0*/  FFMA R21, R21, R10, R22 ;  /* 0x0000000a15157223 */ /* 0x001fc80000000016 */
[----:B-----5:R-:W-:Y:S01]  /*07c0*/  FFMA R21, R12, R11, R21 ;  /* 0x0000000b0c157223 */ /* 0x020fe20000000015 */
[----:B------:R-:W-:Y:S06]  /*07d0*/  BAR.SYNC.DEFER_BLOCKING 0x0 ;  /* 0x0000000000007b1d */ /* 0x000fec0000010000 */
[----:B------:R-:W-:Y:S05]  /*07e0*/  BRA.U UP0, `(.L_x_18) ;  /* 0xfffffff900847547 */ /* 0x000fea000b83ffff */
.L_x_17:
[----:B------:R-:W0:Y:S02]  /*07f0*/  LDCU.64 UR4, c[0x0][0x398] ;  /* 0x00007300ff0477ac */ /* 0x000e240008000a00 */
[----:B0-----:R-:W-:-:S04]  /*0800*/  ISETP.GE.AND P0, PT, R19, UR5, PT ;  /* 0x0000000513007c0c */ /* 0x001fc8000bf06270 */
[----:B------:R-:W-:-:S13]  /*0810*/  ISETP.GE.OR P0, PT, R18, UR4, P0 ;  /* 0x0000000412007c0c */ /* 0x000fda0008706670 */
[----:B------:R-:W-:Y:S05]  /*0820*/  @P0 EXIT ;  /* 0x000000000000094d */ /* 0x000fea0003800000 */
[----:B------:R-:W0:Y:S01]  /*0830*/  LDC.64 R2, c[0x0][0x390] ;  /* 0x0000e400ff027b82 */ /* 0x000e220000000a00 */
[----:B------:R-:W-:-:S04]  /*0840*/  IMAD R19, R18, UR5, R19 ;  /* 0x0000000512137c24 */ /* 0x000fc8000f8e0213 */
[----:B0-----:R-:W-:-:S05]  /*0850*/  IMAD.WIDE R2, R19, 0x4, R2 ;  /* 0x0000000413027825 */ /* 0x001fca00078e0202 */
[----:B------:R-:W-:Y:S01]  /*0860*/  STG.E desc[UR8][R2.64], R21 ;  /* 0x0000001502007986 */ /* 0x000fe2000c101908 */
[----:B------:R-:W-:Y:S05]  /*0870*/  EXIT ;  /* 0x000000000000794d */ /* 0x000fea0003800000 */
.L_x_19:
        /* <DEDUP_REMOVED lines=16> */
.L_x_21:


//--------------------- .nv.shared._Z31matrix_multiplication_kernel_v3PKfS0_Pfiii --------------------------
	.section	.nv.shared._Z31matrix_multiplication_kernel_v3PKfS0_Pfiii,"aw",@nobits
	.sectionflags	@""
	.align	4
.nv.shared._Z31matrix_multiplication_kernel_v3PKfS0_Pfiii:
	.zero		9216


//--------------------- .nv.shared.reserved.0     --------------------------
	.section	.nv.shared.reserved.0,"aw",@nobits
	.weak		__nv_reservedSMEM_offset_0_alias
	.size		__nv_reservedSMEM_offset_0_alias, 0, 64
	.other		__nv_reservedSMEM_offset_0_alias,@"STO_CUDA_RESERVED_SHARED STV_DEFAULT"
__nv_reservedSMEM_offset_0_alias:
	.zero		0
	.zero		64


//--------------------- .nv.shared._Z31matrix_multiplication_kernel_v2PKfS0_Pfiii --------------------------
	.section	.nv.shared._Z31matrix_multiplication_kernel_v2PKfS0_Pfiii,"aw",@nobits
	.sectionflags	@""
	.align	4
.nv.shared._Z31matrix_multiplication_kernel_v2PKfS0_Pfiii:
	.zero		9216


//--------------------- .nv.constant0._Z31matrix_multiplication_kernel_v3PKfS0_Pfiii --------------------------
	.section	.nv.constant0._Z31matrix_multiplication_kernel_v3PKfS0_Pfiii,"a",@progbits
	.sectionflags	@""
	.align	4
.nv.constant0._Z31matrix_multiplication_kernel_v3PKfS0_Pfiii:
	.zero		932


//--------------------- .nv.constant0._Z31matrix_multiplication_kernel_v2PKfS0_Pfiii --------------------------
	.section	.nv.constant0._Z31matrix_multiplication_kernel_v2PKfS0_Pfiii,"a",@progbits
	.sectionflags	@""
	.align	4
.nv.constant0._Z31matrix_multiplication_kernel_v2PKfS0_Pfiii:
	.zero		932


//--------------------- SYMBOLS --------------------------

	.type		.nv.reservedSmem.offset0,@object
	.size		.nv.reservedSmem.offset0,0x4
	.type		.nv.reservedSmem.cap,@object
	.size		.nv.reservedSmem.cap,0x4
